	.target	sm_90a

	.elftype	@"ET_EXEC"


//--------------------- .note.nv.tkinfo           --------------------------
	.section	.note.nv.tkinfo,"",@"SHT_NOTE"
	.sectionflags	@"SHF_NOTE_NV_TKINFO"
	.tkinfo
        /*0018*/ 	.word	0x00000002
        /*0030*/ 	.string	""
        /*0030*/ 	.string	"ptxas"
        /*0030*/ 	.string	"Cuda compilation tools, release 13.0, V13.0.88"
        /*0030*/ 	.string	"Build cuda_13.0.r13.0/compiler.36424714_0"
        /*0030*/ 	.string	"-arch sm_90a -m 64 "



//--------------------- .note.nv.cuinfo           --------------------------
	.section	.note.nv.cuinfo,"",@"SHT_NOTE"
	.sectionflags	@"SHF_NOTE_NV_CUINFO"
        /*0018*/ 	.short	0x0002
        /*001a*/ 	.short	0x005a
        /*001c*/ 	.short	0x0082
	.zero		2


//--------------------- .nv.info                  --------------------------
	.section	.nv.info,"",@"SHT_CUDA_INFO"
	.align	4


	//----- nvinfo : EIATTR_REGCOUNT
	.align		4
        /*0000*/ 	.byte	0x04, 0x2f
        /*0002*/ 	.short	(.L_12 - .L_11)
	.align		4
.L_11:
        /*0004*/ 	.word	index@(_ZN7cutlass13device_kernelINS_4gemm6kernel13GemmUniversalIN4cute5tupleIJiiiiEEENS1_10collective13CollectiveMmaINS1_37MainloopSm90TmaGmmaWarpSpecializedFP8ILi12ENS5_IJNS4_1CILi2EEENSA_ILi1EEESC_EEENS1_35KernelTmaWarpSpecializedCooperativeEEENS5_IJNSA_ILi384EEENSA_ILi192EEENSA_ILi32EEEEEENS_12float_e4m3_tENS5_IJlSC_lEEESK_SL_NS4_8TiledMMAINS4_8MMA_AtomIJNS4_4SM904GMMA31MMA_64x192x32_F32E4M3E4M3_SS_TNILNSP_7ScaleInE1ELSR_1EEEEEENS4_6LayoutISD_NS5_IJSC_NSA_ILi0EEESV_EEEEENS5_IJNS4_10UnderscoreESY_SY_EEEEENS4_13SM90_TMA_LOADENS4_14ComposedLayoutINS4_7SwizzleILi1ELi4ELi3EEENS4_18smem_ptr_flag_bitsILi8EEENSU_INS5_IJNSA_ILi8EEESI_EEENS5_IJSI_SC_EEEEEEEvNS4_8identityENS4_23SM90_TMA_LOAD_MULTICASTES1B_vS1C_EENS_8epilogue10collective6detail29Sm90TmaWarpSpecializedAdapterINS1G_15DefaultEpilogueISK_SL_SL_NS1F_6thread17LinearCombinationISK_Li1EffLNS1K_9ScaleType4KindE0ELNS_15FloatRoundStyleE2ESK_EENS1_15EpilogueDefaultEEEEEvvEEEEvNT_6ParamsE)
        /*0008*/ 	.word	0x000000a8


	//----- nvinfo : EIATTR_FRAME_SIZE
	.align		4
.L_12:
        /*000c*/ 	.byte	0x04, 0x11
        /*000e*/ 	.short	(.L_14 - .L_13)
	.align		4
.L_13:
        /*0010*/ 	.word	index@(_ZN7cutlass13device_kernelINS_4gemm6kernel13GemmUniversalIN4cute5tupleIJiiiiEEENS1_10collective13CollectiveMmaINS1_37MainloopSm90TmaGmmaWarpSpecializedFP8ILi12ENS5_IJNS4_1CILi2EEENSA_ILi1EEESC_EEENS1_35KernelTmaWarpSpecializedCooperativeEEENS5_IJNSA_ILi384EEENSA_ILi192EEENSA_ILi32EEEEEENS_12float_e4m3_tENS5_IJlSC_lEEESK_SL_NS4_8TiledMMAINS4_8MMA_AtomIJNS4_4SM904GMMA31MMA_64x192x32_F32E4M3E4M3_SS_TNILNSP_7ScaleInE1ELSR_1EEEEEENS4_6LayoutISD_NS5_IJSC_NSA_ILi0EEESV_EEEEENS5_IJNS4_10UnderscoreESY_SY_EEEEENS4_13SM90_TMA_LOADENS4_14ComposedLayoutINS4_7SwizzleILi1ELi4ELi3EEENS4_18smem_ptr_flag_bitsILi8EEENSU_INS5_IJNSA_ILi8EEESI_EEENS5_IJSI_SC_EEEEEEEvNS4_8identityENS4_23SM90_TMA_LOAD_MULTICASTES1B_vS1C_EENS_8epilogue10collective6detail29Sm90TmaWarpSpecializedAdapterINS1G_15DefaultEpilogueISK_SL_SL_NS1F_6thread17LinearCombinationISK_Li1EffLNS1K_9ScaleType4KindE0ELNS_15FloatRoundStyleE2ESK_EENS1_15EpilogueDefaultEEEEEvvEEEEvNT_6ParamsE)
        /*0014*/ 	.word	0x00000710


	//----- nvinfo : EIATTR_MIN_STACK_SIZE
	.align		4
.L_14:
        /*0018*/ 	.byte	0x04, 0x12
        /*001a*/ 	.short	(.L_16 - .L_15)
	.align		4
.L_15:
        /*001c*/ 	.word	index@(_ZN7cutlass13device_kernelINS_4gemm6kernel13GemmUniversalIN4cute5tupleIJiiiiEEENS1_10collective13CollectiveMmaINS1_37MainloopSm90TmaGmmaWarpSpecializedFP8ILi12ENS5_IJNS4_1CILi2EEENSA_ILi1EEESC_EEENS1_35KernelTmaWarpSpecializedCooperativeEEENS5_IJNSA_ILi384EEENSA_ILi192EEENSA_ILi32EEEEEENS_12float_e4m3_tENS5_IJlSC_lEEESK_SL_NS4_8TiledMMAINS4_8MMA_AtomIJNS4_4SM904GMMA31MMA_64x192x32_F32E4M3E4M3_SS_TNILNSP_7ScaleInE1ELSR_1EEEEEENS4_6LayoutISD_NS5_IJSC_NSA_ILi0EEESV_EEEEENS5_IJNS4_10UnderscoreESY_SY_EEEEENS4_13SM90_TMA_LOADENS4_14ComposedLayoutINS4_7SwizzleILi1ELi4ELi3EEENS4_18smem_ptr_flag_bitsILi8EEENSU_INS5_IJNSA_ILi8EEESI_EEENS5_IJSI_SC_EEEEEEEvNS4_8identityENS4_23SM90_TMA_LOAD_MULTICASTES1B_vS1C_EENS_8epilogue10collective6detail29Sm90TmaWarpSpecializedAdapterINS1G_15DefaultEpilogueISK_SL_SL_NS1F_6thread17LinearCombinationISK_Li1EffLNS1K_9ScaleType4KindE0ELNS_15FloatRoundStyleE2ESK_EENS1_15EpilogueDefaultEEEEEvvEEEEvNT_6ParamsE)
        /*0020*/ 	.word	0x00000710
.L_16:


//--------------------- .nv.compat                --------------------------
	.section	.nv.compat,"",@"SHT_CUDA_COMPAT_INFO"
	.align	4
        /*0000*/ 	.byte	0x02, 0x09, 0x01, 0x00, 0x02, 0x02, 0x04, 0x00, 0x02, 0x05, 0x05, 0x00, 0x03, 0x07, 0x01, 0x01
        /*0010*/ 	.byte	0x02, 0x03, 0x01, 0x00, 0x02, 0x06, 0x01, 0x00, 0x04, 0x0b, 0x08, 0x00, 0x00, 0x00, 0x00, 0x00
        /*0020*/ 	.byte	0x00, 0x00, 0x00, 0x00


//--------------------- .nv.info._ZN7cutlass13device_kernelINS_4gemm6kernel13GemmUniversalIN4cute5tupleIJiiiiEEENS1_10collective13CollectiveMmaINS1_37MainloopSm90TmaGmmaWarpSpecializedFP8ILi12ENS5_IJNS4_1CILi2EEENSA_ILi1EEESC_EEENS1_35KernelTmaWarpSpecializedCooperativeEEENS5_IJNSA_ILi384EEENSA_ILi192EEENSA_ILi32EEEEEENS_12float_e4m3_tENS5_IJlSC_lEEESK_SL_NS4_8TiledMMAINS4_8MMA_AtomIJNS4_4SM904GMMA31MMA_64x192x32_F32E4M3E4M3_SS_TNILNSP_7ScaleInE1ELSR_1EEEEEENS4_6LayoutISD_NS5_IJSC_NSA_ILi0EEESV_EEEEENS5_IJNS4_10UnderscoreESY_SY_EEEEENS4_13SM90_TMA_LOADENS4_14ComposedLayoutINS4_7SwizzleILi1ELi4ELi3EEENS4_18smem_ptr_flag_bitsILi8EEENSU_INS5_IJNSA_ILi8EEESI_EEENS5_IJSI_SC_EEEEEEEvNS4_8identityENS4_23SM90_TMA_LOAD_MULTICASTES1B_vS1C_EENS_8epilogue10collective6detail29Sm90TmaWarpSpecializedAdapterINS1G_15DefaultEpilogueISK_SL_SL_NS1F_6thread17LinearCombinationISK_Li1EffLNS1K_9ScaleType4KindE0ELNS_15FloatRoundStyleE2ESK_EENS1_15EpilogueDefaultEEEEEvvEEEEvNT_6ParamsE --------------------------
	.section	.nv.info._ZN7cutlass13device_kernelINS_4gemm6kernel13GemmUniversalIN4cute5tupleIJiiiiEEENS1_10collective13CollectiveMmaINS1_37MainloopSm90TmaGmmaWarpSpecializedFP8ILi12ENS5_IJNS4_1CILi2EEENSA_ILi1EEESC_EEENS1_35KernelTmaWarpSpecializedCooperativeEEENS5_IJNSA_ILi384EEENSA_ILi192EEENSA_ILi32EEEEEENS_12float_e4m3_tENS5_IJlSC_lEEESK_SL_NS4_8TiledMMAINS4_8MMA_AtomIJNS4_4SM904GMMA31MMA_64x192x32_F32E4M3E4M3_SS_TNILNSP_7ScaleInE1ELSR_1EEEEEENS4_6LayoutISD_NS5_IJSC_NSA_ILi0EEESV_EEEEENS5_IJNS4_10UnderscoreESY_SY_EEEEENS4_13SM90_TMA_LOADENS4_14ComposedLayoutINS4_7SwizzleILi1ELi4ELi3EEENS4_18smem_ptr_flag_bitsILi8EEENSU_INS5_IJNSA_ILi8EEESI_EEENS5_IJSI_SC_EEEEEEEvNS4_8identityENS4_23SM90_TMA_LOAD_MULTICASTES1B_vS1C_EENS_8epilogue10collective6detail29Sm90TmaWarpSpecializedAdapterINS1G_15DefaultEpilogueISK_SL_SL_NS1F_6thread17LinearCombinationISK_Li1EffLNS1K_9ScaleType4KindE0ELNS_15FloatRoundStyleE2ESK_EENS1_15EpilogueDefaultEEEEEvvEEEEvNT_6ParamsE,"",@"SHT_CUDA_INFO"
	.sectionflags	@""
	.align	4


	//----- nvinfo : EIATTR_CUDA_API_VERSION
	.align		4
        /*0000*/ 	.byte	0x04, 0x37
        /*0002*/ 	.short	(.L_18 - .L_17)
.L_17:
        /*0004*/ 	.word	0x00000082


	//----- nvinfo : EIATTR_KPARAM_INFO
	.align		4
.L_18:
        /*0008*/ 	.byte	0x04, 0x17
        /*000a*/ 	.short	(.L_20 - .L_19)
.L_19:
        /*000c*/ 	.word	0x00000000
        /*0010*/ 	.short	0x0000
        /*0012*/ 	.short	0x0070
        /*0014*/ 	.byte	0x00, 0xf0, 0x01, 0x10


	//----- nvinfo : EIATTR_SPARSE_MMA_MASK
	.align		4
.L_20:
        /*0018*/ 	.byte	0x03, 0x50
        /*001a*/ 	.short	0x0000


	//----- nvinfo : EIATTR_MAXREG_COUNT
	.align		4
        /*001c*/ 	.byte	0x03, 0x1b
        /*001e*/ 	.short	0x00a8


	//----- nvinfo : EIATTR_NUM_BARRIERS
	.align		4
        /*0020*/ 	.byte	0x02, 0x4c
        /*0022*/ 	.byte	0x01
	.zero		1


	//----- nvinfo : EIATTR_ANNOTATIONS
	.align		4
        /*0024*/ 	.byte	0x04, 0x55
        /*0026*/ 	.short	(.L_22 - .L_21)


	//   ....[0]....
.L_21:
        /*0028*/ 	.word	0x00000001
        /*002c*/ 	.byte	0x60, 0x08, 0x00, 0x00, 0x01, 0x00, 0x00, 0x00, 0x30, 0x09, 0x00, 0x00, 0x01, 0x00, 0x00, 0x00
        /* <DEDUP_REMOVED lines=1600> */
        /*643c*/ 	.byte	0x30, 0xef, 0x02, 0x00


	//----- nvinfo : EIATTR_MERCURY_ISA_VERSION
	.align		4
.L_22:
        /*6440*/ 	.byte	0x03, 0x5f
        /*6442*/ 	.short	0x0101


	//----- nvinfo : EIATTR_INT_WARP_WIDE_INSTR_OFFSETS
	.align		4
        /*6444*/ 	.byte	0x04, 0x31
        /*6446*/ 	.short	(.L_24 - .L_23)


	//   ....[0]....
.L_23:
        /*6448*/ 	.word	0x00000680


	//   ....[1]....
        /*644c*/ 	.word	0x000006a0


	//   ....[2]....
        /*6450*/ 	.word	0x00000800


	//   ....[3]....
        /*6454*/ 	.word	0x0000c3a0


	//----- nvinfo : EIATTR_COOP_GROUP_MASK_REGIDS
	.align		4
.L_24:
        /*6458*/ 	.byte	0x04, 0x29
        /*645a*/ 	.short	(.L_26 - .L_25)


	//   ....[0]....
.L_25:
        /*645c*/ 	.word	0xffffffff


	//   ....[1]....
        /*6460*/ 	.word	0xffffffff


	//   ....[2]....
        /*6464*/ 	.word	0xffffffff


	//   ....[3]....
        /*6468*/ 	.word	0xffffffff


	//   ....[4]....
        /*646c*/ 	.word	0xffffffff


	//   ....[5]....
        /*6470*/ 	.word	0xffffffff


	//----- nvinfo : EIATTR_COOP_GROUP_INSTR_OFFSETS
	.align		4
.L_26:
        /*6474*/ 	.byte	0x04, 0x28
        /*6476*/ 	.short	(.L_28 - .L_27)


	//   ....[0]....
.L_27:
        /*6478*/ 	.word	0x00000070


	//   ....[1]....
        /*647c*/ 	.word	0x00000080


	//   ....[2]....
        /*6480*/ 	.word	0x000001a0


	//   ....[3]....
        /*6484*/ 	.word	0x000004f0


	//   ....[4]....
        /*6488*/ 	.word	0x00000970


	//   ....[5]....
        /*648c*/ 	.word	0x00002f60


	//----- nvinfo : EIATTR_REG_RECONFIG
	.align		4
.L_28:
        /*6490*/ 	.byte	0x01, 0x54
	.zero		2


	//----- nvinfo : EIATTR_MBARRIER_INSTR_OFFSETS
	.align		4
        /*6494*/ 	.byte	0x04, 0x39
        /*6496*/ 	.short	(.L_30 - .L_29)


	//   ....[0]....
.L_29:
        /*6498*/ 	.word	0x00000340
        /*649c*/ 	.word	0x000000ff
        /*64a0*/ 	.word	0x00000000
        /*64a4*/ 	.short	0x0100
        /*64a6*/ 	.byte	0x09
	.zero		1


	//   ....[1]....
        /*64a8*/ 	.word	0x00000350
        /*64ac*/ 	.word	0x000000ff
        /*64b0*/ 	.word	0x00000060
        /*64b4*/ 	.short	0x0100
        /*64b6*/ 	.byte	0x09
	.zero		1


	//   ....[2]....
        /*64b8*/ 	.word	0x00000360
        /*64bc*/ 	.word	0x000000ff
        /*64c0*/ 	.word	0x00000008
        /*64c4*/ 	.short	0x0100
        /*64c6*/ 	.byte	0x09
	.zero		1


	//   ....[3]....
        /*64c8*/ 	.word	0x00000370
        /*64cc*/ 	.word	0x000000ff
        /*64d0*/ 	.word	0x00000068
        /*64d4*/ 	.short	0x0100
        /*64d6*/ 	.byte	0x09
	.zero		1


	//   ....[4]....
        /*64d8*/ 	.word	0x00000380
        /*64dc*/ 	.word	0x000000ff
        /*64e0*/ 	.word	0x00000010
        /*64e4*/ 	.short	0x0100
        /*64e6*/ 	.byte	0x09
	.zero		1


	//   ....[5]....
        /*64e8*/ 	.word	0x00000390
        /*64ec*/ 	.word	0x000000ff
        /*64f0*/ 	.word	0x00000070
        /*64f4*/ 	.short	0x0100
        /*64f6*/ 	.byte	0x09
	.zero		1


	//   ....[6]....
        /*64f8*/ 	.word	0x000003a0
        /*64fc*/ 	.word	0x000000ff
        /*6500*/ 	.word	0x00000018
        /*6504*/ 	.short	0x0100
        /*6506*/ 	.byte	0x09
	.zero		1


	//   ....[7]....
        /*6508*/ 	.word	0x000003b0
        /*650c*/ 	.word	0x000000ff
        /*6510*/ 	.word	0x00000078
        /*6514*/ 	.short	0x0100
        /*6516*/ 	.byte	0x09
	.zero		1


	//   ....[8]....
        /*6518*/ 	.word	0x000003c0
        /*651c*/ 	.word	0x000000ff
        /*6520*/ 	.word	0x00000020
        /*6524*/ 	.short	0x0100
        /*6526*/ 	.byte	0x09
	.zero		1


	//   ....[9]....
        /*6528*/ 	.word	0x000003d0
        /*652c*/ 	.word	0x000000ff
        /*6530*/ 	.word	0x00000080
        /*6534*/ 	.short	0x0100
        /*6536*/ 	.byte	0x09
	.zero		1


	//   ....[10]....
        /*6538*/ 	.word	0x000003e0
        /*653c*/ 	.word	0x000000ff
        /*6540*/ 	.word	0x00000028
        /*6544*/ 	.short	0x0100
        /*6546*/ 	.byte	0x09
	.zero		1


	//   ....[11]....
        /*6548*/ 	.word	0x000003f0
        /*654c*/ 	.word	0x000000ff
        /*6550*/ 	.word	0x00000088
        /*6554*/ 	.short	0x0100
        /*6556*/ 	.byte	0x09
	.zero		1


	//   ....[12]....
        /*6558*/ 	.word	0x00000400
        /*655c*/ 	.word	0x000000ff
        /*6560*/ 	.word	0x00000030
        /*6564*/ 	.short	0x0100
        /*6566*/ 	.byte	0x09
	.zero		1


	//   ....[13]....
        /*6568*/ 	.word	0x00000410
        /*656c*/ 	.word	0x000000ff
        /*6570*/ 	.word	0x00000090
        /*6574*/ 	.short	0x0100
        /*6576*/ 	.byte	0x09
	.zero		1


	//   ....[14]....
        /*6578*/ 	.word	0x00000420
        /*657c*/ 	.word	0x000000ff
        /*6580*/ 	.word	0x00000038
        /*6584*/ 	.short	0x0100
        /*6586*/ 	.byte	0x09
	.zero		1


	//   ....[15]....
        /*6588*/ 	.word	0x00000430
        /*658c*/ 	.word	0x000000ff
        /*6590*/ 	.word	0x00000098
        /*6594*/ 	.short	0x0100
        /*6596*/ 	.byte	0x09
	.zero		1


	//   ....[16]....
        /*6598*/ 	.word	0x00000440
        /*659c*/ 	.word	0x000000ff
        /*65a0*/ 	.word	0x00000040
        /*65a4*/ 	.short	0x0100
        /*65a6*/ 	.byte	0x09
	.zero		1


	//   ....[17]....
        /*65a8*/ 	.word	0x00000450
        /*65ac*/ 	.word	0x000000ff
        /*65b0*/ 	.word	0x000000a0
        /*65b4*/ 	.short	0x0100
        /*65b6*/ 	.byte	0x09
	.zero		1


	//   ....[18]....
        /*65b8*/ 	.word	0x00000460
        /*65bc*/ 	.word	0x000000ff
        /*65c0*/ 	.word	0x00000048
        /*65c4*/ 	.short	0x0100
        /*65c6*/ 	.byte	0x09
	.zero		1


	//   ....[19]....
        /*65c8*/ 	.word	0x00000470
        /*65cc*/ 	.word	0x000000ff
        /*65d0*/ 	.word	0x000000a8
        /*65d4*/ 	.short	0x0100
        /*65d6*/ 	.byte	0x09
	.zero		1


	//   ....[20]....
        /*65d8*/ 	.word	0x00000480
        /*65dc*/ 	.word	0x000000ff
        /*65e0*/ 	.word	0x00000050
        /*65e4*/ 	.short	0x0100
        /*65e6*/ 	.byte	0x09
	.zero		1


	//   ....[21]....
        /*65e8*/ 	.word	0x00000490
        /*65ec*/ 	.word	0x000000ff
        /*65f0*/ 	.word	0x000000b0
        /*65f4*/ 	.short	0x0100
        /*65f6*/ 	.byte	0x09
	.zero		1


	//   ....[22]....
        /*65f8*/ 	.word	0x000004a0
        /*65fc*/ 	.word	0x000000ff
        /*6600*/ 	.word	0x00000058
        /*6604*/ 	.short	0x0100
        /*6606*/ 	.byte	0x09
	.zero		1


	//   ....[23]....
        /*6608*/ 	.word	0x000004b0
        /*660c*/ 	.word	0x000000ff
        /*6610*/ 	.word	0x000000b8
        /*6614*/ 	.short	0x0100
        /*6616*/ 	.byte	0x09
	.zero		1


	//   ....[24]....
        /*6618*/ 	.word	0x00000890
        /*661c*/ 	.word	0x000000ff
        /*6620*/ 	.word	0x000000d0
        /*6624*/ 	.short	0x0100
        /*6626*/ 	.byte	0x06
	.zero		1


	//   ....[25]....
        /*6628*/ 	.word	0x00000910
        /*662c*/ 	.word	0x000000ff
        /*6630*/ 	.word	0x000000d8
        /*6634*/ 	.short	0x0100
        /*6636*/ 	.byte	0x06
	.zero		1


	//   ....[26]....
        /*6638*/ 	.word	0x00003360
        /*663c*/ 	.word	0x000000ff
        /*6640*/ 	.word	0x00000000
        /*6644*/ 	.short	0x010a
        /*6646*/ 	.byte	0x07
	.zero		1


	//   ....[27]....
        /*6648*/ 	.word	0x000033c0
        /*664c*/ 	.word	0x000000ff
        /*6650*/ 	.word	0x00000000
        /*6654*/ 	.short	0x010a
        /*6656*/ 	.byte	0x07
	.zero		1


	//   ....[28]....
        /*6658*/ 	.word	0x000076a0
        /*665c*/ 	.word	0x000000ff
        /*6660*/ 	.word	0x00000000
        /*6664*/ 	.short	0x010a
        /*6666*/ 	.byte	0x10
	.zero		1


	//   ....[29]....
        /*6668*/ 	.word	0x000076e0
        /*666c*/ 	.word	0x000000ff
        /*6670*/ 	.word	0x00000000
        /*6674*/ 	.short	0x010a
        /*6676*/ 	.byte	0x10
	.zero		1


	//   ....[30]....
        /*6678*/ 	.word	0x0000c410
        /*667c*/ 	.word	0x00000008
        /*6680*/ 	.word	0x00000000
        /*6684*/ 	.short	0x0101
        /*6686*/ 	.byte	0x3f
	.zero		1


	//   ....[31]....
        /*6688*/ 	.word	0x00010570
        /*668c*/ 	.word	0x00000006
        /*6690*/ 	.word	0x00000000
        /*6694*/ 	.short	0x0101
        /*6696*/ 	.byte	0x3f
	.zero		1


	//   ....[32]....
        /*6698*/ 	.word	0x0002dc90
        /*669c*/ 	.word	0x0000000f
        /*66a0*/ 	.word	0x00000060
        /*66a4*/ 	.short	0x010a
        /*66a6*/ 	.byte	0x3f
	.zero		1


	//   ....[33]....
        /*66a8*/ 	.word	0x0002e020
        /*66ac*/ 	.word	0x00000002
        /*66b0*/ 	.word	0x000000d8
        /*66b4*/ 	.short	0x0101
        /*66b6*/ 	.byte	0x3f
	.zero		1


	//   ....[34]....
        /*66b8*/ 	.word	0x0002e7f0
        /*66bc*/ 	.word	0x00000003
        /*66c0*/ 	.word	0x00000000
        /*66c4*/ 	.short	0x010a
        /*66c6*/ 	.byte	0x3f
	.zero		1


	//   ....[35]....
        /*66c8*/ 	.word	0x0002e880
        /*66cc*/ 	.word	0x00000003
        /*66d0*/ 	.word	0x00000000
        /*66d4*/ 	.short	0x010a
        /*66d6*/ 	.byte	0x3f
	.zero		1


	//   ....[36]....
        /*66d8*/ 	.word	0x0002e910
        /*66dc*/ 	.word	0x00000003
        /*66e0*/ 	.word	0x00000000
        /*66e4*/ 	.short	0x010a
        /*66e6*/ 	.byte	0x3f
	.zero		1


	//   ....[37]....
        /*66e8*/ 	.word	0x0002e9a0
        /*66ec*/ 	.word	0x00000003
        /*66f0*/ 	.word	0x00000000
        /*66f4*/ 	.short	0x010a
        /*66f6*/ 	.byte	0x3f
	.zero		1


	//   ....[38]....
        /*66f8*/ 	.word	0x0002ea30
        /*66fc*/ 	.word	0x00000003
        /*6700*/ 	.word	0x00000000
        /*6704*/ 	.short	0x010a
        /*6706*/ 	.byte	0x3f
	.zero		1


	//   ....[39]....
        /*6708*/ 	.word	0x0002eac0
        /*670c*/ 	.word	0x00000003
        /*6710*/ 	.word	0x00000000
        /*6714*/ 	.short	0x010a
        /*6716*/ 	.byte	0x3f
	.zero		1


	//   ....[40]....
        /*6718*/ 	.word	0x0002eb50
        /*671c*/ 	.word	0x00000003
        /*6720*/ 	.word	0x00000000
        /*6724*/ 	.short	0x010a
        /*6726*/ 	.byte	0x3f
	.zero		1


	//   ....[41]....
        /*6728*/ 	.word	0x0002ebe0
        /*672c*/ 	.word	0x00000003
        /*6730*/ 	.word	0x00000000
        /*6734*/ 	.short	0x010a
        /*6736*/ 	.byte	0x3f
	.zero		1


	//   ....[42]....
        /*6738*/ 	.word	0x0002ec70
        /*673c*/ 	.word	0x00000003
        /*6740*/ 	.word	0x00000000
        /*6744*/ 	.short	0x010a
        /*6746*/ 	.byte	0x3f
	.zero		1


	//   ....[43]....
        /*6748*/ 	.word	0x0002ed00
        /*674c*/ 	.word	0x00000003
        /*6750*/ 	.word	0x00000000
        /*6754*/ 	.short	0x010a
        /*6756*/ 	.byte	0x3f
	.zero		1


	//   ....[44]....
        /*6758*/ 	.word	0x0002ed90
        /*675c*/ 	.word	0x00000003
        /*6760*/ 	.word	0x00000000
        /*6764*/ 	.short	0x010a
        /*6766*/ 	.byte	0x3f
	.zero		1


	//   ....[45]....
        /*6768*/ 	.word	0x0002ee20
        /*676c*/ 	.word	0x00000003
        /*6770*/ 	.word	0x00000000
        /*6774*/ 	.short	0x010a
        /*6776*/ 	.byte	0x3f
	.zero		1


	//   ....[46]....
        /*6778*/ 	.word	0x0002ee90
        /*677c*/ 	.word	0x00000007
        /*6780*/ 	.word	0x00000000
        /*6784*/ 	.short	0x010a
        /*6786*/ 	.byte	0x3f
	.zero		1


	//   ....[47]....
        /*6788*/ 	.word	0x0002ef00
        /*678c*/ 	.word	0x00000000
        /*6790*/ 	.word	0x00000000
        /*6794*/ 	.short	0x010a
        /*6796*/ 	.byte	0x3f
	.zero		1


	//   ....[48]....
        /*6798*/ 	.word	0x0002efe0
        /*679c*/ 	.word	0x0000000f
        /*67a0*/ 	.word	0x00000060
        /*67a4*/ 	.short	0x010a
        /*67a6*/ 	.byte	0x3f
	.zero		1


	//   ....[49]....
        /*67a8*/ 	.word	0x0002f0b0
        /*67ac*/ 	.word	0x00000003
        /*67b0*/ 	.word	0x00000000
        /*67b4*/ 	.short	0x010a
        /*67b6*/ 	.byte	0x3f
	.zero		1


	//   ....[50]....
        /*67b8*/ 	.word	0x0002f100
        /*67bc*/ 	.word	0x00000003
        /*67c0*/ 	.word	0x00000000
        /*67c4*/ 	.short	0x010a
        /*67c6*/ 	.byte	0x3f
	.zero		1


	//   ....[51]....
        /*67c8*/ 	.word	0x0002f150
        /*67cc*/ 	.word	0x00000003
        /*67d0*/ 	.word	0x00000000
        /*67d4*/ 	.short	0x010a
        /*67d6*/ 	.byte	0x3f
	.zero		1


	//   ....[52]....
        /*67d8*/ 	.word	0x0002f1a0
        /*67dc*/ 	.word	0x00000003
        /*67e0*/ 	.word	0x00000000
        /*67e4*/ 	.short	0x010a
        /*67e6*/ 	.byte	0x3f
	.zero		1


	//   ....[53]....
        /*67e8*/ 	.word	0x0002f1f0
        /*67ec*/ 	.word	0x00000003
        /*67f0*/ 	.word	0x00000000
        /*67f4*/ 	.short	0x010a
        /*67f6*/ 	.byte	0x3f
	.zero		1


	//   ....[54]....
        /*67f8*/ 	.word	0x0002f240
        /*67fc*/ 	.word	0x00000003
        /*6800*/ 	.word	0x00000000
        /*6804*/ 	.short	0x010a
        /*6806*/ 	.byte	0x3f
	.zero		1


	//   ....[55]....
        /*6808*/ 	.word	0x0002f290
        /*680c*/ 	.word	0x00000003
        /*6810*/ 	.word	0x00000000
        /*6814*/ 	.short	0x010a
        /*6816*/ 	.byte	0x3f
	.zero		1


	//   ....[56]....
        /*6818*/ 	.word	0x0002f2e0
        /*681c*/ 	.word	0x00000003
        /*6820*/ 	.word	0x00000000
        /*6824*/ 	.short	0x010a
        /*6826*/ 	.byte	0x3f
	.zero		1


	//   ....[57]....
        /*6828*/ 	.word	0x0002f330
        /*682c*/ 	.word	0x00000003
        /*6830*/ 	.word	0x00000000
        /*6834*/ 	.short	0x010a
        /*6836*/ 	.byte	0x3f
	.zero		1


	//   ....[58]....
        /*6838*/ 	.word	0x0002f380
        /*683c*/ 	.word	0x00000003
        /*6840*/ 	.word	0x00000000
        /*6844*/ 	.short	0x010a
        /*6846*/ 	.byte	0x3f
	.zero		1


	//   ....[59]....
        /*6848*/ 	.word	0x0002f3d0
        /*684c*/ 	.word	0x00000003
        /*6850*/ 	.word	0x00000000
        /*6854*/ 	.short	0x010a
        /*6856*/ 	.byte	0x3f
	.zero		1


	//----- nvinfo : EIATTR_NUM_MBARRIERS
	.align		4
.L_30:
        /*6858*/ 	.byte	0x03, 0x38
        /*685a*/ 	.short	0x001a


	//----- nvinfo : EIATTR_EXIT_INSTR_OFFSETS
	.align		4
        /*685c*/ 	.byte	0x04, 0x1c
        /*685e*/ 	.short	(.L_32 - .L_31)


	//   ....[0]....
.L_31:
        /*6860*/ 	.word	0x00000b20


	//   ....[1]....
        /*6864*/ 	.word	0x000013c0


	//   ....[2]....
        /*6868*/ 	.word	0x0002d380


	//   ....[3]....
        /*686c*/ 	.word	0x0002d940


	//   ....[4]....
        /*6870*/ 	.word	0x0002ee70


	//----- nvinfo : EIATTR_MAX_THREADS
	.align		4
.L_32:
        /*6874*/ 	.byte	0x04, 0x05
        /*6876*/ 	.short	(.L_34 - .L_33)
.L_33:
        /*6878*/ 	.word	0x00000180
        /*687c*/ 	.word	0x00000001
        /*6880*/ 	.word	0x00000001


	//----- nvinfo : EIATTR_CRS_STACK_SIZE
	.align		4
.L_34:
        /*6884*/ 	.byte	0x04, 0x1e
        /*6886*/ 	.short	(.L_36 - .L_35)
.L_35:
        /*6888*/ 	.word	0x00000000


	//----- nvinfo : EIATTR_CBANK_PARAM_SIZE
	.align		4
.L_36:
        /*688c*/ 	.byte	0x03, 0x19
        /*688e*/ 	.short	0x0470


	//----- nvinfo : EIATTR_PARAM_CBANK
	.align		4
        /*6890*/ 	.byte	0x04, 0x0a
        /*6892*/ 	.short	(.L_38 - .L_37)
	.align		4
.L_37:
        /*6894*/ 	.word	index@(.nv.constant0._ZN7cutlass13device_kernelINS_4gemm6kernel13GemmUniversalIN4cute5tupleIJiiiiEEENS1_10collective13CollectiveMmaINS1_37MainloopSm90TmaGmmaWarpSpecializedFP8ILi12ENS5_IJNS4_1CILi2EEENSA_ILi1EEESC_EEENS1_35KernelTmaWarpSpecializedCooperativeEEENS5_IJNSA_ILi384EEENSA_ILi192EEENSA_ILi32EEEEEENS_12float_e4m3_tENS5_IJlSC_lEEESK_SL_NS4_8TiledMMAINS4_8MMA_AtomIJNS4_4SM904GMMA31MMA_64x192x32_F32E4M3E4M3_SS_TNILNSP_7ScaleInE1ELSR_1EEEEEENS4_6LayoutISD_NS5_IJSC_NSA_ILi0EEESV_EEEEENS5_IJNS4_10UnderscoreESY_SY_EEEEENS4_13SM90_TMA_LOADENS4_14ComposedLayoutINS4_7SwizzleILi1ELi4ELi3EEENS4_18smem_ptr_flag_bitsILi8EEENSU_INS5_IJNSA_ILi8EEESI_EEENS5_IJSI_SC_EEEEEEEvNS4_8identityENS4_23SM90_TMA_LOAD_MULTICASTES1B_vS1C_EENS_8epilogue10collective6detail29Sm90TmaWarpSpecializedAdapterINS1G_15DefaultEpilogueISK_SL_SL_NS1F_6thread17LinearCombinationISK_Li1EffLNS1K_9ScaleType4KindE0ELNS_15FloatRoundStyleE2ESK_EENS1_15EpilogueDefaultEEEEEvvEEEEvNT_6ParamsE)
        /*6898*/ 	.short	0x0210
        /*689a*/ 	.short	0x0470


	//----- nvinfo : EIATTR_SW_WAR
	.align		4
.L_38:
        /*689c*/ 	.byte	0x04, 0x36
        /*689e*/ 	.short	(.L_40 - .L_39)
.L_39:
        /*68a0*/ 	.word	0x00000008
.L_40:


//--------------------- .nv.callgraph             --------------------------
	.section	.nv.callgraph,"",@"SHT_CUDA_CALLGRAPH"
	.align	4
	.sectionentsize	8
	.align		4
        /*0000*/ 	.word	0x00000000
	.align		4
        /*0004*/ 	.word	0xffffffff
	.align		4
        /*0008*/ 	.word	0x00000000
	.align		4
        /*000c*/ 	.word	0xfffffffe
	.align		4
        /*0010*/ 	.word	0x00000000
	.align		4
        /*0014*/ 	.word	0xfffffffd
	.align		4
        /*0018*/ 	.word	0x00000000
	.align		4
        /*001c*/ 	.word	0xfffffffc


//--------------------- .nv.constant4             --------------------------
	.section	.nv.constant4,"a",@progbits
	.align	8
	.align		8
.nv.constant4:
        /*0000*/ 	.dword	_ZN39_INTERNAL_d66f1c6f_4_k_cu_c5bc2d26_63854cuda3std3__45__cpo5beginE
	.align		8
        /*0008*/ 	.dword	_ZN39_INTERNAL_d66f1c6f_4_k_cu_c5bc2d26_63854cuda3std3__45__cpo3endE
	.align		8
        /*0010*/ 	.dword	_ZN39_INTERNAL_d66f1c6f_4_k_cu_c5bc2d26_63854cuda3std3__45__cpo6cbeginE
	.align		8
        /*0018*/ 	.dword	_ZN39_INTERNAL_d66f1c6f_4_k_cu_c5bc2d26_63854cuda3std3__45__cpo4cendE
	.align		8
        /*0020*/ 	.dword	_ZN39_INTERNAL_d66f1c6f_4_k_cu_c5bc2d26_63854cuda3std3__441_GLOBAL__N__d66f1c6f_4_k_cu_c5bc2d26_63856ignoreE
	.align		8
        /*0028*/ 	.dword	_ZN39_INTERNAL_d66f1c6f_4_k_cu_c5bc2d26_63854cuda3std3__419piecewise_constructE
	.align		8
        /*0030*/ 	.dword	_ZN39_INTERNAL_d66f1c6f_4_k_cu_c5bc2d26_63854cuda3std3__48in_placeE
	.align		8
        /*0038*/ 	.dword	_ZN39_INTERNAL_d66f1c6f_4_k_cu_c5bc2d26_63854cuda3std6ranges3__45__cpo4swapE
	.align		8
        /*0040*/ 	.dword	_ZN39_INTERNAL_d66f1c6f_4_k_cu_c5bc2d26_63854cuda3std6ranges3__45__cpo9iter_moveE
	.align		8
        /*0048*/ 	.dword	_ZN39_INTERNAL_d66f1c6f_4_k_cu_c5bc2d26_63854cute7productE
	.align		8
        /*0050*/ 	.dword	_ZN39_INTERNAL_d66f1c6f_4_k_cu_c5bc2d26_63854cute1_E


//--------------------- .text._ZN7cutlass13device_kernelINS_4gemm6kernel13GemmUniversalIN4cute5tupleIJiiiiEEENS1_10collective13CollectiveMmaINS1_37MainloopSm90TmaGmmaWarpSpecializedFP8ILi12ENS5_IJNS4_1CILi2EEENSA_ILi1EEESC_EEENS1_35KernelTmaWarpSpecializedCooperativeEEENS5_IJNSA_ILi384EEENSA_ILi192EEENSA_ILi32EEEEEENS_12float_e4m3_tENS5_IJlSC_lEEESK_SL_NS4_8TiledMMAINS4_8MMA_AtomIJNS4_4SM904GMMA31MMA_64x192x32_F32E4M3E4M3_SS_TNILNSP_7ScaleInE1ELSR_1EEEEEENS4_6LayoutISD_NS5_IJSC_NSA_ILi0EEESV_EEEEENS5_IJNS4_10UnderscoreESY_SY_EEEEENS4_13SM90_TMA_LOADENS4_14ComposedLayoutINS4_7SwizzleILi1ELi4ELi3EEENS4_18smem_ptr_flag_bitsILi8EEENSU_INS5_IJNSA_ILi8EEESI_EEENS5_IJSI_SC_EEEEEEEvNS4_8identityENS4_23SM90_TMA_LOAD_MULTICASTES1B_vS1C_EENS_8epilogue10collective6detail29Sm90TmaWarpSpecializedAdapterINS1G_15DefaultEpilogueISK_SL_SL_NS1F_6thread17LinearCombinationISK_Li1EffLNS1K_9ScaleType4KindE0ELNS_15FloatRoundStyleE2ESK_EENS1_15EpilogueDefaultEEEEEvvEEEEvNT_6ParamsE --------------------------
	.section	.text._ZN7cutlass13device_kernelINS_4gemm6kernel13GemmUniversalIN4cute5tupleIJiiiiEEENS1_10collective13CollectiveMmaINS1_37MainloopSm90TmaGmmaWarpSpecializedFP8ILi12ENS5_IJNS4_1CILi2EEENSA_ILi1EEESC_EEENS1_35KernelTmaWarpSpecializedCooperativeEEENS5_IJNSA_ILi384EEENSA_ILi192EEENSA_ILi32EEEEEENS_12float_e4m3_tENS5_IJlSC_lEEESK_SL_NS4_8TiledMMAINS4_8MMA_AtomIJNS4_4SM904GMMA31MMA_64x192x32_F32E4M3E4M3_SS_TNILNSP_7ScaleInE1ELSR_1EEEEEENS4_6LayoutISD_NS5_IJSC_NSA_ILi0EEESV_EEEEENS5_IJNS4_10UnderscoreESY_SY_EEEEENS4_13SM90_TMA_LOADENS4_14ComposedLayoutINS4_7SwizzleILi1ELi4ELi3EEENS4_18smem_ptr_flag_bitsILi8EEENSU_INS5_IJNSA_ILi8EEESI_EEENS5_IJSI_SC_EEEEEEEvNS4_8identityENS4_23SM90_TMA_LOAD_MULTICASTES1B_vS1C_EENS_8epilogue10collective6detail29Sm90TmaWarpSpecializedAdapterINS1G_15DefaultEpilogueISK_SL_SL_NS1F_6thread17LinearCombinationISK_Li1EffLNS1K_9ScaleType4KindE0ELNS_15FloatRoundStyleE2ESK_EENS1_15EpilogueDefaultEEEEEvvEEEEvNT_6ParamsE,"ax",@progbits
	.align	128
.text._ZN7cutlass13device_kernelINS_4gemm6kernel13GemmUniversalIN4cute5tupleIJiiiiEEENS1_10collective13CollectiveMmaINS1_37MainloopSm90TmaGmmaWarpSpecializedFP8ILi12ENS5_IJNS4_1CILi2EEENSA_ILi1EEESC_EEENS1_35KernelTmaWarpSpecializedCooperativeEEENS5_IJNSA_ILi384EEENSA_ILi192EEENSA_ILi32EEEEEENS_12float_e4m3_tENS5_IJlSC_lEEESK_SL_NS4_8TiledMMAINS4_8MMA_AtomIJNS4_4SM904GMMA31MMA_64x192x32_F32E4M3E4M3_SS_TNILNSP_7ScaleInE1ELSR_1EEEEEENS4_6LayoutISD_NS5_IJSC_NSA_ILi0EEESV_EEEEENS5_IJNS4_10UnderscoreESY_SY_EEEEENS4_13SM90_TMA_LOADENS4_14ComposedLayoutINS4_7SwizzleILi1ELi4ELi3EEENS4_18smem_ptr_flag_bitsILi8EEENSU_INS5_IJNSA_ILi8EEESI_EEENS5_IJSI_SC_EEEEEEEvNS4_8identityENS4_23SM90_TMA_LOAD_MULTICASTES1B_vS1C_EENS_8epilogue10collective6detail29Sm90TmaWarpSpecializedAdapterINS1G_15DefaultEpilogueISK_SL_SL_NS1F_6thread17LinearCombinationISK_Li1EffLNS1K_9ScaleType4KindE0ELNS_15FloatRoundStyleE2ESK_EENS1_15EpilogueDefaultEEEEEvvEEEEvNT_6ParamsE:
        .type           _ZN7cutlass13device_kernelINS_4gemm6kernel13GemmUniversalIN4cute5tupleIJiiiiEEENS1_10collective13CollectiveMmaINS1_37MainloopSm90TmaGmmaWarpSpecializedFP8ILi12ENS5_IJNS4_1CILi2EEENSA_ILi1EEESC_EEENS1_35KernelTmaWarpSpecializedCooperativeEEENS5_IJNSA_ILi384EEENSA_ILi192EEENSA_ILi32EEEEEENS_12float_e4m3_tENS5_IJlSC_lEEESK_SL_NS4_8TiledMMAINS4_8MMA_AtomIJNS4_4SM904GMMA31MMA_64x192x32_F32E4M3E4M3_SS_TNILNSP_7ScaleInE1ELSR_1EEEEEENS4_6LayoutISD_NS5_IJSC_NSA_ILi0EEESV_EEEEENS5_IJNS4_10UnderscoreESY_SY_EEEEENS4_13SM90_TMA_LOADENS4_14ComposedLayoutINS4_7SwizzleILi1ELi4ELi3EEENS4_18smem_ptr_flag_bitsILi8EEENSU_INS5_IJNSA_ILi8EEESI_EEENS5_IJSI_SC_EEEEEEEvNS4_8identityENS4_23SM90_TMA_LOAD_MULTICASTES1B_vS1C_EENS_8epilogue10collective6detail29Sm90TmaWarpSpecializedAdapterINS1G_15DefaultEpilogueISK_SL_SL_NS1F_6thread17LinearCombinationISK_Li1EffLNS1K_9ScaleType4KindE0ELNS_15FloatRoundStyleE2ESK_EENS1_15EpilogueDefaultEEEEEvvEEEEvNT_6ParamsE,@function
        .size           _ZN7cutlass13device_kernelINS_4gemm6kernel13GemmUniversalIN4cute5tupleIJiiiiEEENS1_10collective13CollectiveMmaINS1_37MainloopSm90TmaGmmaWarpSpecializedFP8ILi12ENS5_IJNS4_1CILi2EEENSA_ILi1EEESC_EEENS1_35KernelTmaWarpSpecializedCooperativeEEENS5_IJNSA_ILi384EEENSA_ILi192EEENSA_ILi32EEEEEENS_12float_e4m3_tENS5_IJlSC_lEEESK_SL_NS4_8TiledMMAINS4_8MMA_AtomIJNS4_4SM904GMMA31MMA_64x192x32_F32E4M3E4M3_SS_TNILNSP_7ScaleInE1ELSR_1EEEEEENS4_6LayoutISD_NS5_IJSC_NSA_ILi0EEESV_EEEEENS5_IJNS4_10UnderscoreESY_SY_EEEEENS4_13SM90_TMA_LOADENS4_14ComposedLayoutINS4_7SwizzleILi1ELi4ELi3EEENS4_18smem_ptr_flag_bitsILi8EEENSU_INS5_IJNSA_ILi8EEESI_EEENS5_IJSI_SC_EEEEEEEvNS4_8identityENS4_23SM90_TMA_LOAD_MULTICASTES1B_vS1C_EENS_8epilogue10collective6detail29Sm90TmaWarpSpecializedAdapterINS1G_15DefaultEpilogueISK_SL_SL_NS1F_6thread17LinearCombinationISK_Li1EffLNS1K_9ScaleType4KindE0ELNS_15FloatRoundStyleE2ESK_EENS1_15EpilogueDefaultEEEEEvvEEEEvNT_6ParamsE,(.L_x_97 - _ZN7cutlass13device_kernelINS_4gemm6kernel13GemmUniversalIN4cute5tupleIJiiiiEEENS1_10collective13CollectiveMmaINS1_37MainloopSm90TmaGmmaWarpSpecializedFP8ILi12ENS5_IJNS4_1CILi2EEENSA_ILi1EEESC_EEENS1_35KernelTmaWarpSpecializedCooperativeEEENS5_IJNSA_ILi384EEENSA_ILi192EEENSA_ILi32EEEEEENS_12float_e4m3_tENS5_IJlSC_lEEESK_SL_NS4_8TiledMMAINS4_8MMA_AtomIJNS4_4SM904GMMA31MMA_64x192x32_F32E4M3E4M3_SS_TNILNSP_7ScaleInE1ELSR_1EEEEEENS4_6LayoutISD_NS5_IJSC_NSA_ILi0EEESV_EEEEENS5_IJNS4_10UnderscoreESY_SY_EEEEENS4_13SM90_TMA_LOADENS4_14ComposedLayoutINS4_7SwizzleILi1ELi4ELi3EEENS4_18smem_ptr_flag_bitsILi8EEENSU_INS5_IJNSA_ILi8EEESI_EEENS5_IJSI_SC_EEEEEEEvNS4_8identityENS4_23SM90_TMA_LOAD_MULTICASTES1B_vS1C_EENS_8epilogue10collective6detail29Sm90TmaWarpSpecializedAdapterINS1G_15DefaultEpilogueISK_SL_SL_NS1F_6thread17LinearCombinationISK_Li1EffLNS1K_9ScaleType4KindE0ELNS_15FloatRoundStyleE2ESK_EENS1_15EpilogueDefaultEEEEEvvEEEEvNT_6ParamsE)
        .other          _ZN7cutlass13device_kernelINS_4gemm6kernel13GemmUniversalIN4cute5tupleIJiiiiEEENS1_10collective13CollectiveMmaINS1_37MainloopSm90TmaGmmaWarpSpecializedFP8ILi12ENS5_IJNS4_1CILi2EEENSA_ILi1EEESC_EEENS1_35KernelTmaWarpSpecializedCooperativeEEENS5_IJNSA_ILi384EEENSA_ILi192EEENSA_ILi32EEEEEENS_12float_e4m3_tENS5_IJlSC_lEEESK_SL_NS4_8TiledMMAINS4_8MMA_AtomIJNS4_4SM904GMMA31MMA_64x192x32_F32E4M3E4M3_SS_TNILNSP_7ScaleInE1ELSR_1EEEEEENS4_6LayoutISD_NS5_IJSC_NSA_ILi0EEESV_EEEEENS5_IJNS4_10UnderscoreESY_SY_EEEEENS4_13SM90_TMA_LOADENS4_14ComposedLayoutINS4_7SwizzleILi1ELi4ELi3EEENS4_18smem_ptr_flag_bitsILi8EEENSU_INS5_IJNSA_ILi8EEESI_EEENS5_IJSI_SC_EEEEEEEvNS4_8identityENS4_23SM90_TMA_LOAD_MULTICASTES1B_vS1C_EENS_8epilogue10collective6detail29Sm90TmaWarpSpecializedAdapterINS1G_15DefaultEpilogueISK_SL_SL_NS1F_6thread17LinearCombinationISK_Li1EffLNS1K_9ScaleType4KindE0ELNS_15FloatRoundStyleE2ESK_EENS1_15EpilogueDefaultEEEEEvvEEEEvNT_6ParamsE,@"STO_CUDA_ENTRY STV_DEFAULT"
_ZN7cutlass13device_kernelINS_4gemm6kernel13GemmUniversalIN4cute5tupleIJiiiiEEENS1_10collective13CollectiveMmaINS1_37MainloopSm90TmaGmmaWarpSpecializedFP8ILi12ENS5_IJNS4_1CILi2EEENSA_ILi1EEESC_EEENS1_35KernelTmaWarpSpecializedCooperativeEEENS5_IJNSA_ILi384EEENSA_ILi192EEENSA_ILi32EEEEEENS_12float_e4m3_tENS5_IJlSC_lEEESK_SL_NS4_8TiledMMAINS4_8MMA_AtomIJNS4_4SM904GMMA31MMA_64x192x32_F32E4M3E4M3_SS_TNILNSP_7ScaleInE1ELSR_1EEEEEENS4_6LayoutISD_NS5_IJSC_NSA_ILi0EEESV_EEEEENS5_IJNS4_10UnderscoreESY_SY_EEEEENS4_13SM90_TMA_LOADENS4_14ComposedLayoutINS4_7SwizzleILi1ELi4ELi3EEENS4_18smem_ptr_flag_bitsILi8EEENSU_INS5_IJNSA_ILi8EEESI_EEENS5_IJSI_SC_EEEEEEEvNS4_8identityENS4_23SM90_TMA_LOAD_MULTICASTES1B_vS1C_EENS_8epilogue10collective6detail29Sm90TmaWarpSpecializedAdapterINS1G_15DefaultEpilogueISK_SL_SL_NS1F_6thread17LinearCombinationISK_Li1EffLNS1K_9ScaleType4KindE0ELNS_15FloatRoundStyleE2ESK_EENS1_15EpilogueDefaultEEEEEvvEEEEvNT_6ParamsE:
[----:B------:R-:W0:Y:S02]  /*0000*/  LDC R1, c[0x0][0x28] ;  /* 0x00000a00ff017b82 */ /* 0x000e240000000800 */
[----:B0-----:R-:W-:Y:S01]  /*0010*/  VIADD R1, R1, 0xfffff8f0 ;  /* 0xfffff8f001017836 */ /* 0x001fe20000000000 */
[----:B------:R-:W0:Y:S01]  /*0020*/  S2R R4, SR_TID.X ;  /* 0x0000000000047919 */ /* 0x000e220000002100 */
[----:B------:R-:W-:Y:S01]  /*0030*/  ELECT P0, URZ, PT ;  /* 0x00000000003f782f */ /* 0x000fe20003800000 */
[----:B------:R-:W-:Y:S01]  /*0040*/  BSSY B0, `(.L_x_0) ;  /* 0x0000015000007945 */ /* 0x000fe20003800000 */
[--C-:B0-----:R-:W-:Y:S02]  /*0050*/  SHF.R.U32.HI R0, RZ, 0x5, R4.reuse ;  /* 0x00000005ff007819 */ /* 0x101fe40000011604 */
[----:B------:R-:W-:-:S03]  /*0060*/  SHF.R.U32.HI R2, RZ, 0x7, R4 ;  /* 0x00000007ff027819 */ /* 0x000fc60000011604 */
[----:B------:R-:W0:Y:S04]  /*0070*/  SHFL.IDX PT, R3, R0, RZ, 0x1f ;  /* 0x00001fff00037589 */ /* 0x000e2800000e0000 */
[----:B------:R-:W1:Y:S01]  /*0080*/  SHFL.IDX PT, R2, R2, RZ, 0x1f ;  /* 0x00001fff02027589 */ /* 0x000e6200000e0000 */
[----:B0-----:R-:W-:Y:S02]  /*0090*/  R2UR UR4, R3 ;  /* 0x00000000030472ca */ /* 0x001fe400000e0000 */
[----:B-1----:R-:W-:-:S11]  /*00a0*/  R2UR UR6, R2 ;  /* 0x00000000020672ca */ /* 0x002fd600000e0000 */
[----:B------:R-:W-:Y:S02]  /*00b0*/  USHF.R.S32.HI UR5, URZ, 0x1f, UR4 ;  /* 0x0000001f3f057899 */ /* 0x000fe40008011404 */
[----:B------:R-:W-:Y:S02]  /*00c0*/  ISETP.NE.OR P0, PT, RZ, UR4, !P0 ;  /* 0x00000004ff007c0c */ /* 0x000fe4000c705670 */
[----:B------:R-:W-:-:S04]  /*00d0*/  ULEA.HI UR5, UR5, UR4, URZ, 0x2 ;  /* 0x0000000405057291 */ /* 0x000fc8000f8f103f */
[----:B------:R-:W-:-:S04]  /*00e0*/  ULOP3.LUT UR5, UR5, 0xfffffffc, URZ, 0xc0, !UPT ;  /* 0xfffffffc05057892 */ /* 0x000fc8000f8ec03f */
[----:B------:R-:W-:-:S03]  /*00f0*/  UIADD3 UR8, UR4, -UR5, URZ ;  /* 0x8000000504087290 */ /* 0x000fc6000fffe03f */
[----:B------:R-:W-:Y:S09]  /*0100*/  @P0 BRA `(.L_x_1) ;  /* 0x0000000000200947 */ /* 0x000ff20003800000 */
[----:B------:R-:W-:Y:S02]  /*0110*/  ULDC.64 UR4, c[0x0][0x198] ;  /* 0x0000660000047ab9 */ /* 0x000fe40000000a00 */
[----:B------:R-:W-:Y:S02]  /*0120*/  UIADD3 UR10, UP0, UR4, 0xf0, URZ ;  /* 0x000000f0040a7890 */ /* 0x000fe4000ff1e03f */
[----:B------:R-:W-:Y:S02]  /*0130*/  UIADD3 UR4, UP1, UR4, 0x1f0, URZ ;  /* 0x000001f004047890 */ /* 0x000fe4000ff3e03f */
[----:B------:R-:W-:Y:S02]  /*0140*/  UIADD3.X UR11, URZ, UR5, URZ, UP0, !UPT ;  /* 0x000000053f0b7290 */ /* 0x000fe400087fe43f */
[----:B------:R-:W-:-:S07]  /*0150*/  UIADD3.X UR5, URZ, UR5, URZ, UP1, !UPT ;  /* 0x000000053f057290 */ /* 0x000fce0008ffe43f */
[----:B------:R0:W-:Y:S02]  /*0160*/  UTMACCTL.PF [UR10] ;  /* 0x000000000a0079b9 */ /* 0x0001e40008040000 */
[----:B------:R0:W-:Y:S02]  /*0170*/  UTMACCTL.PF [UR4] ;  /* 0x00000000040079b9 */ /* 0x0001e40008040000 */
[----:B0-----:R-:W-:Y:S01]  /*0180*/  NOP ;  /* 0x0000000000007918 */ /* 0x001fe20000000000 */
.L_x_1:
[----:B------:R-:W-:Y:S05]  /*0190*/  BSYNC B0 ;  /* 0x0000000000007941 */ /* 0x000fea0003800000 */
.L_x_0:
[----:B------:R-:W0:Y:S01]  /*01a0*/  SHFL.IDX PT, R3, R0, RZ, 0x1f ;  /* 0x00001fff00037589 */ /* 0x000e2200000e0000 */
[----:B------:R-:W-:Y:S01]  /*01b0*/  UISETP.NE.AND UP0, UPT, UR8, 0x3, UPT ;  /* 0x000000030800788c */ /* 0x000fe2000bf05270 */
[----:B------:R-:W-:Y:S01]  /*01c0*/  ISETP.NE.AND P1, PT, RZ, UR6, PT ;  /* 0x00000006ff007c0c */ /* 0x000fe2000bf25270 */
[----:B------:R-:W-:Y:S02]  /*01d0*/  UIADD3 UR10, UR6, -0x1, URZ ;  /* 0xffffffff060a7890 */ /* 0x000fe4000fffe03f */
[----:B------:R-:W-:Y:S02]  /*01e0*/  UISETP.EQ.OR UP0, UPT, UR8, URZ, !UP0 ;  /* 0x0000003f0800728c */ /* 0x000fe4000c702670 */
[----:B------:R-:W-:Y:S02]  /*01f0*/  UISETP.GE.U32.AND UP1, UPT, UR10, 0x2, UPT ;  /* 0x000000020a00788c */ /* 0x000fe4000bf26070 */
[----:B------:R-:W-:-:S04]  /*0200*/  UISETP.EQ.AND UP0, UPT, UR6, URZ, UP0 ;  /* 0x0000003f0600728c */ /* 0x000fc80008702270 */
[----:B------:R-:W-:-:S04]  /*0210*/  USEL UR13, URZ, 0x1, !UP0 ;  /* 0x000000013f0d7887 */ /* 0x000fc8000c000000 */
[----:B------:R-:W-:Y:S01]  /*0220*/  USEL UR13, UR13, 0x2, UP1 ;  /* 0x000000020d0d7887 */ /* 0x000fe20008800000 */
[----:B0-----:R-:W-:-:S13]  /*0230*/  ISETP.NE.AND P0, PT, R3, RZ, PT ;  /* 0x000000ff0300720c */ /* 0x001fda0003f05270 */
[----:B------:R-:W-:Y:S05]  /*0240*/  @P0 BRA `(.L_x_2) ;  /* 0x0000000000a40947 */ /* 0x000fea0003800000 */
[----:B------:R-:W-:Y:S01]  /*0250*/  ELECT P0, URZ, PT ;  /* 0x00000000003f782f */ /* 0x000fe20003800000 */
[----:B------:R-:W-:-:S12]  /*0260*/  BSSY B0, `(.L_x_2) ;  /* 0x0000027000007945 */ /* 0x000fd80003800000 */
[----:B------:R-:W-:Y:S05]  /*0270*/  @!P0 BRA `(.L_x_3) ;  /* 0x0000000000948947 */ /* 0x000fea0003800000 */
[----:B------:R-:W0:Y:S01]  /*0280*/  S2UR UR9, SR_CgaCtaId ;  /* 0x00000000000979c3 */ /* 0x000e220000008800 */
[----:B------:R-:W-:Y:S01]  /*0290*/  UMOV UR4, 0x400 ;  /* 0x0000040000047882 */ /* 0x000fe20000000000 */
[----:B------:R-:W-:Y:S01]  /*02a0*/  UMOV UR5, 0x1 ;  /* 0x0000000100057882 */ /* 0x000fe20000000000 */
[----:B------:R-:W-:Y:S02]  /*02b0*/  UMOV UR6, 0x4 ;  /* 0x0000000400067882 */ /* 0x000fe40000000000 */
[----:B------:R-:W-:-:S04]  /*02c0*/  UIADD3 UR6, -UR6, 0x100000, URZ ;  /* 0x0010000006067890 */ /* 0x000fc8000fffe13f */
[----:B------:R-:W-:Y:S02]  /*02d0*/  USHF.L.U32 UR7, UR6, 0xb, URZ ;  /* 0x0000000b06077899 */ /* 0x000fe4000800063f */
[----:B------:R-:W-:Y:S02]  /*02e0*/  USHF.L.U32 UR6, UR6, 0x1, URZ ;  /* 0x0000000106067899 */ /* 0x000fe4000800063f */
[----:B0-----:R-:W-:Y:S02]  /*02f0*/  ULEA UR9, UR9, UR4, 0x18 ;  /* 0x0000000409097291 */ /* 0x001fe4000f8ec03f */
[----:B------:R-:W-:-:S04]  /*0300*/  UIADD3 UR4, -UR5, 0x100000, URZ ;  /* 0x0010000005047890 */ /* 0x000fc8000fffe13f */
[----:B------:R-:W-:Y:S02]  /*0310*/  USHF.L.U32 UR5, UR4, 0xb, URZ ;  /* 0x0000000b04057899 */ /* 0x000fe4000800063f */
[----:B------:R-:W-:Y:S01]  /*0320*/  USHF.L.U32 UR4, UR4, 0x1, URZ ;  /* 0x0000000104047899 */ /* 0x000fe2000800063f */
[----:B------:R-:W0:Y:S11]  /*0330*/  FENCE.VIEW.ASYNC.S ;  /* 0x00000000000073c6 */ /* 0x000e360000000000 */
[----:B0-----:R0:W1:Y:S01]  /*0340*/  SYNCS.EXCH.64 URZ, [UR9], UR4 ;  /* 0x00000004093f75b2 */ /* 0x0010620008000100 */
[----:B------:R0:W2:Y:S01]  /*0350*/  SYNCS.EXCH.64 URZ, [UR9+0x60], UR6 ;  /* 0x00006006093f75b2 */ /* 0x0000a20008000100 */
[----:B------:R0:W3:Y:S01]  /*0360*/  SYNCS.EXCH.64 URZ, [UR9+0x8], UR4 ;  /* 0x00000804093f75b2 */ /* 0x0000e20008000100 */
[----:B------:R0:W4:Y:S01]  /*0370*/  SYNCS.EXCH.64 URZ, [UR9+0x68], UR6 ;  /* 0x00006806093f75b2 */ /* 0x0001220008000100 */
[----:B------:R0:W0:Y:S01]  /*0380*/  SYNCS.EXCH.64 URZ, [UR9+0x10], UR4 ;  /* 0x00001004093f75b2 */ /* 0x0000220008000100 */
        /* <DEDUP_REMOVED lines=19> */
[----:B-1----:R-:W-:Y:S01]  /*04c0*/  NOP ;  /* 0x0000000000007918 */ /* 0x002fe20000000000 */
.L_x_3:
[----:B0-----:R-:W-:Y:S05]  /*04d0*/  BSYNC B0 ;  /* 0x0000000000007941 */ /* 0x001fea0003800000 */
.L_x_2:
[----:B------:R-:W-:Y:S01]  /*04e0*/  SHF.R.S32.HI R2, RZ, 0x1f, R4 ;  /* 0x0000001fff027819 */ /* 0x000fe20000011404 */
[----:B------:R-:W0:Y:S01]  /*04f0*/  SHFL.IDX PT, R0, R0, RZ, 0x1f ;  /* 0x00001fff00007589 */ /* 0x000e2200000e0000 */
[----:B------:R-:W1:Y:S01]  /*0500*/  S2UR UR9, SR_CTAID.X ;  /* 0x00000000000979c3 */ /* 0x000e620000002500 */
[----:B------:R-:W-:Y:S02]  /*0510*/  ELECT P0, URZ, PT ;  /* 0x00000000003f782f */ /* 0x000fe40003800000 */
[----:B------:R-:W-:Y:S01]  /*0520*/  LEA.HI R2, R2, R4, RZ, 0x7 ;  /* 0x0000000402027211 */ /* 0x000fe200078f38ff */
[----:B------:R-:W-:Y:S01]  /*0530*/  ULDC UR4, c[0x0][0x150] ;  /* 0x0000540000047ab9 */ /* 0x000fe20000000800 */
[----:B------:R-:W-:Y:S01]  /*0540*/  SHF.R.S32.HI R6, RZ, 0x1f, R3 ;  /* 0x0000001fff067819 */ /* 0x000fe20000011403 */
[----:B------:R-:W-:Y:S01]  /*0550*/  NOP ;  /* 0x0000000000007918 */ /* 0x000fe20000000000 */
[----:B------:R-:W-:Y:S01]  /*0560*/  LOP3.LUT R2, R2, 0xffffff80, RZ, 0xc0, !PT ;  /* 0xffffff8002027812 */ /* 0x000fe200078ec0ff */
[----:B------:R-:W-:Y:S01]  /*0570*/  NOP ;  /* 0x0000000000007918 */ /* 0x000fe20000000000 */
[----:B------:R-:W-:Y:S01]  /*0580*/  LEA.HI R6, R6, R3, RZ, 0x2 ;  /* 0x0000000306067211 */ /* 0x000fe200078f10ff */
[----:B------:R-:W5:Y:S02]  /*0590*/  LDC R8, c[0x0][0x144] ;  /* 0x00005100ff087b82 */ /* 0x000f640000000800 */
[----:B------:R-:W-:Y:S01]  /*05a0*/  IMAD.IADD R4, R4, 0x1, -R2 ;  /* 0x0000000104047824 */ /* 0x000fe200078e0a02 */
[----:B------:R-:W-:Y:S01]  /*05b0*/  LOP3.LUT R6, R6, 0x3ffffffc, RZ, 0xc0, !PT ;  /* 0x3ffffffc06067812 */ /* 0x000fe200078ec0ff */
[----:B------:R-:W2:Y:S03]  /*05c0*/  S2R R2, SR_CTAID.Y ;  /* 0x0000000000027919 */ /* 0x000ea60000002600 */
[----:B------:R-:W-:Y:S01]  /*05d0*/  SHF.R.S32.HI R5, RZ, 0x1f, R4 ;  /* 0x0000001fff057819 */ /* 0x000fe20000011404 */
[----:B------:R-:W-:Y:S01]  /*05e0*/  IMAD.IADD R6, R3, 0x1, -R6 ;  /* 0x0000000103067824 */ /* 0x000fe200078e0a06 */
[----:B------:R-:W3:Y:S02]  /*05f0*/  LDC R15, c[0x0][0x148] ;  /* 0x00005200ff0f7b82 */ /* 0x000ee40000000800 */
[----:B------:R-:W-:-:S02]  /*0600*/  LEA.HI R5, R5, R4, RZ, 0x3 ;  /* 0x0000000405057211 */ /* 0x000fc400078f18ff */
[----:B0-----:R-:W-:Y:S02]  /*0610*/  ISETP.NE.OR P0, PT, R0, RZ, !P0 ;  /* 0x000000ff0000720c */ /* 0x001fe40004705670 */
[--C-:B------:R-:W-:Y:S02]  /*0620*/  SHF.R.S32.HI R0, RZ, 0x3, R5.reuse ;  /* 0x00000003ff007819 */ /* 0x100fe40000011405 */
[----:B------:R-:W-:Y:S02]  /*0630*/  SHF.R.S32.HI R5, RZ, 0x1f, R5 ;  /* 0x0000001fff057819 */ /* 0x000fe40000011405 */
[----:B-1----:R-:W-:Y:S02]  /*0640*/  I2FP.F32.U32 R7, UR9 ;  /* 0x0000000900077c45 */ /* 0x002fe40008201000 */
[----:B------:R-:W-:-:S03]  /*0650*/  LEA.HI R5, R5, R0, RZ, 0x2 ;  /* 0x0000000005057211 */ /* 0x000fc600078f10ff */
[----:B------:R-:W-:Y:S01]  /*0660*/  FMUL R7, R7, UR4 ;  /* 0x0000000407077c20 */ /* 0x000fe20008400000 */
[----:B------:R-:W-:Y:S01]  /*0670*/  LOP3.LUT R5, R5, 0xfffffffc, RZ, 0xc0, !PT ;  /* 0xfffffffc05057812 */ /* 0x000fe200078ec0ff */
[----:B------:R-:W-:Y:S01]  /*0680*/  VOTEU.ALL UP0, P0 ;  /* 0x00000000003f7886 */ /* 0x000fe20000000000 */
[----:B------:R-:W-:Y:S01]  /*0690*/  ULDC UR4, c[0x0][0x154] ;  /* 0x0000550000047ab9 */ /* 0x000fe20000000800 */
[----:B------:R-:W-:Y:S02]  /*06a0*/  VOTEU.ALL UP1, P0 ;  /* 0x00000000003f7886 */ /* 0x000fe40000020000 */
[----:B------:R-:W0:Y:S01]  /*06b0*/  F2I.U32.TRUNC.NTZ R7, R7 ;  /* 0x0000000700077305 */ /* 0x000e22000020f000 */
[----:B------:R-:W-:Y:S01]  /*06c0*/  IMAD.IADD R5, R0, 0x1, -R5 ;  /* 0x0000000100057824 */ /* 0x000fe200078e0a05 */
[----:B------:R-:W1:Y:S01]  /*06d0*/  @!UP0 S2UR UR7, SR_CgaCtaId ;  /* 0x00000000000789c3 */ /* 0x000e620000008800 */
[----:B------:R-:W-:Y:S02]  /*06e0*/  @!UP0 UMOV UR6, 0x400 ;  /* 0x0000040000068882 */ /* 0x000fe40000000000 */
[----:B------:R-:W-:Y:S01]  /*06f0*/  IMAD R5, R6, 0x4, R5 ;  /* 0x0000000406057824 */ /* 0x000fe200078e0205 */
[----:B--2---:R-:W-:-:S04]  /*0700*/  I2FP.F32.U32 R6, R2 ;  /* 0x0000000200067245 */ /* 0x004fc80000201000 */
[----:B------:R-:W-:Y:S01]  /*0710*/  LEA.HI R0, R5, R5, RZ, 0x1 ;  /* 0x0000000505007211 */ /* 0x000fe200078f08ff */
[----:B------:R-:W-:Y:S01]  /*0720*/  FMUL R6, R6, UR4 ;  /* 0x0000000406067c20 */ /* 0x000fe20008400000 */
[----:B------:R-:W-:Y:S02]  /*0730*/  UMOV UR4, 0x20 ;  /* 0x0000002000047882 */ /* 0x000fe40000000000 */
[----:B------:R-:W-:Y:S01]  /*0740*/  LOP3.LUT R0, R0, 0xfffffffe, RZ, 0xc0, !PT ;  /* 0xfffffffe00007812 */ /* 0x000fe200078ec0ff */
[----:B0-----:R-:W-:Y:S01]  /*0750*/  IMAD.MOV R13, RZ, RZ, -R7 ;  /* 0x000000ffff0d7224 */ /* 0x001fe200078e0a07 */
[----:B------:R-:W-:-:S04]  /*0760*/  @!UP0 UIADD3 UR4, -UR4, 0x100000, URZ ;  /* 0x0010000004048890 */ /* 0x000fc8000fffe13f */
[----:B------:R-:W-:Y:S02]  /*0770*/  @!UP0 USHF.L.U32 UR5, UR4, 0xb, URZ ;  /* 0x0000000b04058899 */ /* 0x000fe4000800063f */
[----:B------:R-:W-:Y:S01]  /*0780*/  @!UP0 USHF.L.U32 UR4, UR4, 0x1, URZ ;  /* 0x0000000104048899 */ /* 0x000fe2000800063f */
[----:B------:R-:W0:Y:S01]  /*0790*/  F2I.U32.TRUNC.NTZ R6, R6 ;  /* 0x0000000600067305 */ /* 0x000e22000020f000 */
[----:B------:R-:W2:Y:S01]  /*07a0*/  LDC R7, c[0x0][0x140] ;  /* 0x00005000ff077b82 */ /* 0x000ea20000000800 */
[----:B-----5:R-:W-:Y:S02]  /*07b0*/  IMAD R13, R8, R13, UR9 ;  /* 0x00000009080d7e24 */ /* 0x020fe4000f8e020d */
[----:B------:R-:W-:-:S05]  /*07c0*/  IMAD.IADD R0, R5, 0x1, -R0 ;  /* 0x0000000105007824 */ /* 0x000fca00078e0a00 */
[----:B------:R-:W-:Y:S01]  /*07d0*/  ISETP.NE.AND P2, PT, R0, R13, PT ;  /* 0x0000000d0000720c */ /* 0x000fe20003f45270 */
[C---:B------:R-:W-:Y:S01]  /*07e0*/  IMAD.SHL.U32 R0, R5.reuse, 0x4, RZ ;  /* 0x0000000405007824 */ /* 0x040fe200078e00ff */
[----:B-1----:R-:W-:Y:S01]  /*07f0*/  @!UP0 ULEA UR6, UR7, UR6, 0x18 ;  /* 0x0000000607068291 */ /* 0x002fe2000f8ec03f */
[----:B------:R-:W-:Y:S01]  /*0800*/  VOTEU.ALL UP0, P0 ;  /* 0x00000000003f7886 */ /* 0x000fe20000000000 */
[----:B------:R-:W-:Y:S01]  /*0810*/  LOP3.LUT P0, RZ, R4, 0x7, RZ, 0xc0, !PT ;  /* 0x0000000704ff7812 */ /* 0x000fe2000780c0ff */
[----:B0-----:R-:W-:Y:S01]  /*0820*/  IMAD.MOV R12, RZ, RZ, -R6 ;  /* 0x000000ffff0c7224 */ /* 0x001fe200078e0a06 */
[----:B------:R-:W-:-:S03]  /*0830*/  LOP3.LUT R9, R5, 0xc, R0, 0x78, !PT ;  /* 0x0000000c05097812 */ /* 0x000fc600078e7800 */
[----:B---3--:R-:W-:Y:S01]  /*0840*/  IMAD R5, R15, R12, R2 ;  /* 0x0000000c0f057224 */ /* 0x008fe200078e0202 */
[C---:B------:R-:W-:Y:S01]  /*0850*/  ISETP.LT.U32.AND P0, PT, R9.reuse, 0x2, !P0 ;  /* 0x000000020900780c */ /* 0x040fe20004701070 */
[----:B------:R0:W-:Y:S02]  /*0860*/  STL [R1+0x570], R9 ;  /* 0x0005700901007387 */ /* 0x0001e40000100800 */
[----:B------:R-:W-:Y:S02]  /*0870*/  @P2 LEA.HI R0, R9, R9, RZ, 0x1 ;  /* 0x0000000909002211 */ /* 0x000fe400078f08ff */
[----:B------:R-:W1:Y:S02]  /*0880*/  FENCE.VIEW.ASYNC.S ;  /* 0x00000000000073c6 */ /* 0x000e640000000000 */
[----:B-1----:R0:W1:Y:S01]  /*0890*/  @!UP0 SYNCS.EXCH.64 URZ, [UR6+0xd0], UR4 ;  /* 0x0000d004063f85b2 */ /* 0x0020620008000100 */
[----:B--2---:R-:W-:Y:S02]  /*08a0*/  ISETP.EQ.U32.AND P4, PT, R7, 0x1, PT ;  /* 0x000000010700780c */ /* 0x004fe40003f82070 */
[----:B------:R-:W-:-:S04]  /*08b0*/  @P2 SHF.R.S32.HI R0, RZ, 0x1, R0 ;  /* 0x00000001ff002819 */ /* 0x000fc80000011400 */
[----:B------:R-:W-:Y:S01]  /*08c0*/  @P2 ISETP.NE.AND P3, PT, R0, R5, PT ;  /* 0x000000050000220c */ /* 0x000fe20003f65270 */
[----:B------:R-:W-:Y:S01]  /*08d0*/  IMAD.MOV.U32 R0, RZ, RZ, 0x1 ;  /* 0x00000001ff007424 */ /* 0x000fe200078e00ff */
[----:B------:R-:W-:Y:S02]  /*08e0*/  SEL R5, RZ, 0x1, !P0 ;  /* 0x00000001ff057807 */ /* 0x000fe40004000000 */
[----:B------:R-:W-:-:S04]  /*08f0*/  @P2 SEL R0, RZ, 0x1, P3 ;  /* 0x00000001ff002807 */ /* 0x000fc80001800000 */
[----:B------:R-:W-:Y:S01]  /*0900*/  LOP3.LUT R0, R0, R5, RZ, 0xc0, !PT ;  /* 0x0000000500007212 */ /* 0x000fe200078ec0ff */
[----:B------:R0:W2:Y:S01]  /*0910*/  @!UP1 SYNCS.EXCH.64 URZ, [UR6+0xd8], UR4 ;  /* 0x0000d804063f95b2 */ /* 0x0000a20008000100 */
[----:B------:R-:W-:-:S03]  /*0920*/  NOP ;  /* 0x0000000000007918 */ /* 0x000fc60000000000 */
[----:B------:R0:W-:Y:S01]  /*0930*/  STL [R1+0x56c], R0 ;  /* 0x00056c0001007387 */ /* 0x0001e20000100800 */
[----:B-1----:R-:W-:Y:S05]  /*0940*/  @!P4 BRA `(.L_x_4) ;  /* 0x000000000008c947 */ /* 0x002fea0003800000 */
[----:B--2-4-:R-:W-:Y:S01]  /*0950*/  UCGABAR_ARV ;  /* 0x00000000000079c7 */ /* 0x014fe20008000000 */
[----:B------:R-:W-:Y:S05]  /*0960*/  BRA `(.L_x_5) ;  /* 0x0000000000047947 */ /* 0x000fea0003800000 */
.L_x_4:
[----:B--2-4-:R-:W-:Y:S01]  /*0970*/  NOP ;  /* 0x0000000000007918 */ /* 0x014fe20000000000 */
.L_x_5:
[----:B0-----:R-:W0:Y:S01]  /*0980*/  LDC R0, c[0x0][0x65c] ;  /* 0x00019700ff007b82 */ /* 0x001e220000000800 */
[----:B------:R-:W-:Y:S01]  /*0990*/  IMAD.U32 R6, RZ, RZ, UR9 ;  /* 0x00000009ff067e24 */ /* 0x000fe2000f8e00ff */
[----:B------:R-:W-:Y:S01]  /*09a0*/  LOP3.LUT R5, R5, 0xfffffbff, RZ, 0xc0, !PT ;  /* 0xfffffbff05057812 */ /* 0x000fe200078ec0ff */
[----:B------:R-:W-:Y:S01]  /*09b0*/  IMAD.MOV.U32 R7, RZ, RZ, RZ ;  /* 0x000000ffff077224 */ /* 0x000fe200078e00ff */
[----:B0-----:R-:W-:-:S13]  /*09c0*/  ISETP.NE.AND P2, PT, R0, 0x1, PT ;  /* 0x000000010000780c */ /* 0x001fda0003f45270 */
[----:B------:R-:W0:Y:S01]  /*09d0*/  @P2 LDC R9, c[0x0][0x10] ;  /* 0x00000400ff092b82 */ /* 0x000e220000000800 */
[----:B------:R-:W-:Y:S01]  /*09e0*/  @P2 IMAD.MOV.U32 R3, RZ, RZ, RZ ;  /* 0x000000ffff032224 */ /* 0x000fe200078e00ff */
[----:B------:R-:W-:Y:S01]  /*09f0*/  @P2 LOP3.LUT R5, R5, 0x400, RZ, 0xfc, !PT ;  /* 0x0000040005052812 */ /* 0x000fe200078efcff */
[----:B------:R-:W-:-:S05]  /*0a00*/  @P2 IMAD.MOV.U32 R17, RZ, RZ, RZ ;  /* 0x000000ffff112224 */ /* 0x000fca00078e00ff */
[----:B------:R-:W1:Y:S01]  /*0a10*/  @!P2 LDC R11, c[0x0][0xc] ;  /* 0x00000300ff0bab82 */ /* 0x000e620000000800 */
[----:B0-----:R-:W-:-:S04]  /*0a20*/  @P2 IMAD.WIDE.U32 R8, R9, UR9, R2 ;  /* 0x0000000909082c25 */ /* 0x001fc8000f8e0002 */
[----:B------:R-:W-:Y:S02]  /*0a30*/  @P2 IMAD.MOV.U32 R10, RZ, RZ, R8 ;  /* 0x000000ffff0a2224 */ /* 0x000fe400078e0008 */
[----:B------:R-:W-:Y:S02]  /*0a40*/  @P2 IMAD.IADD R16, R9, 0x1, R17 ;  /* 0x0000000109102824 */ /* 0x000fe400078e0211 */
[----:B-1----:R-:W-:-:S04]  /*0a50*/  @!P2 IMAD.WIDE.U32 R6, R2, R11, R6 ;  /* 0x0000000b0206a225 */ /* 0x002fc800078e0006 */
[----:B------:R-:W-:Y:S02]  /*0a60*/  @!P2 IMAD.MOV.U32 R10, RZ, RZ, R6 ;  /* 0x000000ffff0aa224 */ /* 0x000fe400078e0006 */
[----:B------:R-:W-:-:S03]  /*0a70*/  @!P2 IMAD.MOV.U32 R16, RZ, RZ, R7 ;  /* 0x000000ffff10a224 */ /* 0x000fc600078e0007 */
[----:B------:R0:W-:Y:S04]  /*0a80*/  STL [R1+0x580], R10 ;  /* 0x0005800a01007387 */ /* 0x0001e80000100800 */
[----:B------:R0:W-:Y:S01]  /*0a90*/  STL [R1+0x57c], R16 ;  /* 0x00057c1001007387 */ /* 0x0001e20000100800 */
[----:B------:R-:W-:Y:S05]  /*0aa0*/  @!P4 BRA `(.L_x_6) ;  /* 0x00000000000cc947 */ /* 0x000fea0003800000 */
[----:B------:R-:W-:Y:S01]  /*0ab0*/  UCGABAR_WAIT ;  /* 0x0000000000007dc7 */ /* 0x000fe20008000000 */
[----:B------:R-:W-:Y:S01]  /*0ac0*/  CCTL.IVALL ;  /* 0x00000000ff00798f */ /* 0x000fe20002000000 */
[----:B------:R-:W-:Y:S05]  /*0ad0*/  BRA `(.L_x_7) ;  /* 0x0000000000047947 */ /* 0x000fea0003800000 */
.L_x_6:
[----:B------:R-:W-:Y:S06]  /*0ae0*/  BAR.SYNC.DEFER_BLOCKING 0x0 ;  /* 0x0000000000007b1d */ /* 0x000fec0000010000 */
.L_x_7:
[----:B------:R-:W-:Y:S05]  /*0af0*/  @!P1 BRA `(.L_x_8) ;  /* 0x000002c800249947 */ /* 0x000fea0003800000 */
[----:B------:R-:W-:-:S06]  /*0b00*/  UISETP.GT.U32.AND UP0, UPT, UR10, 0x1, UPT ;  /* 0x000000010a00788c */ /* 0x000fcc000bf04070 */
[----:B------:R-:W-:-:S13]  /*0b10*/  PLOP3.LUT P0, PT, PT, PT, UP0, 0x80, 0x0 ;  /* 0x000000000000781c */ /* 0x000fda0003f0f008 */
[----:B------:R-:W-:Y:S05]  /*0b20*/  @P0 EXIT ;  /* 0x000000000000094d */ /* 0x000fea0003800000 */
[----:B------:R-:W-:Y:S01]  /*0b30*/  IMAD.MOV.U32 R6, RZ, RZ, -0x1 ;  /* 0xffffffffff067424 */ /* 0x000fe200078e00ff */
[----:B------:R-:W-:Y:S01]  /*0b40*/  ULDC.64 UR4, c[0x0][0x650] ;  /* 0x0001940000047ab9 */ /* 0x000fe20000000a00 */
[----:B------:R-:W-:Y:S01]  /*0b50*/  IMAD.MOV.U32 R4, RZ, RZ, -0x1 ;  /* 0xffffffffff047424 */ /* 0x000fe200078e00ff */
[----:B------:R-:W-:Y:S01]  /*0b60*/  ISETP.GE.U32.AND P0, PT, R10, UR4, PT ;  /* 0x000000040a007c0c */ /* 0x000fe2000bf06070 */
[----:B------:R-:W-:Y:S01]  /*0b70*/  UMOV UR10, 0xffffffff ;  /* 0xffffffff000a7882 */ /* 0x000fe20000000000 */
[----:B------:R1:W-:Y:S01]  /*0b80*/  STL [R1+0x574], R6 ;  /* 0x0005740601007387 */ /* 0x0003e20000100800 */
[----:B------:R-:W-:Y:S02]  /*0b90*/  PRMT R0, RZ, 0x7610, R0 ;  /* 0x00007610ff007816 */ /* 0x000fe40000000000 */
[----:B------:R-:W-:Y:S01]  /*0ba0*/  ISETP.GE.U32.AND.EX P0, PT, R16, UR5, PT, P0 ;  /* 0x0000000510007c0c */ /* 0x000fe2000bf06100 */
[----:B------:R1:W-:-:S12]  /*0bb0*/  STL [R1+0x578], R4 ;  /* 0x0005780401007387 */ /* 0x0003d80000100800 */
[----:B-1----:R-:W-:Y:S05]  /*0bc0*/  @P0 BRA `(.L_x_9) ;  /* 0x00000004003c0947 */ /* 0x002fea0003800000 */
[----:B------:R-:W-:Y:S01]  /*0bd0*/  ULDC.64 UR14, c[0x0][0x628] ;  /* 0x00018a00000e7ab9 */ /* 0x000fe20000000a00 */
[----:B------:R-:W1:Y:S01]  /*0be0*/  LDC.64 R8, c[0x0][0x620] ;  /* 0x00018800ff087b82 */ /* 0x000e620000000a00 */
[----:B------:R-:W-:Y:S01]  /*0bf0*/  ISETP.NE.U32.AND P0, PT, RZ, UR14, PT ;  /* 0x0000000eff007c0c */ /* 0x000fe2000bf05070 */
[----:B------:R-:W-:Y:S01]  /*0c00*/  ULDC UR11, c[0x0][0x630] ;  /* 0x00018c00000b7ab9 */ /* 0x000fe20000000800 */
[----:B------:R-:W-:Y:S02]  /*0c10*/  R2UR UR4, R10 ;  /* 0x000000000a0472ca */ /* 0x000fe400000e0000 */
[----:B------:R-:W-:Y:S02]  /*0c20*/  ISETP.NE.AND.EX P0, PT, RZ, UR15, PT, P0 ;  /* 0x0000000fff007c0c */ /* 0x000fe4000bf05300 */
[----:B------:R-:W-:-:S11]  /*0c30*/  R2UR UR5, R16 ;  /* 0x00000000100572ca */ /* 0x000fd600000e0000 */
[----:B------:R-:W-:Y:S05]  /*0c40*/  @!P0 BRA `(.L_x_10) ;  /* 0x0000000000308947 */ /* 0x000fea0003800000 */
[----:B------:R-:W-:Y:S01]  /*0c50*/  R2UR UR4, R10 ;  /* 0x000000000a0472ca */ /* 0x000fe200000e0000 */
[----:B------:R-:W-:Y:S01]  /*0c60*/  ULDC UR8, c[0x0][0x634] ;  /* 0x00018d0000087ab9 */ /* 0x000fe20000000800 */
[----:B------:R-:W-:-:S11]  /*0c70*/  R2UR UR10, R16 ;  /* 0x00000000100a72ca */ /* 0x000fd600000e0000 */
[----:B------:R-:W-:-:S04]  /*0c80*/  UIADD3 UR8, UP0, UR4, UR8, URZ ;  /* 0x0000000804087290 */ /* 0x000fc8000ff1e03f */
[----:B------:R-:W-:-:S04]  /*0c90*/  UIADD3.X UR10, URZ, UR10, URZ, UP0, !UPT ;  /* 0x0000000a3f0a7290 */ /* 0x000fc800087fe43f */
[----:B------:R-:W-:-:S04]  /*0ca0*/  UIMAD.WIDE.U32 UR4, UR10, UR14, URZ ;  /* 0x0000000e0a0472a5 */ /* 0x000fc8000f8e003f */
[----:B------:R-:W-:Y:S02]  /*0cb0*/  UIMAD.WIDE.U32 UR6, UP0, UR8, UR15, UR4 ;  /* 0x0000000f080672a5 */ /* 0x000fe4000f800004 */
[----:B------:R-:W-:Y:S02]  /*0cc0*/  UIMAD.WIDE.U32 UR4, UR8, UR14, URZ ;  /* 0x0000000e080472a5 */ /* 0x000fe4000f8e003f */
[----:B------:R-:W-:Y:S02]  /*0cd0*/  UIADD3.X UR9, URZ, URZ, URZ, UP0, !UPT ;  /* 0x0000003f3f097290 */ /* 0x000fe400087fe43f */
[----:B------:R-:W-:Y:S01]  /*0ce0*/  UIADD3 URZ, UP0, UR5, UR6, URZ ;  /* 0x00000006053f7290 */ /* 0x000fe2000ff1e03f */
[----:B------:R-:W-:-:S03]  /*0cf0*/  UMOV UR8, UR7 ;  /* 0x0000000700087c82 */ /* 0x000fc60008000000 */
[----:B------:R-:W-:-:S12]  /*0d00*/  UIMAD.WIDE.U32.X UR4, UR10, UR15, UR8, UP0 ;  /* 0x0000000f0a0472a5 */ /* 0x000fd800080e0408 */
.L_x_10:
[----:B------:R-:W-:Y:S01]  /*0d10*/  USHF.R.U64 UR10, UR4, UR11, UR5 ;  /* 0x0000000b040a7299 */ /* 0x000fe20008001205 */
[----:B------:R-:W2:Y:S01]  /*0d20*/  LDC.64 R18, c[0x0][0x640] ;  /* 0x00019000ff127b82 */ /* 0x000ea20000000a00 */
[----:B------:R-:W-:Y:S01]  /*0d30*/  USHF.R.U32.HI UR4, URZ, UR11, UR5 ;  /* 0x0000000b3f047299 */ /* 0x000fe20008011605 */
[----:B------:R-:W-:Y:S02]  /*0d40*/  IMAD.MOV.U32 R6, RZ, RZ, R10 ;  /* 0x000000ffff067224 */ /* 0x000fe400078e000a */
[----:B------:R-:W-:Y:S01]  /*0d50*/  IMAD R22, R15, R12, R2 ;  /* 0x0000000c0f167224 */ /* 0x000fe200078e0202 */
[----:B------:R-:W-:Y:S01]  /*0d60*/  IADD3 R3, P0, RZ, -UR10, RZ ;  /* 0x8000000aff037c10 */ /* 0x000fe2000ff1e0ff */
[----:B------:R-:W-:Y:S02]  /*0d70*/  IMAD.MOV.U32 R15, RZ, RZ, 0x1 ;  /* 0x00000001ff0f7424 */ /* 0x000fe400078e00ff */
[----:B------:R-:W3:Y:S02]  /*0d80*/  LDC R4, c[0x0][0x618] ;  /* 0x00018600ff047b82 */ /* 0x000ee40000000800 */
[----:B------:R-:W-:-:S04]  /*0d90*/  IMAD.X R7, RZ, RZ, ~UR4, P0 ;  /* 0x80000004ff077e24 */ /* 0x000fc800080e06ff */
[-C--:B-1----:R-:W-:Y:S02]  /*0da0*/  IMAD R0, R7, R8.reuse, RZ ;  /* 0x0000000807007224 */ /* 0x082fe400078e02ff */
[----:B------:R-:W1:Y:S01]  /*0db0*/  LDC R11, c[0x0][0x608] ;  /* 0x00018200ff0b7b82 */ /* 0x000e620000000800 */
[----:B------:R-:W-:Y:S02]  /*0dc0*/  IMAD.MOV.U32 R7, RZ, RZ, R16 ;  /* 0x000000ffff077224 */ /* 0x000fe400078e0010 */
[----:B------:R-:W-:-:S05]  /*0dd0*/  IMAD.WIDE.U32 R6, R3, R8, R6 ;  /* 0x0000000803067225 */ /* 0x000fca00078e0006 */
[----:B------:R-:W4:Y:S01]  /*0de0*/  LDC R14, c[0x0][0x658] ;  /* 0x00019600ff0e7b82 */ /* 0x000f220000000800 */
[----:B------:R-:W-:Y:S01]  /*0df0*/  IMAD R3, R3, R9, R0 ;  /* 0x0000000903037224 */ /* 0x000fe200078e0200 */
[----:B--2---:R-:W-:-:S03]  /*0e00*/  ISETP.NE.U32.AND P0, PT, R18, RZ, PT ;  /* 0x000000ff1200720c */ /* 0x004fc60003f05070 */
[----:B------:R-:W-:Y:S01]  /*0e10*/  IMAD.IADD R3, R7, 0x1, R3 ;  /* 0x0000000107037824 */ /* 0x000fe200078e0203 */
[----:B------:R-:W-:Y:S01]  /*0e20*/  ISETP.NE.AND.EX P0, PT, R19, RZ, PT, P0 ;  /* 0x000000ff1300720c */ /* 0x000fe20003f05300 */
[----:B------:R-:W-:Y:S01]  /*0e30*/  IMAD.MOV.U32 R7, RZ, RZ, -0x1 ;  /* 0xffffffffff077424 */ /* 0x000fe200078e00ff */
[----:B0-----:R-:W0:Y:S02]  /*0e40*/  LDC R10, c[0x0][0x600] ;  /* 0x00018000ff0a7b82 */ /* 0x001e240000000800 */
[-CC-:B---3--:R-:W-:Y:S02]  /*0e50*/  SHF.R.U64 R17, R6, R4.reuse, R3.reuse ;  /* 0x0000000406117219 */ /* 0x188fe40000001203 */
[----:B------:R-:W-:-:S04]  /*0e60*/  SHF.R.U32.HI R0, RZ, R4, R3 ;  /* 0x00000004ff007219 */ /* 0x000fc80000011603 */
[----:B------:R-:W2:Y:S01]  /*0e70*/  LDC R16, c[0x0][0x648] ;  /* 0x00019200ff107b82 */ /* 0x000ea20000000800 */
[-CC-:B-1----:R-:W-:Y:S02]  /*0e80*/  SHF.R.U64 R23, R17, R11.reuse, R0.reuse ;  /* 0x0000000b11177219 */ /* 0x182fe40000001200 */
[----:B------:R-:W-:-:S05]  /*0e90*/  SHF.R.U32.HI R3, RZ, R11, R0 ;  /* 0x0000000bff037219 */ /* 0x000fca0000011600 */
[----:B------:R-:W1:Y:S01]  /*0ea0*/  LDC R21, c[0x0][0x638] ;  /* 0x00018e00ff157b82 */ /* 0x000e620000000800 */
[-CC-:B----4-:R-:W-:Y:S02]  /*0eb0*/  SHF.R.U64 R12, R23, R14.reuse, R3.reuse ;  /* 0x0000000e170c7219 */ /* 0x190fe40000001203 */
[-C--:B------:R-:W-:Y:S02]  /*0ec0*/  SHF.L.U32 R0, R7, R14.reuse, RZ ;  /* 0x0000000e07007219 */ /* 0x080fe400000006ff */
[----:B------:R-:W-:Y:S01]  /*0ed0*/  SHF.R.U32.HI R3, RZ, R14, R3 ;  /* 0x0000000eff037219 */ /* 0x000fe20000011603 */
[----:B------:R-:W-:Y:S01]  /*0ee0*/  IMAD.MOV.U32 R2, RZ, RZ, R12 ;  /* 0x000000ffff027224 */ /* 0x000fe200078e000c */
[----:B------:R-:W-:Y:S01]  /*0ef0*/  LOP3.LUT R0, RZ, R0, RZ, 0x33, !PT ;  /* 0x00000000ff007212 */ /* 0x000fe200078e33ff */
[----:B------:R-:W3:Y:S01]  /*0f00*/  LDC R20, c[0x0][0x610] ;  /* 0x00018400ff147b82 */ /* 0x000ee20000000800 */
[----:B------:R-:W-:Y:S05]  /*0f10*/  @!P0 BRA `(.L_x_11) ;  /* 0x0000000000288947 */ /* 0x000fea0003800000 */
[----:B------:R-:W4:Y:S02]  /*0f20*/  LDC R9, c[0x0][0x64c] ;  /* 0x00019300ff097b82 */ /* 0x000f240000000800 */
[----:B----4-:R-:W-:-:S05]  /*0f30*/  IADD3 R9, P0, R12, R9, RZ ;  /* 0x000000090c097210 */ /* 0x010fca0007f1e0ff */
[----:B------:R-:W-:-:S04]  /*0f40*/  IMAD.X R11, RZ, RZ, R3, P0 ;  /* 0x000000ffff0b7224 */ /* 0x000fc800000e0603 */
[----:B------:R-:W-:-:S04]  /*0f50*/  IMAD.WIDE.U32 R2, R11, R18, RZ ;  /* 0x000000120b027225 */ /* 0x000fc800078e00ff */
[----:B------:R-:W-:-:S04]  /*0f60*/  IMAD.WIDE.U32 R6, P0, R9, R19, R2 ;  /* 0x0000001309067225 */ /* 0x000fc80007800002 */
[----:B------:R-:W-:-:S04]  /*0f70*/  IMAD.WIDE.U32 R2, R9, R18, RZ ;  /* 0x0000001209027225 */ /* 0x000fc800078e00ff */
[----:B------:R-:W-:Y:S01]  /*0f80*/  IMAD.X R9, RZ, RZ, RZ, P0 ;  /* 0x000000ffff097224 */ /* 0x000fe200000e06ff */
[----:B------:R-:W-:Y:S01]  /*0f90*/  IADD3 RZ, P0, R3, R6, RZ ;  /* 0x0000000603ff7210 */ /* 0x000fe20007f1e0ff */
[----:B------:R-:W-:-:S04]  /*0fa0*/  IMAD.MOV.U32 R8, RZ, RZ, R7 ;  /* 0x000000ffff087224 */ /* 0x000fc800078e0007 */
[----:B------:R-:W-:-:S08]  /*0fb0*/  IMAD.WIDE.U32.X R2, R11, R19, R8, P0 ;  /* 0x000000130b027225 */ /* 0x000fd000000e0408 */
.L_x_11:
[----:B--2---:R-:W-:Y:S01]  /*0fc0*/  SHF.R.U64 R4, R2, R16, R3 ;  /* 0x0000001002047219 */ /* 0x004fe20000001203 */
[----:B0-----:R-:W-:Y:S01]  /*0fd0*/  VIADD R6, R10, 0xffffffff ;  /* 0xffffffff0a067836 */ /* 0x001fe20000000000 */
[----:B------:R-:W-:Y:S02]  /*0fe0*/  SHF.L.U32 R2, R15, R14, RZ ;  /* 0x0000000e0f027219 */ /* 0x000fe400000006ff */
[----:B------:R-:W-:Y:S01]  /*0ff0*/  LOP3.LUT R3, R23, R0, RZ, 0xc0, !PT ;  /* 0x0000000017037212 */ /* 0x000fe200078ec0ff */
[----:B------:R-:W-:Y:S01]  /*1000*/  IMAD.MOV R8, RZ, RZ, -R4 ;  /* 0x000000ffff087224 */ /* 0x000fe200078e0a04 */
[----:B------:R-:W-:Y:S02]  /*1010*/  SEL R0, R13, R22, !P2 ;  /* 0x000000160d007207 */ /* 0x000fe40005000000 */
[----:B------:R-:W-:Y:S01]  /*1020*/  LOP3.LUT R6, R17, R6, RZ, 0xc0, !PT ;  /* 0x0000000611067212 */ /* 0x000fe200078ec0ff */
[----:B------:R-:W-:Y:S02]  /*1030*/  IMAD R7, R2, R4, R3 ;  /* 0x0000000402077224 */ /* 0x000fe400078e0203 */
[----:B-1----:R-:W-:-:S02]  /*1040*/  IMAD R3, R8, R21, R12 ;  /* 0x0000001508037224 */ /* 0x002fc400078e020c */
[----:B---3--:R-:W-:Y:S02]  /*1050*/  IMAD R2, R7, R20, R0 ;  /* 0x0000001407027224 */ /* 0x008fe400078e0200 */
[----:B------:R-:W-:Y:S02]  /*1060*/  IMAD R3, R3, R10, R6 ;  /* 0x0000000a03037224 */ /* 0x000fe400078e0206 */
[----:B------:R-:W-:-:S03]  /*1070*/  IMAD.MOV.U32 R0, RZ, RZ, 0x1 ;  /* 0x00000001ff007424 */ /* 0x000fc600078e00ff */
[----:B------:R-:W-:Y:S02]  /*1080*/  SEL R4, R3, R2, !P2 ;  /* 0x0000000203047207 */ /* 0x000fe40005000000 */
[----:B------:R-:W-:-:S03]  /*1090*/  SEL R2, R2, R3, !P2 ;  /* 0x0000000302027207 */ /* 0x000fc60005000000 */
[----:B------:R1:W-:Y:S04]  /*10a0*/  STL [R1+0x578], R4 ;  /* 0x0005780401007387 */ /* 0x0003e80000100800 */
[----:B------:R1:W-:Y:S02]  /*10b0*/  STL [R1+0x574], R2 ;  /* 0x0005740201007387 */ /* 0x0003e40000100800 */
.L_x_9:
[----:B------:R-:W-:-:S08]  /*10c0*/  NOP ;  /* 0x0000000000007918 */ /* 0x000fd00000000000 */
[----:B------:R-:W2:Y:S02]  /*10d0*/  USETMAXREG.TRY_ALLOC.CTAPOOL UP0, 0xf0 ;  /* 0x000000f0000079c8 */ /* 0x000ea40008000600 */
[----:B--2---:R-:W-:-:S13]  /*10e0*/  PLOP3.LUT P0, PT, PT, PT, UP0, 0x80, 0x0 ;  /* 0x000000000000781c */ /* 0x004fda0003f0f008 */
[----:B------:R-:W-:Y:S05]  /*10f0*/  @!P0 BRA `(.L_x_9) ;  /* 0xfffffffc00f08947 */ /* 0x000fea000383ffff */
[----:B------:R-:W-:Y:S01]  /*1100*/  ULDC.64 UR4, c[0x0][0x598] ;  /* 0x0001660000047ab9 */ /* 0x000fe20000000a00 */
[----:B------:R-:W-:Y:S01]  /*1110*/  ULDC.64 UR14, c[0x0][0x208] ;  /* 0x00008200000e7ab9 */ /* 0x000fe20000000a00 */
[----:B------:R-:W-:-:S04]  /*1120*/  ISETP.NE.U32.AND P0, PT, RZ, UR4, PT ;  /* 0x00000004ff007c0c */ /* 0x000fc8000bf05070 */
[----:B------:R-:W-:-:S13]  /*1130*/  ISETP.NE.AND.EX P0, PT, RZ, UR5, PT, P0 ;  /* 0x00000005ff007c0c */ /* 0x000fda000bf05300 */
[----:B------:R-:W-:Y:S05]  /*1140*/  @!P0 BRA `(.L_x_12) ;  /* 0x0000000000208947 */ /* 0x000fea0003800000 */
[----:B-1----:R-:W1:Y:S02]  /*1150*/  LDC.64 R2, c[0x0][0x598] ;  /* 0x00016600ff027b82 */ /* 0x002e640000000a00 */
[----:B-1----:R-:W2:Y:S02]  /*1160*/  LDG.E.64 R2, desc[UR14][R2.64] ;  /* 0x0000000e02027981 */ /* 0x002ea4000c1e1b00 */
[----:B--2---:R-:W-:-:S04]  /*1170*/  ISETP.NE.U32.AND P0, PT, R2, RZ, PT ;  /* 0x000000ff0200720c */ /* 0x004fc80003f05070 */
[----:B------:R-:W-:-:S13]  /*1180*/  ISETP.NE.AND.EX P0, PT, R3, RZ, PT, P0 ;  /* 0x000000ff0300720c */ /* 0x000fda0003f05300 */
[----:B------:R-:W-:Y:S05]  /*1190*/  @!P0 BRA `(.L_x_12) ;  /* 0x00000000000c8947 */ /* 0x000fea0003800000 */
[----:B------:R-:W2:Y:S02]  /*11a0*/  LD.E R2, desc[UR14][R2.64] ;  /* 0x0000000e02027980 */ /* 0x000ea4000c101900 */
[----:B--2---:R-:W-:Y:S01]  /*11b0*/  R2UR UR20, R2 ;  /* 0x00000000021472ca */ /* 0x004fe200000e0000 */
[----:B------:R-:W-:-:S14]  /*11c0*/  BRA `(.L_x_13) ;  /* 0x0000000000247947 */ /* 0x000fdc0003800000 */
.L_x_12:
[----:B------:R-:W-:Y:S02]  /*11d0*/  ULDC.64 UR4, c[0x0][0x588] ;  /* 0x0001620000047ab9 */ /* 0x000fe40000000a00 */
[----:B------:R-:W-:-:S04]  /*11e0*/  ISETP.NE.U32.AND P0, PT, RZ, UR4, PT ;  /* 0x00000004ff007c0c */ /* 0x000fc8000bf05070 */
[----:B------:R-:W-:-:S13]  /*11f0*/  ISETP.NE.AND.EX P0, PT, RZ, UR5, PT, P0 ;  /* 0x00000005ff007c0c */ /* 0x000fda000bf05300 */
[----:B------:R-:W-:Y:S05]  /*1200*/  @!P0 BRA `(.L_x_14) ;  /* 0x0000000000108947 */ /* 0x000fea0003800000 */
[----:B-1----:R-:W1:Y:S02]  /*1210*/  LDC.64 R2, c[0x0][0x588] ;  /* 0x00016200ff027b82 */ /* 0x002e640000000a00 */
[----:B-1----:R-:W2:Y:S02]  /*1220*/  LDG.E R2, desc[UR14][R2.64] ;  /* 0x0000000e02027981 */ /* 0x002ea4000c1e1900 */
[----:B--2---:R-:W-:Y:S01]  /*1230*/  R2UR UR20, R2 ;  /* 0x00000000021472ca */ /* 0x004fe200000e0000 */
[----:B------:R-:W-:-:S14]  /*1240*/  BRA `(.L_x_13) ;  /* 0x0000000000047947 */ /* 0x000fdc0003800000 */
.L_x_14:
[----:B------:R-:W-:-:S05]  /*1250*/  ULDC UR20, c[0x0][0x580] ;  /* 0x0001600000147ab9 */ /* 0x000fca0000000800 */
.L_x_13:
[----:B------:R-:W-:Y:S02]  /*1260*/  ULDC.64 UR4, c[0x0][0x5a0] ;  /* 0x0001680000047ab9 */ /* 0x000fe40000000a00 */
        /* <DEDUP_REMOVED lines=11> */
.L_x_15:
        /* <DEDUP_REMOVED lines=8> */
.L_x_17:
[----:B------:R-:W-:-:S05]  /*13a0*/  ULDC UR21, c[0x0][0x584] ;  /* 0x0001610000157ab9 */ /* 0x000fca0000000800 */
.L_x_16:
[----:B------:R-:W-:-:S13]  /*13b0*/  LOP3.LUT P0, RZ, R0, 0xff, RZ, 0xc0, !PT ;  /* 0x000000ff00ff7812 */ /* 0x000fda000780c0ff */
[----:B------:R-:W-:Y:S05]  /*13c0*/  @!P0 EXIT ;  /* 0x000000000000894d */ /* 0x000fea0003800000 */
[----:B------:R-:W1:Y:S01]  /*13d0*/  LDC.64 R6, c[0x0][0x5c8] ;  /* 0x00017200ff067b82 */ /* 0x000e620000000a00 */
[----:B------:R-:W-:Y:S01]  /*13e0*/  ULDC UR4, c[0x0][0x28c] ;  /* 0x0000a30000047ab9 */ /* 0x000fe20000000800 */
[----:B------:R-:W-:Y:S02]  /*13f0*/  ULOP3.LUT UR22, UR13, 0x1, URZ, 0xfc, !UPT ;  /* 0x000000010d167892 */ /* 0x000fe4000f8efc3f */
[----:B------:R-:W-:-:S04]  /*1400*/  UIADD3 UR4, UR4, 0x1f, URZ ;  /* 0x0000001f04047890 */ /* 0x000fc8000fffe03f */
[----:B------:R-:W-:-:S04]  /*1410*/  USHF.R.S32.HI UR5, URZ, 0x1f, UR4 ;  /* 0x0000001f3f057899 */ /* 0x000fc80008011404 */
[----:B------:R-:W-:-:S03]  /*1420*/  ULEA.HI UR5, UR5, UR4, URZ, 0x5 ;  /* 0x0000000405057291 */ /* 0x000fc6000f8f283f */
[----:B------:R-:W-:Y:S01]  /*1430*/  UMOV UR4, URZ ;  /* 0x0000003f00047c82 */ /* 0x000fe20008000000 */
[----:B------:R-:W-:-:S03]  /*1440*/  USHF.R.S32.HI UR9, URZ, 0x5, UR5 ;  /* 0x000000053f097899 */ /* 0x000fc60008011405 */
[----:B------:R-:W-:Y:S01]  /*1450*/  UMOV UR5, URZ ;  /* 0x0000003f00057c82 */ /* 0x000fe20008000000 */
[C-C-:B-1----:R-:W-:Y:S01]  /*1460*/  SHF.L.U64.HI R2, R6.reuse, 0x7, R7.reuse ;  /* 0x0000000706027819 */ /* 0x142fe20000010207 */
[C---:B------:R-:W-:Y:S01]  /*1470*/  IMAD.SHL.U32 R4, R6.reuse, 0x80, RZ ;  /* 0x0000008006047824 */ /* 0x040fe200078e00ff */
[C---:B------:R-:W-:Y:S01]  /*1480*/  SHF.L.U64.HI R0, R6.reuse, 0x3, R7 ;  /* 0x0000000306007819 */ /* 0x040fe20000010207 */
[----:B------:R-:W-:-:S07]  /*1490*/  IMAD.SHL.U32 R3, R6, 0x8, RZ ;  /* 0x0000000806037824 */ /* 0x000fce00078e00ff */
.L_x_46:
[----:B------:R-:W-:Y:S01]  /*14a0*/  STL [R1+0x568], RZ ;  /* 0x000568ff01007387 */ /* 0x000fe20000100800 */
[----:B-1----:R-:W1:Y:S01]  /*14b0*/  S2UR UR18, SR_CgaCtaId ;  /* 0x00000000001279c3 */ /* 0x002e620000008800 */
[----:B------:R-:W-:Y:S01]  /*14c0*/  UMOV UR17, 0x400 ;  /* 0x0000040000117882 */ /* 0x000fe20000000000 */
[----:B------:R-:W-:Y:S01]  /*14d0*/  UMOV UR6, URZ ;  /* 0x0000003f00067c82 */ /* 0x000fe20008000000 */
[----:B------:R-:W-:Y:S01]  /*14e0*/  STL [R1+0x564], RZ ;  /* 0x000564ff01007387 */ /* 0x000fe20000100800 */
[----:B------:R-:W-:Y:S01]  /*14f0*/  UMOV UR7, URZ ;  /* 0x0000003f00077c82 */ /* 0x000fe20008000000 */
[----:B------:R-:W-:Y:S01]  /*1500*/  UMOV UR8, URZ ;  /* 0x0000003f00087c82 */ /* 0x000fe20008000000 */
[----:B------:R-:W-:Y:S01]  /*1510*/  UMOV UR23, UR5 ;  /* 0x0000000500177c82 */ /* 0x000fe20008000000 */
[----:B------:R-:W-:Y:S01]  /*1520*/  STL [R1+0x560], RZ ;  /* 0x000560ff01007387 */ /* 0x000fe20000100800 */
[----:B--2---:R-:W2:Y:S01]  /*1530*/  LDC R7, c[0x0][0x28c] ;  /* 0x0000a300ff077b82 */ /* 0x004ea20000000800 */
[----:B------:R-:W-:-:S02]  /*1540*/  CS2R R236, SRZ ;  /* 0x0000000000ec7805 */ /* 0x000fc4000001ff00 */
[----:B------:R-:W-:Y:S01]  /*1550*/  CS2R R234, SRZ ;  /* 0x0000000000ea7805 */ /* 0x000fe2000001ff00 */
[----:B------:R-:W-:Y:S01]  /*1560*/  STL [R1+0x55c], RZ ;  /* 0x00055cff01007387 */ /* 0x000fe20000100800 */
[----:B------:R-:W-:Y:S02]  /*1570*/  CS2R R232, SRZ ;  /* 0x0000000000e87805 */ /* 0x000fe4000001ff00 */
[----:B------:R-:W-:Y:S02]  /*1580*/  CS2R R230, SRZ ;  /* 0x0000000000e67805 */ /* 0x000fe4000001ff00 */
[----:B------:R-:W-:Y:S01]  /*1590*/  CS2R R228, SRZ ;  /* 0x0000000000e47805 */ /* 0x000fe2000001ff00 */
[----:B------:R-:W-:Y:S01]  /*15a0*/  STL [R1+0x558], RZ ;  /* 0x000558ff01007387 */ /* 0x000fe20000100800 */
[----:B------:R-:W-:Y:S02]  /*15b0*/  CS2R R226, SRZ ;  /* 0x0000000000e27805 */ /* 0x000fe4000001ff00 */
        /* <DEDUP_REMOVED lines=11> */
[----:B0-----:R-:W-:Y:S02]  /*1670*/  CS2R R16, SRZ ;  /* 0x0000000000107805 */ /* 0x001fe4000001ff00 */
[----:B------:R-:W-:Y:S02]  /*1680*/  CS2R R14, SRZ ;  /* 0x00000000000e7805 */ /* 0x000fe4000001ff00 */
[----:B------:R-:W-:Y:S01]  /*1690*/  CS2R R12, SRZ ;  /* 0x00000000000c7805 */ /* 0x000fe2000001ff00 */
[----:B------:R-:W-:Y:S01]  /*16a0*/  STL [R1+0x548], RZ ;  /* 0x000548ff01007387 */ /* 0x000fe20000100800 */
[----:B--2---:R-:W-:Y:S02]  /*16b0*/  ISETP.GE.AND P0, PT, R7, 0x1, PT ;  /* 0x000000010700780c */ /* 0x004fe40003f06270 */
[----:B------:R-:W-:Y:S01]  /*16c0*/  CS2R R10, SRZ ;  /* 0x00000000000a7805 */ /* 0x000fe2000001ff00 */
[----:B------:R-:W-:Y:S01]  /*16d0*/  IMAD.MOV.U32 R9, RZ, RZ, RZ ;  /* 0x000000ffff097224 */ /* 0x000fe200078e00ff */
[----:B------:R-:W-:Y:S01]  /*16e0*/  STL [R1+0x544], RZ ;  /* 0x000544ff01007387 */ /* 0x000fe20000100800 */
[----:B------:R-:W-:-:S02]  /*16f0*/  CS2R R120, SRZ ;  /* 0x0000000000787805 */ /* 0x000fc4000001ff00 */
[----:B------:R-:W-:Y:S02]  /*1700*/  CS2R R122, SRZ ;  /* 0x00000000007a7805 */ /* 0x000fe4000001ff00 */
[----:B------:R-:W-:Y:S01]  /*1710*/  CS2R R124, SRZ ;  /* 0x00000000007c7805 */ /* 0x000fe2000001ff00 */
[----:B------:R-:W-:Y:S01]  /*1720*/  STL [R1+0x540], RZ ;  /* 0x000540ff01007387 */ /* 0x000fe20000100800 */
[----:B------:R-:W-:Y:S02]  /*1730*/  CS2R R126, SRZ ;  /* 0x00000000007e7805 */ /* 0x000fe4000001ff00 */
[----:B------:R-:W-:Y:S02]  /*1740*/  CS2R R128, SRZ ;  /* 0x0000000000807805 */ /* 0x000fe4000001ff00 */
[----:B------:R-:W-:Y:S01]  /*1750*/  CS2R R130, SRZ ;  /* 0x0000000000827805 */ /* 0x000fe2000001ff00 */
        /* <DEDUP_REMOVED lines=120> */
[----:B------:R-:W-:Y:S04]  /*1ee0*/  STL [R1+0x4c4], RZ ;  /* 0x0004c4ff01007387 */ /* 0x000fe80000100800 */
        /* <DEDUP_REMOVED lines=209> */
[----:B------:R-:W-:Y:S04]  /*2c00*/  STL [R1], RZ ;  /* 0x000000ff01007387 */ /* 0x000fe80000100800 */
[----:B------:R-:W-:Y:S04]  /*2c10*/  STL [R1+0x4], RZ ;  /* 0x000004ff01007387 */ /* 0x000fe80000100800 */
[----:B------:R-:W-:Y:S04]  /*2c20*/  STL [R1+0x8], RZ ;  /* 0x000008ff01007387 */ /* 0x000fe80000100800 */
[----:B------:R-:W-:Y:S04]  /*2c30*/  STL [R1+0xc], RZ ;  /* 0x00000cff01007387 */ /* 0x000fe80000100800 */
[----:B------:R-:W-:Y:S04]  /*2c40*/  STL [R1+0x10], RZ ;  /* 0x000010ff01007387 */ /* 0x000fe80000100800 */
[----:B------:R-:W-:Y:S04]  /*2c50*/  STL [R1+0x14], RZ ;  /* 0x000014ff01007387 */ /* 0x000fe80000100800 */
[----:B------:R-:W-:Y:S04]  /*2c60*/  STL [R1+0x18], RZ ;  /* 0x000018ff01007387 */ /* 0x000fe80000100800 */
[----:B------:R-:W-:Y:S04]  /*2c70*/  STL [R1+0x1c], RZ ;  /* 0x00001cff01007387 */ /* 0x000fe80000100800 */
[----:B------:R-:W-:Y:S01]  /*2c80*/  STL [R1+0x20], RZ ;  /* 0x000020ff01007387 */ /* 0x000fe20000100800 */
[----:B---3--:R-:W0:Y:S03]  /*2c90*/  S2R R6, SR_TID.X ;  /* 0x0000000000067919 */ /* 0x008e260000002100 */
        /* <DEDUP_REMOVED lines=8> */
[----:B0-----:R-:W-:-:S03]  /*2d20*/  LOP3.LUT R6, R6, 0x80, RZ, 0xc0, !PT ;  /* 0x0000008006067812 */ /* 0x001fc600078ec0ff */
[----:B------:R-:W-:Y:S01]  /*2d30*/  STL [R1+0x44], RZ ;  /* 0x000044ff01007387 */ /* 0x000fe20000100800 */
[----:B------:R-:W-:-:S03]  /*2d40*/  SHF.R.U32.HI R6, RZ, 0x7, R6 ;  /* 0x00000007ff067819 */ /* 0x000fc60000011606 */
        /* <DEDUP_REMOVED lines=33> */
[----:B------:R-:W0:Y:S04]  /*2f60*/  SHFL.IDX PT, R6, R6, RZ, 0x1f ;  /* 0x00001fff06067589 */ /* 0x000e2800000e0000 */
[----:B------:R2:W-:Y:S04]  /*2f70*/  STL [R1+0xcc], RZ ;  /* 0x0000ccff01007387 */ /* 0x0005e80000100800 */
[----:B------:R2:W-:Y:S04]  /*2f80*/  STL [R1+0xd0], RZ ;  /* 0x0000d0ff01007387 */ /* 0x0005e80000100800 */
[----:B------:R2:W-:Y:S04]  /*2f90*/  STL [R1+0xd4], RZ ;  /* 0x0000d4ff01007387 */ /* 0x0005e80000100800 */
[----:B------:R2:W-:Y:S04]  /*2fa0*/  STL [R1+0xd8], RZ ;  /* 0x0000d8ff01007387 */ /* 0x0005e80000100800 */
[----:B------:R2:W-:Y:S04]  /*2fb0*/  STL [R1+0xdc], RZ ;  /* 0x0000dcff01007387 */ /* 0x0005e80000100800 */
[----:B------:R2:W-:Y:S01]  /*2fc0*/  STL [R1+0xe0], RZ ;  /* 0x0000e0ff01007387 */ /* 0x0005e20000100800 */
[----:B0-----:R-:W-:Y:S01]  /*2fd0*/  R2UR UR12, R6 ;  /* 0x00000000060c72ca */ /* 0x001fe200000e0000 */
[----:B------:R-:W-:-:S02]  /*2fe0*/  IMAD.U32 R6, RZ, RZ, UR4 ;  /* 0x00000004ff067e24 */ /* 0x000fc4000f8e00ff */
[----:B------:R2:W-:Y:S04]  /*2ff0*/  STL [R1+0xe4], RZ ;  /* 0x0000e4ff01007387 */ /* 0x0005e80000100800 */
[----:B------:R2:W-:Y:S04]  /*3000*/  STL [R1+0xe8], RZ ;  /* 0x0000e8ff01007387 */ /* 0x0005e80000100800 */
[----:B------:R2:W-:Y:S02]  /*3010*/  STL [R1+0xec], RZ ;  /* 0x0000ecff01007387 */ /* 0x0005e40000100800 */
[----:B------:R-:W-:-:S02]  /*3020*/  ULEA.HI UR11, UR12, UR12, URZ, 0x1 ;  /* 0x0000000c0c0b7291 */ /* 0x000fc4000f8f083f */
[----:B------:R2:W-:Y:S02]  /*3030*/  STL [R1+0xf0], RZ ;  /* 0x0000f0ff01007387 */ /* 0x0005e40000100800 */
[----:B------:R-:W-:Y:S02]  /*3040*/  ULOP3.LUT UR16, UR11, 0x1ffffe, URZ, 0xc0, !UPT ;  /* 0x001ffffe0b107892 */ /* 0x000fe4000f8ec03f */
[----:B------:R2:W-:Y:S01]  /*3050*/  STL [R1+0xf4], RZ ;  /* 0x0000f4ff01007387 */ /* 0x0005e20000100800 */
[----:B-1----:R-:W-:Y:S02]  /*3060*/  ULEA UR11, UR18, UR17, 0x18 ;  /* 0x00000011120b7291 */ /* 0x002fe4000f8ec03f */
[----:B------:R-:W-:Y:S01]  /*3070*/  UIADD3 UR16, UR12, -UR16, URZ ;  /* 0x800000100c107290 */ /* 0x000fe2000fffe03f */
[----:B------:R2:W-:Y:S03]  /*3080*/  STL [R1+0xf8], RZ ;  /* 0x0000f8ff01007387 */ /* 0x0005e60000100800 */
[----:B------:R-:W-:Y:S01]  /*3090*/  ULEA UR16, UR16, UR11, 0xb ;  /* 0x0000000b10107291 */ /* 0x000fe2000f8e583f */
[----:B------:R2:W-:Y:S03]  /*30a0*/  STL [R1+0xfc], RZ ;  /* 0x0000fcff01007387 */ /* 0x0005e60000100800 */
[----:B------:R-:W-:Y:S01]  /*30b0*/  UIADD3 UR16, UR16, 0x180, URZ ;  /* 0x0000018010107890 */ /* 0x000fe2000fffe03f */
[----:B------:R2:W-:Y:S03]  /*30c0*/  STL [R1+0x100], RZ ;  /* 0x000100ff01007387 */ /* 0x0005e60000100800 */
[----:B------:R-:W-:Y:S01]  /*30d0*/  USHF.R.U32.HI UR12, URZ, 0x4, UR16 ;  /* 0x000000043f0c7899 */ /* 0x000fe20008011610 */
[----:B------:R2:W-:Y:S03]  /*30e0*/  STL [R1+0x104], RZ ;  /* 0x000104ff01007387 */ /* 0x0005e60000100800 */
[----:B------:R-:W-:Y:S01]  /*30f0*/  ULOP3.LUT UR12, UR12, 0x3fff, URZ, 0xc0, !UPT ;  /* 0x00003fff0c0c7892 */ /* 0x000fe2000f8ec03f */
[----:B------:R2:W-:Y:S04]  /*3100*/  STL [R1+0x108], RZ ;  /* 0x000108ff01007387 */ /* 0x0005e80000100800 */
        /* <DEDUP_REMOVED lines=28> */
[----:B------:R2:W-:Y:S01]  /*32d0*/  STL [R1+0x17c], RZ ;  /* 0x00017cff01007387 */ /* 0x0005e20000100800 */
[----:B------:R-:W-:Y:S05]  /*32e0*/  @!P0 BRA `(.L_x_18) ;  /* 0x0000004000a48947 */ /* 0x000fea0003800000 */
[----:B------:R-:W-:-:S06]  /*32f0*/  UISETP.NE.AND UP0, UPT, UR22, 0x3, UPT ;  /* 0x000000031600788c */ /* 0x000fcc000bf05270 */
[----:B------:R-:W-:-:S13]  /*3300*/  PLOP3.LUT P1, PT, PT, PT, UP0, 0x80, 0x0 ;  /* 0x000000000000781c */ /* 0x000fda0003f2f008 */
[----:B------:R-:W-:Y:S05]  /*3310*/  @!P1 BRA `(.L_x_19) ;  /* 0x0000000000049947 */ /* 0x000fea0003800000 */
[----:B------:R-:W-:Y:S01]  /*3320*/  BPT.TRAP 0x1 ;  /* 0x000000040000795c */ /* 0x000fe20000300000 */
.L_x_19:
[----:B------:R-:W-:Y:S01]  /*3330*/  ULEA UR7, UR5, UR11, 0x3 ;  /* 0x0000000b05077291 */ /* 0x000fe2000f8e183f */
[----:B------:R-:W-:-:S05]  /*3340*/  IMAD.U32 R6, RZ, RZ, UR4 ;  /* 0x00000004ff067e24 */ /* 0x000fca000f8e00ff */
[----:B------:R-:W-:-:S04]  /*3350*/  SHF.L.U32 R6, R6, 0x1f, RZ ;  /* 0x0000001f06067819 */ /* 0x000fc800000006ff */
[----:B------:R0:W1:Y:S01]  /*3360*/  SYNCS.PHASECHK.TRANS64.TRYWAIT P0, [UR7], R6 ;  /* 0x00000006ff0075a7 */ /* 0x0000620008000147 */
[----:B------:R-:W-:Y:S05]  /*3370*/  @!P1 BRA `(.L_x_20) ;  /* 0x0000000000049947 */ /* 0x000fea0003800000 */
[----:B------:R-:W-:Y:S01]  /*3380*/  BPT.TRAP 0x1 ;  /* 0x000000040000795c */ /* 0x000fe20000300000 */
.L_x_20:
[----:B------:R3:W-:Y:S01]  /*3390*/  STL [R1+0x568], RZ ;  /* 0x000568ff01007387 */ /* 0x0007e20000100800 */
[----:B------:R-:W-:Y:S01]  /*33a0*/  UMOV UR6, 0x1 ;  /* 0x0000000100067882 */ /* 0x000fe20000000000 */
[----:B-1----:R-:W-:Y:S05]  /*33b0*/  @P0 BRA `(.L_x_21) ;  /* 0x0000000000080947 */ /* 0x002fea0003800000 */
[----:B------:R-:W1:Y:S02]  /*33c0*/  SYNCS.PHASECHK.TRANS64.TRYWAIT P0, [UR7], R6 ;  /* 0x00000006ff0075a7 */ /* 0x000e640008000147 */
[----:B-1----:R-:W-:Y:S05]  /*33d0*/  @!P0 BRA `(.L_x_22) ;  /* 0x000002b800a88947 */ /* 0x002fea0003800000 */
.L_x_21:
[----:B------:R-:W-:Y:S01]  /*33e0*/  UIADD3 UR7, UR11, 0x24180, URZ ;  /* 0x000241800b077890 */ /* 0x000fe2000fffe03f */
[----:B------:R-:W-:Y:S01]  /*33f0*/  WARPGROUP.ARRIVE ;  /* 0x00000000000079c5 */ /* 0x000fe20000000000 */
[----:B------:R-:W-:Y:S01]  /*3400*/  ULOP3.LUT UR8, UR12, 0x10000, URZ, 0xfc, !UPT ;  /* 0x000100000c087892 */ /* 0x000fe2000f8efc3f */
[----:B------:R-:W-:Y:S01]  /*3410*/  STL [R1+0x564], RZ ;  /* 0x000564ff01007387 */ /* 0x000fe20000100800 */
[----:B------:R-:W-:Y:S01]  /*3420*/  USHF.R.U32.HI UR7, URZ, 0x4, UR7 ;  /* 0x000000043f077899 */ /* 0x000fe20008011607 */
[----:B------:R-:W-:Y:S01]  /*3430*/  CS2R R236, SRZ ;  /* 0x0000000000ec7805 */ /* 0x000fe2000001ff00 */
[----:B------:R-:W-:Y:S01]  /*3440*/  UMOV UR17, 0xc0000010 ;  /* 0xc000001000117882 */ /* 0x000fe20000000000 */
[----:B------:R-:W-:Y:S01]  /*3450*/  UMOV UR19, 0xc0000010 ;  /* 0xc000001000137882 */ /* 0x000fe20000000000 */
[----:B------:R-:W-:Y:S01]  /*3460*/  ULOP3.LUT UR7, UR7, 0x3fff, URZ, 0xc0, !UPT ;  /* 0x00003fff07077892 */ /* 0x000fe2000f8ec03f */
[----:B------:R-:W-:Y:S01]  /*3470*/  STL [R1+0x560], RZ ;  /* 0x000560ff01007387 */ /* 0x000fe20000100800 */
[----:B------:R-:W-:-:S02]  /*3480*/  CS2R R234, SRZ ;  /* 0x0000000000ea7805 */ /* 0x000fc4000001ff00 */
[----:B------:R-:W-:Y:S01]  /*3490*/  CS2R R232, SRZ ;  /* 0x0000000000e87805 */ /* 0x000fe2000001ff00 */
[----:B------:R-:W-:Y:S01]  /*34a0*/  ULOP3.LUT UR18, UR7, 0x10000, URZ, 0xfc, !UPT ;  /* 0x0001000007127892 */ /* 0x000fe2000f8efc3f */
[----:B------:R-:W-:Y:S01]  /*34b0*/  STL [R1+0x55c], RZ ;  /* 0x00055cff01007387 */ /* 0x000fe20000100800 */
[----:B------:R-:W-:Y:S01]  /*34c0*/  UIMAD UR7, UR5, 0x300, UR8 ;  /* 0x00000300050778a4 */ /* 0x000fe2000f8e0208 */
[----:B------:R-:W-:Y:S01]  /*34d0*/  CS2R R230, SRZ ;  /* 0x0000000000e67805 */ /* 0x000fe2000001ff00 */
[----:B------:R-:W-:Y:S01]  /*34e0*/  UIMAD UR18, UR5, 0x180, UR18 ;  /* 0x00000180051278a4 */ /* 0x000fe2000f8e0212 */
[----:B------:R-:W-:Y:S01]  /*34f0*/  STL [R1+0x558], RZ ;  /* 0x000558ff01007387 */ /* 0x000fe20000100800 */
[----:B------:R-:W-:Y:S02]  /*3500*/  CS2R R228, SRZ ;  /* 0x0000000000e47805 */ /* 0x000fe4000001ff00 */
[----:B------:R-:W-:Y:S02]  /*3510*/  CS2R R226, SRZ ;  /* 0x0000000000e27805 */ /* 0x000fe4000001ff00 */
[----:B------:R-:W-:Y:S01]  /*3520*/  CS2R R224, SRZ ;  /* 0x0000000000e07805 */ /* 0x000fe2000001ff00 */
[----:B------:R-:W-:Y:S01]  /*3530*/  UMOV UR16, UR7 ;  /* 0x0000000700107c82 */ /* 0x000fe20008000000 */
[----:B------:R-:W-:Y:S01]  /*3540*/  STL [R1+0x554], RZ ;  /* 0x000554ff01007387 */ /* 0x000fe20000100800 */
[----:B------:R-:W-:-:S02]  /*3550*/  CS2R R222, SRZ ;  /* 0x0000000000de7805 */ /* 0x000fc4000001ff00 */
[----:B------:R-:W-:Y:S01]  /*3560*/  CS2R R220, SRZ ;  /* 0x0000000000dc7805 */ /* 0x000fe2000001ff00 */
[----:B------:R-:W-:Y:S01]  /*3570*/  QGMMA.64x192x32.F32.E4M3.E4M3 R12, gdesc[UR16], RZ, !UPT, gsb0 ;  /* 0x02e00000100c79f3 */ /* 0x000fe2000c0008ff */
[----:B------:R-:W-:Y:S01]  /*3580*/  STL [R1+0x550], RZ ;  /* 0x000550ff01007387 */ /* 0x000fe20000100800 */
[----:B------:R-:W-:Y:S01]  /*3590*/  UIADD3 UR16, UR7, 0x100, URZ ;  /* 0x0000010007107890 */ /* 0x000fe2000fffe03f */
[----:B------:R-:W-:Y:S01]  /*35a0*/  CS2R R218, SRZ ;  /* 0x0000000000da7805 */ /* 0x000fe2000001ff00 */
[----:B------:R-:W-:Y:S01]  /*35b0*/  UMOV UR17, 0xc0000010 ;  /* 0xc000001000117882 */ /* 0x000fe20000000000 */
[----:B------:R-:W-:Y:S01]  /*35c0*/  STL [R1+0x54c], RZ ;  /* 0x00054cff01007387 */ /* 0x000fe20000100800 */
[----:B------:R-:W-:Y:S02]  /*35d0*/  CS2R R216, SRZ ;  /* 0x0000000000d87805 */ /* 0x000fe4000001ff00 */
[----:B------:R-:W-:Y:S01]  /*35e0*/  CS2R R10, SRZ ;  /* 0x00000000000a7805 */ /* 0x000fe2000001ff00 */
[----:B------:R-:W-:Y:S01]  /*35f0*/  IMAD.MOV.U32 R9, RZ, RZ, RZ ;  /* 0x000000ffff097224 */ /* 0x000fe200078e00ff */
        /* <DEDUP_REMOVED lines=48> */
[----:B------:R-:W-:-:S02]  /*3900*/  WARPGROUP.DEPBAR.LE gsb0, 0x0 ;  /* 0x00008000000079c5 */ /* 0x000fc40000010000 */
[----:B------:R-:W-:Y:S01]  /*3910*/  WARPGROUP.ARRIVE ;  /* 0x00000000000079c5 */ /* 0x000fe20000000000 */
[----:B------:R-:W-:Y:S01]  /*3920*/  STL [R1+0x488], RZ ;  /* 0x000488ff01007387 */ /* 0x000fe20000100800 */
[----:B------:R-:W-:Y:S02]  /*3930*/  IMAD.MOV.U32 R8, RZ, RZ, R105 ;  /* 0x000000ffff087224 */ /* 0x000fe400078e0069 */
[----:B-1----:R-:W-:Y:S01]  /*3940*/  IMAD.MOV.U32 R7, RZ, RZ, R106 ;  /* 0x000000ffff077224 */ /* 0x002fe200078e006a */
[----:B------:R-:W-:Y:S01]  /*3950*/  STL [R1+0x484], RZ ;  /* 0x000484ff01007387 */ /* 0x000fe20000100800 */
[----:B------:R-:W-:Y:S01]  /*3960*/  QGMMA.64x192x32.F32.E4M3.E4M3 R120, gdesc[UR16], RZ, !UPT, gsb0 ;  /* 0x02e00000107879f3 */ /* 0x000fe2000c0008ff */
[----:B------:R-:W-:Y:S01]  /*3970*/  UIADD3 UR16, UR7, 0x200, URZ ;  /* 0x0000020007107890 */ /* 0x000fe2000fffe03f */
[----:B0-----:R-:W-:Y:S01]  /*3980*/  IMAD.MOV.U32 R6, RZ, RZ, R107 ;  /* 0x000000ffff067224 */ /* 0x001fe200078e006b */
[----:B------:R-:W-:Y:S01]  /*3990*/  STL [R1+0x480], RZ ;  /* 0x000480ff01007387 */ /* 0x000fe20000100800 */
[----:B------:R-:W-:Y:S01]  /*39a0*/  UMOV UR17, 0xc0000010 ;  /* 0xc000001000117882 */ /* 0x000fe20000000000 */
[----:B------:R-:W-:-:S02]  /*39b0*/  ULDC UR7, c[0x0][0x50c] ;  /* 0x0001430000077ab9 */ /* 0x000fc40000000800 */
[----:B------:R-:W-:Y:S01]  /*39c0*/  STL [R1+0x47c], RZ ;  /* 0x00047cff01007387 */ /* 0x000fe20000100800 */
[----:B------:R-:W-:-:S03]  /*39d0*/  UISETP.NE.AND UP0, UPT, UR7, 0x1, UPT ;  /* 0x000000010700788c */ /* 0x000fc6000bf05270 */
[----:B------:R-:W-:Y:S01]  /*39e0*/  STL [R1+0x478], RZ ;  /* 0x000478ff01007387 */ /* 0x000fe20000100800 */
[----:B------:R-:W-:-:S03]  /*39f0*/  USEL UR7, URZ, 0x1, UP0 ;  /* 0x000000013f077887 */ /* 0x000fc60008000000 */
[----:B------:R-:W-:Y:S03]  /*3a00*/  STL [R1+0x474], RZ ;  /* 0x000474ff01007387 */ /* 0x000fe60000100800 */
[----:B------:R-:W-:Y:S01]  /*3a10*/  ISETP.NE.AND P0, PT, RZ, UR7, PT ;  /* 0x00000007ff007c0c */ /* 0x000fe2000bf05270 */
        /* <DEDUP_REMOVED lines=45> */
[----:B------:R-:W-:-:S03]  /*3cf0*/  WARPGROUP.DEPBAR.LE gsb0, 0x0 ;  /* 0x00008000000079c5 */ /* 0x000fc60000010000 */
        /* <DEDUP_REMOVED lines=45> */
[----:B------:R0:W-:Y:S04]  /*3fd0*/  STL.64 [R1], R12 ;  /* 0x0000000c01007387 */ /* 0x0001e80000100a00 */
[----:B------:R1:W-:Y:S04]  /*3fe0*/  STL.64 [R1+0x8], R14 ;  /* 0x0000080e01007387 */ /* 0x0003e80000100a00 */
[----:B------:R4:W-:Y:S04]  /*3ff0*/  STL.64 [R1+0x10], R16 ;  /* 0x0000101001007387 */ /* 0x0009e80000100a00 */
[----:B------:R5:W-:Y:S01]  /*4000*/  STL.64 [R1+0x18], R18 ;  /* 0x0000181201007387 */ /* 0x000be20000100a00 */
[----:B0-----:R-:W-:-:S03]  /*4010*/  CS2R R12, SRZ ;  /* 0x00000000000c7805 */ /* 0x001fc6000001ff00 */
[----:B------:R0:W-:Y:S01]  /*4020*/  STL.64 [R1+0x20], R20 ;  /* 0x0000201401007387 */ /* 0x0001e20000100a00 */
[----:B-1----:R-:W-:-:S03]  /*4030*/  CS2R R14, SRZ ;  /* 0x00000000000e7805 */ /* 0x002fc6000001ff00 */
[----:B------:R1:W-:Y:S01]  /*4040*/  STL.64 [R1+0x28], R22 ;  /* 0x0000281601007387 */ /* 0x0003e20000100a00 */
[----:B----4-:R-:W-:-:S03]  /*4050*/  CS2R R16, SRZ ;  /* 0x0000000000107805 */ /* 0x010fc6000001ff00 */
[----:B------:R-:W-:Y:S01]  /*4060*/  STL.64 [R1+0x30], R24 ;  /* 0x0000301801007387 */ /* 0x000fe20000100a00 */
[----:B-----5:R-:W-:-:S03]  /*4070*/  CS2R R18, SRZ ;  /* 0x0000000000127805 */ /* 0x020fc6000001ff00 */
[----:B------:R-:W-:Y:S01]  /*4080*/  STL.64 [R1+0x38], R26 ;  /* 0x0000381a01007387 */ /* 0x000fe20000100a00 */
[----:B0-----:R-:W-:-:S03]  /*4090*/  CS2R R20, SRZ ;  /* 0x0000000000147805 */ /* 0x001fc6000001ff00 */
[----:B------:R-:W-:Y:S01]  /*40a0*/  STL.64 [R1+0x40], R28 ;  /* 0x0000401c01007387 */ /* 0x000fe20000100a00 */
[----:B-1----:R-:W-:-:S03]  /*40b0*/  CS2R R22, SRZ ;  /* 0x0000000000167805 */ /* 0x002fc6000001ff00 */
[----:B------:R-:W-:Y:S04]  /*40c0*/  STL.64 [R1+0x48], R30 ;  /* 0x0000481e01007387 */ /* 0x000fe80000100a00 */
        /* <DEDUP_REMOVED lines=37> */
[----:B------:R0:W-:Y:S04]  /*4320*/  STL.64 [R1+0x178], R106 ;  /* 0x0001786a01007387 */ /* 0x0001e80000100a00 */
[----:B------:R1:W-:Y:S04]  /*4330*/  STL [R1+0x308], RZ ;  /* 0x000308ff01007387 */ /* 0x0003e80000100800 */
[----:B------:R1:W-:Y:S01]  /*4340*/  STL [R1+0x304], RZ ;  /* 0x000304ff01007387 */ /* 0x0003e20000100800 */
[----:B0-----:R-:W-:-:S03]  /*4350*/  WARPGROUP.ARRIVE ;  /* 0x00000000000079c5 */ /* 0x001fc60000000000 */
[----:B------:R1:W-:Y:S04]  /*4360*/  STL [R1+0x300], RZ ;  /* 0x000300ff01007387 */ /* 0x0003e80000100800 */
[----:B------:R1:W-:Y:S01]  /*4370*/  STL [R1+0x2fc], RZ ;  /* 0x0002fcff01007387 */ /* 0x0003e20000100800 */
[----:B------:R-:W-:Y:S03]  /*4380*/  QGMMA.64x192x32.F32.E4M3.E4M3 R24, gdesc[UR16], RZ, !UPT, gsb0 ;  /* 0x02e00000101879f3 */ /* 0x000fe6000c0008ff */
        /* <DEDUP_REMOVED lines=49> */
[----:B------:R-:W-:-:S03]  /*46a0*/  WARPGROUP.DEPBAR.LE gsb0, 0x0 ;  /* 0x00008000000079c5 */ /* 0x000fc60000010000 */
        /* <DEDUP_REMOVED lines=47> */
[----:B------:R-:W4:Y:S04]  /*49a0*/  LDL R9, [R1] ;  /* 0x0000000001097983 */ /* 0x000f280000100800 */
[----:B------:R-:W2:Y:S04]  /*49b0*/  LDL R10, [R1+0x4] ;  /* 0x00000400010a7983 */ /* 0x000ea80000100800 */
[----:B------:R-:W3:Y:S04]  /*49c0*/  LDL R11, [R1+0x8] ;  /* 0x00000800010b7983 */ /* 0x000ee80000100800 */
        /* <DEDUP_REMOVED lines=32> */
[----:B------:R0:W-:Y:S04]  /*4bd0*/  STL [R1+0x604], R94 ;  /* 0x0006045e01007387 */ /* 0x0001e80000100800 */
[----:B0-----:R-:W3:Y:S04]  /*4be0*/  LDL R94, [R1+0xf8] ;  /* 0x0000f800015e7983 */ /* 0x001ee80000100800 */
        /* <DEDUP_REMOVED lines=53> */
[----:B0-----:R-:W3:Y:S01]  /*4f40*/  LDL R4, [R1+0x8c] ;  /* 0x00008c0001047983 */ /* 0x001ee20000100800 */
[----:B------:R-:W-:-:S01]  /*4f50*/  FADD R8, RZ, R8 ;  /* 0x00000008ff087221 */ /* 0x000fc20000000000 */
[----:B------:R-:W-:Y:S01]  /*4f60*/  FADD R7, RZ, R7 ;  /* 0x00000007ff077221 */ /* 0x000fe20000000000 */
[----:B------:R-:W-:-:S01]  /*4f70*/  FADD R6, RZ, R6 ;  /* 0x00000006ff067221 */ /* 0x000fc20000000000 */
[----:B------:R-:W-:Y:S01]  /*4f80*/  STL [R1+0x594], R3 ;  /* 0x0005940301007387 */ /* 0x000fe20000100800 */
[----:B----4-:R-:W-:-:S01]  /*4f90*/  FADD R9, RZ, R9 ;  /* 0x00000009ff097221 */ /* 0x010fc20000000000 */
[----:B--2---:R-:W-:Y:S01]  /*4fa0*/  FADD R10, RZ, R10 ;  /* 0x0000000aff0a7221 */ /* 0x004fe20000000000 */
[----:B---3--:R-:W-:-:S01]  /*4fb0*/  FADD R11, RZ, R11 ;  /* 0x0000000bff0b7221 */ /* 0x008fc20000000000 */
[----:B------:R0:W-:Y:S01]  /*4fc0*/  STL [R1+0x590], R2 ;  /* 0x0005900201007387 */ /* 0x0001e20000100800 */
[----:B------:R-:W-:-:S01]  /*4fd0*/  FADD R12, RZ, R12 ;  /* 0x0000000cff0c7221 */ /* 0x000fc20000000000 */
[----:B------:R-:W-:Y:S01]  /*4fe0*/  FADD R13, RZ, R13 ;  /* 0x0000000dff0d7221 */ /* 0x000fe20000000000 */
[----:B------:R-:W-:-:S01]  /*4ff0*/  FADD R14, RZ, R14 ;  /* 0x0000000eff0e7221 */ /* 0x000fc20000000000 */
[----:B------:R2:W-:Y:S01]  /*5000*/  STL [R1+0x58c], R0 ;  /* 0x00058c0001007387 */ /* 0x0005e20000100800 */
[----:B------:R-:W-:-:S01]  /*5010*/  FADD R15, RZ, R15 ;  /* 0x0000000fff0f7221 */ /* 0x000fc20000000000 */
[----:B------:R-:W-:Y:S01]  /*5020*/  FADD R16, RZ, R16 ;  /* 0x00000010ff107221 */ /* 0x000fe20000000000 */
        /* <DEDUP_REMOVED lines=27> */
[----:B0-----:R-:W-:Y:S01]  /*51e0*/  FADD R2, RZ, R117 ;  /* 0x00000075ff027221 */ /* 0x001fe20000000000 */
[----:B------:R-:W-:-:S01]  /*51f0*/  FADD R3, RZ, R118 ;  /* 0x00000076ff037221 */ /* 0x000fc20000000000 */
[----:B--2---:R-:W-:-:S05]  /*5200*/  FADD R0, RZ, R119 ;  /* 0x00000077ff007221 */ /* 0x004fca0000000000 */
[----:B------:R0:W-:Y:S04]  /*5210*/  STL [R1+0x180], R0 ;  /* 0x0001800001007387 */ /* 0x0001e80000100800 */
[----:B------:R2:W-:Y:S04]  /*5220*/  STL [R1+0x184], R3 ;  /* 0x0001840301007387 */ /* 0x0005e80000100800 */
[----:B------:R3:W-:Y:S01]  /*5230*/  STL [R1+0x188], R2 ;  /* 0x0001880201007387 */ /* 0x0007e20000100800 */
[----:B------:R-:W-:-:S01]  /*5240*/  FADD R237, RZ, R5 ;  /* 0x00000005ffed7221 */ /* 0x000fc20000000000 */
[----:B0-----:R-:W-:Y:S01]  /*5250*/  FADD R0, RZ, R116 ;  /* 0x00000074ff007221 */ /* 0x001fe20000000000 */
[----:B--2---:R-:W-:-:S04]  /*5260*/  FADD R3, RZ, R115 ;  /* 0x00000073ff037221 */ /* 0x004fc80000000000 */
[----:B------:R0:W-:Y:S01]  /*5270*/  STL [R1+0x18c], R0 ;  /* 0x00018c0001007387 */ /* 0x0001e20000100800 */
[----:B---3--:R-:W-:-:S03]  /*5280*/  FADD R2, RZ, R114 ;  /* 0x00000072ff027221 */ /* 0x008fc60000000000 */
        /* <DEDUP_REMOVED lines=9> */
[----:B0-----:R-:W-:-:S01]  /*5320*/  FADD R0, RZ, R110 ;  /* 0x0000006eff007221 */ /* 0x001fc20000000000 */
        /* <DEDUP_REMOVED lines=29> */
[----:B0-----:R-:W-:-:S03]  /*5500*/  FADD R0, RZ, R95 ;  /* 0x0000005fff007221 */ /* 0x001fc60000000000 */
[----:B------:R-:W4:Y:S04]  /*5510*/  LDL R95, [R1+0xfc] ;  /* 0x0000fc00015f7983 */ /* 0x000f280000100800 */
[----:B------:R0:W-:Y:S04]  /*5520*/  STL [R1+0x1e0], R0 ;  /* 0x0001e00001007387 */ /* 0x0001e80000100800 */
[----:B------:R-:W4:Y:S04]  /*5530*/  LDL R96, [R1+0x100] ;  /* 0x0001000001607983 */ /* 0x000f280000100800 */
        /* <DEDUP_REMOVED lines=25> */
[----:B--2---:R-:W2:Y:S04]  /*56d0*/  LDL R3, [R1+0x168] ;  /* 0x0001680001037983 */ /* 0x004ea80000100800 */
[----:B---3--:R-:W3:Y:S04]  /*56e0*/  LDL R2, [R1+0x16c] ;  /* 0x00016c0001027983 */ /* 0x008ee80000100800 */
[----:B0-----:R-:W3:Y:S01]  /*56f0*/  LDL R0, [R1+0x170] ;  /* 0x0001700001007983 */ /* 0x001ee20000100800 */
[----:B------:R-:W-:-:S05]  /*5700*/  FADD R94, RZ, R94 ;  /* 0x0000005eff5e7221 */ /* 0x000fca0000000000 */
[----:B------:R0:W-:Y:S04]  /*5710*/  STL [R1+0x1e4], R94 ;  /* 0x0001e45e01007387 */ /* 0x0001e80000100800 */
[----:B0-----:R-:W3:Y:S01]  /*5720*/  LDL.LU R94, [R1+0x604] ;  /* 0x00060400015e7983 */ /* 0x001ee20000300800 */
[----:B----4-:R-:W-:-:S05]  /*5730*/  FADD R95, RZ, R95 ;  /* 0x0000005fff5f7221 */ /* 0x010fca0000000000 */
[----:B------:R0:W-:Y:S01]  /*5740*/  STL [R1+0x1e8], R95 ;  /* 0x0001e85f01007387 */ /* 0x0001e20000100800 */
[----:B------:R-:W-:-:S01]  /*5750*/  FADD R96, RZ, R96 ;  /* 0x00000060ff607221 */ /* 0x000fc20000000000 */
[----:B------:R-:W-:Y:S02]  /*5760*/  FADD R97, RZ, R97 ;  /* 0x00000061ff617221 */ /* 0x000fe40000000000 */
[----:B0-----:R-:W4:Y:S01]  /*5770*/  LDL.LU R95, [R1+0x600] ;  /* 0x00060000015f7983 */ /* 0x001f220000300800 */
[----:B------:R-:W-:-:S03]  /*5780*/  FADD R98, RZ, R98 ;  /* 0x00000062ff627221 */ /* 0x000fc60000000000 */
        /* <DEDUP_REMOVED lines=8> */
[----:B0-----:R-:W4:Y:S04]  /*5810*/  LDL.LU R97, [R1+0x5f8] ;  /* 0x0005f80001617983 */ /* 0x001f280000300800 */
[----:B------:R0:W-:Y:S01]  /*5820*/  STL [R1+0x1f4], R98 ;  /* 0x0001f46201007387 */ /* 0x0001e20000100800 */
[----:B------:R-:W-:-:S01]  /*5830*/  FADD R104, RZ, R104 ;  /* 0x00000068ff687221 */ /* 0x000fc20000000000 */
[----:B------:R-:W-:-:S02]  /*5840*/  FADD R105, RZ, R105 ;  /* 0x00000069ff697221 */ /* 0x000fc40000000000 */
[----:B0-----:R-:W4:Y:S04]  /*5850*/  LDL.LU R98, [R1+0x5f4] ;  /* 0x0005f40001627983 */ /* 0x001f280000300800 */
[----:B------:R0:W-:Y:S01]  /*5860*/  STL [R1+0x1f8], R99 ;  /* 0x0001f86301007387 */ /* 0x0001e20000100800 */
[----:B------:R-:W-:-:S03]  /*5870*/  FADD R106, RZ, R106 ;  /* 0x0000006aff6a7221 */ /* 0x000fc60000000000 */
        /* <DEDUP_REMOVED lines=47> */
[----:B--2---:R-:W-:-:S03]  /*5b70*/  FADD R3, RZ, R3 ;  /* 0x00000003ff037221 */ /* 0x004fc60000000000 */
[----:B0-----:R-:W2:Y:S04]  /*5b80*/  LDL.LU R115, [R1+0x5b0] ;  /* 0x0005b00001737983 */ /* 0x001ea80000300800 */
[----:B------:R0:W-:Y:S01]  /*5b90*/  STL [R1+0x23c], R116 ;  /* 0x00023c7401007387 */ /* 0x0001e20000100800 */
[----:B---3--:R-:W-:-:S03]  /*5ba0*/  FADD R2, RZ, R2 ;  /* 0x00000002ff027221 */ /* 0x008fc60000000000 */
[----:B0-----:R-:W3:Y:S04]  /*5bb0*/  LDL.LU R116, [R1+0x5ac] ;  /* 0x0005ac0001747983 */ /* 0x001ee80000300800 */
[----:B------:R0:W-:Y:S01]  /*5bc0*/  STL [R1+0x240], R117 ;  /* 0x0002407501007387 */ /* 0x0001e20000100800 */
[----:B------:R-:W-:-:S03]  /*5bd0*/  FADD R0, RZ, R0 ;  /* 0x00000000ff007221 */ /* 0x000fc60000000000 */
[----:B0-----:R-:W3:Y:S04]  /*5be0*/  LDL.LU R117, [R1+0x5a8] ;  /* 0x0005a80001757983 */ /* 0x001ee80000300800 */
[----:B------:R0:W-:Y:S04]  /*5bf0*/  STL [R1+0x244], R118 ;  /* 0x0002447601007387 */ /* 0x0001e80000100800 */
[----:B0-----:R-:W3:Y:S04]  /*5c00*/  LDL.LU R118, [R1+0x5a4] ;  /* 0x0005a40001767983 */ /* 0x001ee80000300800 */
[----:B------:R0:W-:Y:S04]  /*5c10*/  STL [R1+0x248], R119 ;  /* 0x0002487701007387 */ /* 0x0001e80000100800 */
[----:B0-----:R-:W3:Y:S04]  /*5c20*/  LDL.LU R119, [R1+0x5a0] ;  /* 0x0005a00001777983 */ /* 0x001ee80000300800 */
[----:B------:R0:W-:Y:S04]  /*5c30*/  STL [R1+0x24c], R5 ;  /* 0x00024c0501007387 */ /* 0x0001e80000100800 */
[----:B0-----:R0:W5:Y:S04]  /*5c40*/  LDL.LU R5, [R1+0x59c] ;  /* 0x00059c0001057983 */ /* 0x0011680000300800 */
[----:B------:R1:W-:Y:S04]  /*5c50*/  STL [R1+0x250], R4 ;  /* 0x0002500401007387 */ /* 0x0003e80000100800 */
[----:B-1----:R0:W5:Y:S04]  /*5c60*/  LDL.LU R4, [R1+0x598] ;  /* 0x0005980001047983 */ /* 0x0021680000300800 */
[----:B------:R1:W-:Y:S04]  /*5c70*/  STL [R1+0x254], R3 ;  /* 0x0002540301007387 */ /* 0x0003e80000100800 */
[----:B-1----:R0:W5:Y:S04]  /*5c80*/  LDL.LU R3, [R1+0x594] ;  /* 0x0005940001037983 */ /* 0x0021680000300800 */
[----:B------:R1:W-:Y:S04]  /*5c90*/  STL [R1+0x258], R2 ;  /* 0x0002580201007387 */ /* 0x0003e80000100800 */
[----:B-1----:R0:W5:Y:S04]  /*5ca0*/  LDL.LU R2, [R1+0x590] ;  /* 0x0005900001027983 */ /* 0x0021680000300800 */
[----:B------:R1:W-:Y:S04]  /*5cb0*/  STL [R1+0x25c], R0 ;  /* 0x00025c0001007387 */ /* 0x0003e80000100800 */
[----:B-1----:R0:W5:Y:S01]  /*5cc0*/  LDL.LU R0, [R1+0x58c] ;  /* 0x00058c0001007983 */ /* 0x0021620000300800 */
[----:B------:R-:W-:-:S03]  /*5cd0*/  UMOV UR6, URZ ;  /* 0x0000003f00067c82 */ /* 0x000fc60008000000 */
[----:B------:R1:W-:Y:S04]  /*5ce0*/  STL [R1+0x260], R8 ;  /* 0x0002600801007387 */ /* 0x0003e80000100800 */
[----:B------:R0:W-:Y:S04]  /*5cf0*/  STL [R1+0x264], R7 ;  /* 0x0002640701007387 */ /* 0x0001e80000100800 */
[----:B------:R0:W-:Y:S01]  /*5d00*/  STL [R1+0x268], R6 ;  /* 0x0002680601007387 */ /* 0x0001e20000100800 */
[----:B-1----:R-:W-:-:S01]  /*5d10*/  FADD R8, RZ, R120 ;  /* 0x00000078ff087221 */ /* 0x002fc20000000000 */
[----:B0-----:R-:W-:-:S04]  /*5d20*/  FADD R7, RZ, R121 ;  /* 0x00000079ff077221 */ /* 0x001fc80000000000 */
[----:B------:R0:W-:Y:S01]  /*5d30*/  STL [R1+0x26c], R8 ;  /* 0x00026c0801007387 */ /* 0x0001e20000100800 */
[----:B------:R-:W-:-:S03]  /*5d40*/  FADD R6, RZ, R122 ;  /* 0x0000007aff067221 */ /* 0x000fc60000000000 */
[----:B------:R1:W-:Y:S04]  /*5d50*/  STL [R1+0x270], R7 ;  /* 0x0002700701007387 */ /* 0x0003e80000100800 */
[----:B------:R1:W-:Y:S01]  /*5d60*/  STL [R1+0x274], R6 ;  /* 0x0002740601007387 */ /* 0x0003e20000100800 */
[----:B0-----:R-:W-:-:S01]  /*5d70*/  FADD R8, RZ, R123 ;  /* 0x0000007bff087221 */ /* 0x001fc20000000000 */
[----:B-1----:R-:W-:-:S04]  /*5d80*/  FADD R7, RZ, R124 ;  /* 0x0000007cff077221 */ /* 0x002fc80000000000 */
        /* <DEDUP_REMOVED lines=43> */
[----:B----4-:R-:W-:-:S03]  /*6040*/  FADD R6, RZ, R146 ;  /* 0x00000092ff067221 */ /* 0x010fc60000000000 */
        /* <DEDUP_REMOVED lines=327> */
[----:B-1----:R-:W-:-:S04]  /*74c0*/  FADD R7, RZ, R118 ;  /* 0x00000076ff077221 */ /* 0x002fc80000000000 */
[----:B------:R0:W-:Y:S01]  /*74d0*/  STL [R1+0x560], R8 ;  /* 0x0005600801007387 */ /* 0x0001e20000100800 */
[----:B--2---:R-:W-:-:S03]  /*74e0*/  FADD R6, RZ, R119 ;  /* 0x00000077ff067221 */ /* 0x004fc60000000000 */
[----:B------:R0:W-:Y:S04]  /*74f0*/  STL [R1+0x564], R7 ;  /* 0x0005640701007387 */ /* 0x0001e80000100800 */
[----:B------:R0:W-:Y:S02]  /*7500*/  STL [R1+0x568], R6 ;  /* 0x0005680601007387 */ /* 0x0001e40000100800 */
.L_x_23:
[----:B------:R-:W-:-:S04]  /*7510*/  UIADD3 UR23, UR5, 0x1, URZ ;  /* 0x0000000105177890 */ /* 0x000fc8000fffe03f */
[----:B------:R-:W-:-:S04]  /*7520*/  UISETP.NE.AND UP0, UPT, UR23, 0xc, UPT ;  /* 0x0000000c1700788c */ /* 0x000fc8000bf05270 */
[----:B------:R-:W-:Y:S02]  /*7530*/  USEL UR8, URZ, 0x1, UP0 ;  /* 0x000000013f087887 */ /* 0x000fe40008000000 */
[----:B------:R-:W-:Y:S02]  /*7540*/  USEL UR23, UR23, URZ, UP0 ;  /* 0x0000003f17177287 */ /* 0x000fe40008000000 */
[----:B------:R-:W-:-:S06]  /*7550*/  ULOP3.LUT UR8, UR4, UR8, URZ, 0x3c, !UPT ;  /* 0x0000000804087292 */ /* 0x000fcc000f8e3c3f */
[----:B0-----:R-:W-:Y:S01]  /*7560*/  IMAD.U32 R6, RZ, RZ, UR8 ;  /* 0x00000008ff067e24 */ /* 0x001fe2000f8e00ff */
[----:B------:R-:W-:-:S06]  /*7570*/  UMOV UR8, 0x1 ;  /* 0x0000000100087882 */ /* 0x000fcc0000000000 */
.L_x_18:
[----:B------:R-:W-:-:S04]  /*7580*/  UISETP.LT.AND UP0, UPT, UR9, 0x1, UPT ;  /* 0x000000010900788c */ /* 0x000fc8000bf01270 */
[----:B------:R-:W-:-:S04]  /*7590*/  USEL UR16, UR9, 0x1, UP0 ;  /* 0x0000000109107887 */ /* 0x000fc80008000000 */
[----:B------:R-:W-:-:S04]  /*75a0*/  UIADD3 UR16, UR9, -UR16, URZ ;  /* 0x8000001009107290 */ /* 0x000fc8000fffe03f */
[----:B------:R-:W-:-:S06]  /*75b0*/  UISETP.GE.AND UP0, UPT, UR16, 0x1, UPT ;  /* 0x000000011000788c */ /* 0x000fcc000bf06270 */
[----:B------:R-:W-:-:S13]  /*75c0*/  PLOP3.LUT P0, PT, PT, PT, UP0, 0x80, 0x0 ;  /* 0x000000000000781c */ /* 0x000fda0003f0f008 */
[----:B------:R-:W-:Y:S05]  /*75d0*/  @!P0 BRA `(.L_x_24) ;  /* 0x0000004c00cc8947 */ /* 0x000fea0003800000 */
[----:B------:R-:W-:Y:S01]  /*75e0*/  IMAD.U32 R7, RZ, RZ, UR16 ;  /* 0x00000010ff077e24 */ /* 0x000fe2000f8e00ff */
[----:B------:R-:W-:Y:S01]  /*75f0*/  UMOV UR24, UR5 ;  /* 0x0000000500187c82 */ /* 0x000fe20008000000 */
[----:B------:R-:W-:-:S05]  /*7600*/  ULDC UR25, c[0x0][0x50c] ;  /* 0x0001430000197ab9 */ /* 0x000fca0000000800 */
.L_x_32:
[----:B------:R-:W-:-:S06]  /*7610*/  UISETP.NE.AND UP0, UPT, UR22, 0x3, UPT ;  /* 0x000000031600788c */ /* 0x000fcc000bf05270 */
[----:B------:R-:W-:-:S13]  /*7620*/  PLOP3.LUT P1, PT, PT, PT, UP0, 0x80, 0x0 ;  /* 0x000000000000781c */ /* 0x000fda0003f2f008 */
[----:B------:R-:W-:Y:S05]  /*7630*/  @!P1 BRA `(.L_x_25) ;  /* 0x0000000000049947 */ /* 0x000fea0003800000 */
[----:B------:R-:W-:Y:S01]  /*7640*/  BPT.TRAP 0x1 ;  /* 0x000000040000795c */ /* 0x000fe20000300000 */
.L_x_25:
[----:B------:R-:W0:Y:S01]  /*7650*/  S2UR UR16, SR_CgaCtaId ;  /* 0x00000000001079c3 */ /* 0x000e220000008800 */
[----:B------:R-:W-:Y:S01]  /*7660*/  UMOV UR11, 0x400 ;  /* 0x00000400000b7882 */ /* 0x000fe20000000000 */
[----:B------:R-:W-:Y:S01]  /*7670*/  SHF.L.U32 R8, R6, 0x1f, RZ ;  /* 0x0000001f06087819 */ /* 0x000fe200000006ff */
[----:B0-----:R-:W-:-:S04]  /*7680*/  ULEA UR11, UR16, UR11, 0x18 ;  /* 0x0000000b100b7291 */ /* 0x001fc8000f8ec03f */
[----:B------:R-:W-:-:S09]  /*7690*/  ULEA UR16, UR23, UR11, 0x3 ;  /* 0x0000000b17107291 */ /* 0x000fd2000f8e183f */
[----:B------:R0:W4:Y:S01]  /*76a0*/  SYNCS.PHASECHK.TRANS64.TRYWAIT P0, [UR16], R8 ;  /* 0x00000008ff0075a7 */ /* 0x0001220008000150 */
[----:B------:R-:W-:Y:S05]  /*76b0*/  @!P1 BRA `(.L_x_26) ;  /* 0x0000000000049947 */ /* 0x000fea0003800000 */
[----:B------:R-:W-:Y:S01]  /*76c0*/  BPT.TRAP 0x1 ;  /* 0x000000040000795c */ /* 0x000fe20000300000 */
.L_x_26:
[----:B----4-:R-:W-:Y:S05]  /*76d0*/  @P0 BRA `(.L_x_27) ;  /* 0x0000000000080947 */ /* 0x010fea0003800000 */
[----:B------:R-:W4:Y:S02]  /*76e0*/  SYNCS.PHASECHK.TRANS64.TRYWAIT P0, [UR16], R8 ;  /* 0x00000008ff0075a7 */ /* 0x000f240008000150 */
[----:B----4-:R-:W-:Y:S05]  /*76f0*/  @!P0 BRA `(.L_x_28) ;  /* 0x0000027400f88947 */ /* 0x010fea0003800000 */
.L_x_27:
        /* <DEDUP_REMOVED lines=45> */
[----:B------:R-:W-:Y:S04]  /*79d0*/  STL [R1+0x5a0], R9 ;  /* 0x0005a00901007387 */ /* 0x000fe80000100800 */
[----:B------:R-:W-:Y:S04]  /*79e0*/  STL.64 [R1+0x598], R6 ;  /* 0x0005980601007387 */ /* 0x000fe80000100a00 */
[----:B-----5:R4:W-:Y:S04]  /*79f0*/  STL.64 [R1+0x590], R4 ;  /* 0x0005900401007387 */ /* 0x0209e80000100a00 */
[----:B----4-:R-:W4:Y:S04]  /*7a00*/  LDL.LU.64 R4, [R1] ;  /* 0x0000000001047983 */ /* 0x010f280000300a00 */
[----:B------:R-:W4:Y:S04]  /*7a10*/  LDL.LU.64 R6, [R1+0x8] ;  /* 0x0000080001067983 */ /* 0x000f280000300a00 */
[----:B0-----:R-:W4:Y:S04]  /*7a20*/  LDL.LU.64 R8, [R1+0x10] ;  /* 0x0000100001087983 */ /* 0x001f280000300a00 */
[----:B------:R-:W4:Y:S04]  /*7a30*/  LDL.LU.64 R10, [R1+0x18] ;  /* 0x00001800010a7983 */ /* 0x000f280000300a00 */
        /* <DEDUP_REMOVED lines=43> */
[----:B------:R-:W4:Y:S01]  /*7cf0*/  LDL.LU.64 R98, [R1+0x178] ;  /* 0x0001780001627983 */ /* 0x000f220000300a00 */
[----:B------:R-:W-:-:S02]  /*7d00*/  UIADD3 UR16, UR11, 0x24180, URZ ;  /* 0x000241800b107890 */ /* 0x000fc4000fffe03f */
[----:B------:R-:W-:Y:S02]  /*7d10*/  UISETP.NE.AND UP0, UPT, UR7, URZ, UPT ;  /* 0x0000003f0700728c */ /* 0x000fe4000bf05270 */
[----:B------:R-:W-:Y:S02]  /*7d20*/  USHF.R.U32.HI UR16, URZ, 0x4, UR16 ;  /* 0x000000043f107899 */ /* 0x000fe40008011610 */
[----:B------:R-:W-:Y:S02]  /*7d30*/  USEL UR8, UR8, URZ, !UP0 ;  /* 0x0000003f08087287 */ /* 0x000fe4000c000000 */
[----:B------:R-:W-:Y:S02]  /*7d40*/  ULOP3.LUT UR16, UR16, 0x3fff, URZ, 0xc0, !UPT ;  /* 0x00003fff10107892 */ /* 0x000fe4000f8ec03f */
[----:B------:R-:W-:Y:S02]  /*7d50*/  ULOP3.LUT UR7, UR12, 0x10000, URZ, 0xfc, !UPT ;  /* 0x000100000c077892 */ /* 0x000fe4000f8efc3f */
[----:B------:R-:W-:-:S02]  /*7d60*/  ULOP3.LUT UR16, UR16, 0x10000, URZ, 0xfc, !UPT ;  /* 0x0001000010107892 */ /* 0x000fc4000f8efc3f */
[----:B------:R-:W-:Y:S02]  /*7d70*/  UISETP.NE.U32.AND UP0, UPT, UR8, URZ, UPT ;  /* 0x0000003f0800728c */ /* 0x000fe4000bf05070 */
[----:B------:R-:W-:Y:S02]  /*7d80*/  UIMAD UR7, UR23, 0x300, UR7 ;  /* 0x00000300170778a4 */ /* 0x000fe4000f8e0207 */
[----:B------:R-:W-:Y:S01]  /*7d90*/  UIMAD UR18, UR23, 0x180, UR16 ;  /* 0x00000180171278a4 */ /* 0x000fe2000f8e0210 */
[----:B------:R-:W-:Y:S01]  /*7da0*/  UMOV UR17, 0xc0000010 ;  /* 0xc000001000117882 */ /* 0x000fe20000000000 */
[----:B------:R-:W-:-:S03]  /*7db0*/  UMOV UR19, 0xc0000010 ;  /* 0xc000001000137882 */ /* 0x000fc60000000000 */
[----:B------:R-:W-:Y:S01]  /*7dc0*/  UMOV UR16, UR7 ;  /* 0x0000000700107c82 */ /* 0x000fe20008000000 */
[----:B----4-:R-:W-:-:S06]  /*7dd0*/  WARPGROUP.ARRIVE ;  /* 0x00000000000079c5 */ /* 0x010fcc0000000000 */
[----:B------:R-:W-:Y:S03]  /*7de0*/  QGMMA.64x192x32.F32.E4M3.E4M3 R4, gdesc[UR16], R4, UP0, gsb0 ;  /* 0x02e00000100479f3 */ /* 0x000fe6000b800804 */
[----:B------:R-:W-:Y:S02]  /*7df0*/  WARPGROUP.DEPBAR.LE gsb0, 0x0 ;  /* 0x00008000000079c5 */ /* 0x000fe40000010000 */
[----:B------:R-:W-:Y:S04]  /*7e00*/  STL.64 [R1], R4 ;  /* 0x0000000401007387 */ /* 0x000fe80000100a00 */
[----:B------:R-:W-:Y:S04]  /*7e10*/  STL.64 [R1+0x8], R6 ;  /* 0x0000080601007387 */ /* 0x000fe80000100a00 */
[----:B------:R0:W-:Y:S04]  /*7e20*/  STL.64 [R1+0x10], R8 ;  /* 0x0000100801007387 */ /* 0x0001e80000100a00 */
[----:B------:R-:W-:Y:S04]  /*7e30*/  STL.64 [R1+0x18], R10 ;  /* 0x0000180a01007387 */ /* 0x000fe80000100a00 */
[----:B------:R-:W-:Y:S04]  /*7e40*/  STL.64 [R1+0x20], R12 ;  /* 0x0000200c01007387 */ /* 0x000fe80000100a00 */
[----:B------:R-:W-:Y:S01]  /*7e50*/  STL.64 [R1+0x28], R14 ;  /* 0x0000280e01007387 */ /* 0x000fe20000100a00 */
[----:B0-----:R-:W-:-:S03]  /*7e60*/  IMAD.MOV.U32 R8, RZ, RZ, R99 ;  /* 0x000000ffff087224 */ /* 0x001fc600078e0063 */
        /* <DEDUP_REMOVED lines=80> */
[----:B------:R0:W5:Y:S04]  /*8370*/  LDL.LU.64 R22, [R1+0x5d8] ;  /* 0x0005d80001167983 */ /* 0x0001680000300a00 */
[----:B------:R0:W5:Y:S04]  /*8380*/  LDL.LU.64 R20, [R1+0x5d0] ;  /* 0x0005d00001147983 */ /* 0x0001680000300a00 */
[----:B------:R0:W5:Y:S01]  /*8390*/  LDL.LU.64 R18, [R1+0x5c8] ;  /* 0x0005c80001127983 */ /* 0x0001620000300a00 */
[----:B------:R-:W-:-:S03]  /*83a0*/  UIADD3 UR16, UR7, 0x100, URZ ;  /* 0x0000010007107890 */ /* 0x000fc6000fffe03f */
[----:B------:R0:W5:Y:S04]  /*83b0*/  LDL.LU.64 R16, [R1+0x5c0] ;  /* 0x0005c00001107983 */ /* 0x0001680000300a00 */
[----:B------:R0:W5:Y:S04]  /*83c0*/  LDL.LU.64 R14, [R1+0x5b8] ;  /* 0x0005b800010e7983 */ /* 0x0001680000300a00 */
[----:B------:R0:W5:Y:S01]  /*83d0*/  LDL.LU.64 R12, [R1+0x5b0] ;  /* 0x0005b000010c7983 */ /* 0x0001620000300a00 */
[----:B------:R-:W-:-:S03]  /*83e0*/  WARPGROUP.ARRIVE ;  /* 0x00000000000079c5 */ /* 0x000fc60000000000 */
[----:B------:R0:W5:Y:S04]  /*83f0*/  LDL.LU.64 R10, [R1+0x5a8] ;  /* 0x0005a800010a7983 */ /* 0x0001680000300a00 */
[----:B------:R0:W5:Y:S04]  /*8400*/  LDL.LU R9, [R1+0x5a0] ;  /* 0x0005a00001097983 */ /* 0x0001680000300800 */
[----:B------:R0:W5:Y:S04]  /*8410*/  LDL.LU.64 R6, [R1+0x598] ;  /* 0x0005980001067983 */ /* 0x0001680000300a00 */
[----:B------:R0:W5:Y:S01]  /*8420*/  LDL.LU.64 R4, [R1+0x590] ;  /* 0x0005900001047983 */ /* 0x0001620000300a00 */
[----:B------:R-:W-:Y:S01]  /*8430*/  UMOV UR17, 0xc0000010 ;  /* 0xc000001000117882 */ /* 0x000fe20000000000 */
[----:B------:R-:W-:Y:S01]  /*8440*/  UIADD3 UR6, UR6, 0x1, URZ ;  /* 0x0000000106067890 */ /* 0x000fe2000fffe03f */
[----:B------:R-:W-:Y:S01]  /*8450*/  QGMMA.64x192x32.F32.E4M3.E4M3 R120, gdesc[UR16], R120, UP0, gsb0 ;  /* 0x02e00000107879f3 */ /* 0x000fe2000b800878 */
[----:B------:R-:W-:Y:S01]  /*8460*/  UIADD3 UR16, UR7, 0x200, URZ ;  /* 0x0000020007107890 */ /* 0x000fe2000fffe03f */
[----:B------:R-:W-:Y:S01]  /*8470*/  UMOV UR17, 0xc0000010 ;  /* 0xc000001000117882 */ /* 0x000fe20000000000 */
[----:B------:R-:W-:-:S02]  /*8480*/  WARPGROUP.DEPBAR.LE gsb0, 0x0 ;  /* 0x00008000000079c5 */ /* 0x000fc40000010000 */
[----:B----4-:R-:W-:-:S15]  /*8490*/  WARPGROUP.ARRIVE ;  /* 0x00000000000079c5 */ /* 0x010fde0000000000 */
[----:B------:R-:W-:Y:S01]  /*84a0*/  QGMMA.64x192x32.F32.E4M3.E4M3 R24, gdesc[UR16], R24, UP0, gsb0 ;  /* 0x02e00000101879f3 */ /* 0x000fe2000b800818 */
[----:B------:R-:W-:-:S04]  /*84b0*/  UISETP.NE.AND UP0, UPT, UR6, UR25, UPT ;  /* 0x000000190600728c */ /* 0x000fc8000bf05270 */
[----:B------:R-:W-:-:S06]  /*84c0*/  USEL UR7, URZ, 0x1, UP0 ;  /* 0x000000013f077887 */ /* 0x000fcc0008000000 */
[----:B------:R-:W-:Y:S01]  /*84d0*/  ISETP.NE.AND P0, PT, RZ, UR7, PT ;  /* 0x00000007ff007c0c */ /* 0x000fe2000bf05270 */
[----:B------:R-:W-:-:S12]  /*84e0*/  WARPGROUP.DEPBAR.LE gsb0, 0x0 ;  /* 0x00008000000079c5 */ /* 0x000fd80000010000 */
[----:B0-----:R-:W-:Y:S05]  /*84f0*/  @!P0 BRA `(.L_x_29) ;  /* 0x0000003c00908947 */ /* 0x001fea0003800000 */
[----:B------:R0:W-:Y:S04]  /*8500*/  STL [R1+0x664], R72 ;  /* 0x0006644801007387 */ /* 0x0001e80000100800 */
[----:B0-----:R-:W4:Y:S04]  /*8510*/  LDL R72, [R1] ;  /* 0x0000000001487983 */ /* 0x001f280000100800 */
[----:B------:R0:W-:Y:S04]  /*8520*/  STL [R1+0x660], R73 ;  /* 0x0006604901007387 */ /* 0x0001e80000100800 */
[----:B0-----:R-:W2:Y:S04]  /*8530*/  LDL R73, [R1+0x4] ;  /* 0x0000040001497983 */ /* 0x001ea80000100800 */
        /* <DEDUP_REMOVED lines=33> */
[----:B0-----:R-:W3:Y:S04]  /*8750*/  LDL.LU R90, [R1+0x1a0] ;  /* 0x0001a000015a7983 */ /* 0x001ee80000300800 */
[----:B------:R0:W-:Y:S04]  /*8760*/  STL [R1+0x618], R91 ;  /* 0x0006185b01007387 */ /* 0x0001e80000100800 */
[----:B0-----:R-:W3:Y:S04]  /*8770*/  LDL.LU R91, [R1+0x194] ;  /* 0x00019400015b7983 */ /* 0x001ee80000300800 */
        /* <DEDUP_REMOVED lines=56> */
[----:B-----5:R0:W-:Y:S04]  /*8b00*/  STL [R1+0x5a4], R7 ;  /* 0x0005a40701007387 */ /* 0x0201e80000100800 */
        /* <DEDUP_REMOVED lines=13> */
[----:B----4-:R-:W-:-:S01]  /*8be0*/  FADD R9, R72, R9 ;  /* 0x0000000948097221 */ /* 0x010fc20000000000 */
[----:B--2---:R-:W-:Y:S01]  /*8bf0*/  FADD R10, R73, R10 ;  /* 0x0000000a490a7221 */ /* 0x004fe20000000000 */
[----:B---3--:R-:W-:-:S01]  /*8c00*/  FADD R11, R74, R11 ;  /* 0x0000000b4a0b7221 */ /* 0x008fc20000000000 */
[----:B------:R-:W2:Y:S01]  /*8c10*/  LDL.LU R72, [R1+0x664] ;  /* 0x0006640001487983 */ /* 0x000ea20000300800 */
[----:B------:R-:W-:-:S01]  /*8c20*/  FADD R12, R75, R12 ;  /* 0x0000000c4b0c7221 */ /* 0x000fc20000000000 */
[----:B------:R-:W-:-:S02]  /*8c30*/  FADD R13, R76, R13 ;  /* 0x0000000d4c0d7221 */ /* 0x000fc40000000000 */
[----:B------:R-:W3:Y:S01]  /*8c40*/  LDL.LU R73, [R1+0x660] ;  /* 0x0006600001497983 */ /* 0x000ee20000300800 */
[----:B------:R-:W-:-:S03]  /*8c50*/  FADD R14, R77, R14 ;  /* 0x0000000e4d0e7221 */ /* 0x000fc60000000000 */
[----:B------:R-:W4:Y:S01]  /*8c60*/  LDL.LU R74, [R1+0x65c] ;  /* 0x00065c00014a7983 */ /* 0x000f220000300800 */
        /* <DEDUP_REMOVED lines=16> */
[----:B------:R-:W-:-:S01]  /*8d70*/  FADD R23, R86, R23 ;  /* 0x0000001756177221 */ /* 0x000fc20000000000 */
[----:B------:R-:W-:Y:S02]  /*8d80*/  FADD R106, R107, R106 ;  /* 0x0000006a6b6a7221 */ /* 0x000fe40000000000 */
[----:B------:R-:W4:Y:S01]  /*8d90*/  LDL.LU R83, [R1+0x638] ;  /* 0x0006380001537983 */ /* 0x000f220000300800 */
[----:B------:R-:W-:-:S01]  /*8da0*/  FADD R216, R87, R216 ;  /* 0x000000d857d87221 */ /* 0x000fc20000000000 */
[----:B------:R-:W-:Y:S02]  /*8db0*/  FADD R104, R105, R104 ;  /* 0x0000006869687221 */ /* 0x000fe40000000000 */
[----:B------:R-:W4:Y:S01]  /*8dc0*/  LDL.LU R84, [R1+0x634] ;  /* 0x0006340001547983 */ /* 0x000f220000300800 */
[----:B------:R-:W-:-:S01]  /*8dd0*/  FADD R217, R88, R217 ;  /* 0x000000d958d97221 */ /* 0x000fc20000000000 */
[----:B------:R-:W-:-:S02]  /*8de0*/  FADD R102, R103, R102 ;  /* 0x0000006667667221 */ /* 0x000fc40000000000 */
[----:B------:R-:W4:Y:S01]  /*8df0*/  LDL.LU R85, [R1+0x630] ;  /* 0x0006300001557983 */ /* 0x000f220000300800 */
[----:B------:R-:W-:-:S03]  /*8e00*/  FADD R218, R89, R218 ;  /* 0x000000da59da7221 */ /* 0x000fc60000000000 */
[----:B------:R-:W4:Y:S01]  /*8e10*/  LDL.LU R86, [R1+0x62c] ;  /* 0x00062c0001567983 */ /* 0x000f220000300800 */
[----:B------:R-:W-:-:S03]  /*8e20*/  FADD R99, R101, R99 ;  /* 0x0000006365637221 */ /* 0x000fc60000000000 */
[----:B------:R-:W4:Y:S01]  /*8e30*/  LDL.LU R87, [R1+0x628] ;  /* 0x0006280001577983 */ /* 0x000f220000300800 */
[----:B------:R-:W-:-:S03]  /*8e40*/  FADD R95, R97, R95 ;  /* 0x0000005f615f7221 */ /* 0x000fc60000000000 */
[----:B------:R-:W4:Y:S04]  /*8e50*/  LDL.LU R88, [R1+0x624] ;  /* 0x0006240001587983 */ /* 0x000f280000300800 */
[----:B------:R-:W4:Y:S01]  /*8e60*/  LDL.LU R89, [R1+0x620] ;  /* 0x0006200001597983 */ /* 0x000f220000300800 */
[----:B------:R-:W-:-:S01]  /*8e70*/  FADD R91, R93, R91 ;  /* 0x0000005b5d5b7221 */ /* 0x000fc20000000000 */
[----:B------:R-:W-:Y:S01]  /*8e80*/  FADD R98, R100, R98 ;  /* 0x0000006264627221 */ /* 0x000fe20000000000 */
[----:B------:R-:W-:-:S01]  /*8e90*/  FADD R236, R109, R236 ;  /* 0x000000ec6dec7221 */ /* 0x000fc20000000000 */
[----:B------:R-:W-:Y:S01]  /*8ea0*/  STL [R1+0x180], R106 ;  /* 0x0001806a01007387 */ /* 0x000fe20000100800 */
[----:B------:R-:W-:-:S01]  /*8eb0*/  FADD R94, R96, R94 ;  /* 0x0000005e605e7221 */ /* 0x000fc20000000000 */
[----:B------:R-:W-:Y:S01]  /*8ec0*/  FADD R90, R92, R90 ;  /* 0x0000005a5c5a7221 */ /* 0x000fe20000000000 */
[----:B------:R-:W-:-:S01]  /*8ed0*/  FADD R235, R110, R235 ;  /* 0x000000eb6eeb7221 */ /* 0x000fc20000000000 */
[----:B------:R-:W-:Y:S01]  /*8ee0*/  STL [R1+0x184], R104 ;  /* 0x0001846801007387 */ /* 0x000fe20000100800 */
[----:B------:R-:W-:-:S03]  /*8ef0*/  FADD R237, R108, R237 ;  /* 0x000000ed6ced7221 */ /* 0x000fc60000000000 */
[----:B------:R-:W-:Y:S01]  /*8f00*/  STL [R1+0x188], R102 ;  /* 0x0001886601007387 */ /* 0x000fe20000100800 */
[----:B------:R-:W-:-:S01]  /*8f10*/  FADD R234, R111, R234 ;  /* 0x000000ea6fea7221 */ /* 0x000fc20000000000 */
[----:B------:R-:W-:Y:S01]  /*8f20*/  FADD R233, R112, R233 ;  /* 0x000000e970e97221 */ /* 0x000fe20000000000 */
[----:B------:R-:W-:-:S01]  /*8f30*/  FADD R232, R113, R232 ;  /* 0x000000e871e87221 */ /* 0x000fc20000000000 */
[----:B------:R-:W-:Y:S01]  /*8f40*/  FADD R231, R114, R231 ;  /* 0x000000e772e77221 */ /* 0x000fe20000000000 */
[----:B------:R-:W-:-:S01]  /*8f50*/  FADD R230, R115, R230 ;  /* 0x000000e673e67221 */ /* 0x000fc20000000000 */
[----:B------:R-:W-:Y:S01]  /*8f60*/  FADD R229, R116, R229 ;  /* 0x000000e574e57221 */ /* 0x000fe20000000000 */
[----:B------:R-:W-:-:S02]  /*8f70*/  FADD R228, R117, R228 ;  /* 0x000000e475e47221 */ /* 0x000fc40000000000 */
[----:B------:R-:W2:Y:S04]  /*8f80*/  LDL R117, [R1+0xb8] ;  /* 0x0000b80001757983 */ /* 0x000ea80000100800 */
[----:B------:R0:W-:Y:S04]  /*8f90*/  STL [R1+0x18c], R99 ;  /* 0x00018c6301007387 */ /* 0x0001e80000100800 */
[----:B------:R-:W3:Y:S04]  /*8fa0*/  LDL R116, [R1+0xbc] ;  /* 0x0000bc0001747983 */ /* 0x000ee80000100800 */
[----:B------:R1:W-:Y:S01]  /*8fb0*/  STL [R1+0x190], R95 ;  /* 0x0001905f01007387 */ /* 0x0003e20000100800 */
[----:B------:R-:W-:-:S03]  /*8fc0*/  FADD R227, R118, R227 ;  /* 0x000000e376e37221 */ /* 0x000fc60000000000 */
[----:B------:R-:W4:Y:S04]  /*8fd0*/  LDL R115, [R1+0xc0] ;  /* 0x0000c00001737983 */ /* 0x000f280000100800 */
[----:B------:R1:W-:Y:S04]  /*8fe0*/  STL [R1+0x194], R91 ;  /* 0x0001945b01007387 */ /* 0x0003e80000100800 */
[----:B------:R-:W4:Y:S01]  /*8ff0*/  LDL R114, [R1+0xc4] ;  /* 0x0000c40001727983 */ /* 0x000f220000100800 */
[----:B------:R-:W-:-:S03]  /*9000*/  FADD R226, R119, R226 ;  /* 0x000000e277e27221 */ /* 0x000fc60000000000 */
[----:B------:R-:W2:Y:S01]  /*9010*/  LDL R101, [R1+0xc8] ;  /* 0x0000c80001657983 */ /* 0x000ea20000100800 */
[----:B------:R-:W-:-:S01]  /*9020*/  FADD R225, R7, R225 ;  /* 0x000000e107e17221 */ /* 0x000fc20000000000 */
[----:B------:R-:W-:Y:S02]  /*9030*/  FADD R224, R6, R224 ;  /* 0x000000e006e07221 */ /* 0x000fe40000000000 */
[----:B------:R-:W2:Y:S04]  /*9040*/  LDL.LU R6, [R1+0x1b4] ;  /* 0x0001b40001067983 */ /* 0x000ea80000300800 */
[----:B0-----:R-:W3:Y:S01]  /*9050*/  LDL R99, [R1+0xcc] ;  /* 0x0000cc0001637983 */ /* 0x001ee20000100800 */
[----:B------:R-:W-:-:S03]  /*9060*/  FADD R223, R5, R223 ;  /* 0x000000df05df7221 */ /* 0x000fc60000000000 */
[----:B------:R-:W3:Y:S04]  /*9070*/  LDL.LU R5, [R1+0x1b8] ;  /* 0x0001b80001057983 */ /* 0x000ee80000300800 */
[----:B------:R-:W4:Y:S01]  /*9080*/  LDL R97, [R1+0xd0] ;  /* 0x0000d00001617983 */ /* 0x000f220000100800 */
[----:B------:R-:W-:-:S03]  /*9090*/  FADD R222, R4, R222 ;  /* 0x000000de04de7221 */ /* 0x000fc60000000000 */
[----:B------:R-:W4:Y:S04]  /*90a0*/  LDL.LU R4, [R1+0x1bc] ;  /* 0x0001bc0001047983 */ /* 0x000f280000300800 */
[----:B-1----:R-:W4:Y:S01]  /*90b0*/  LDL R95, [R1+0xd4] ;  /* 0x0000d400015f7983 */ /* 0x002f220000100800 */
[----:B------:R-:W-:-:S03]  /*90c0*/  FADD R221, R3, R221 ;  /* 0x000000dd03dd7221 */ /* 0x000fc60000000000 */
[----:B------:R-:W4:Y:S04]  /*90d0*/  LDL.LU R3, [R1+0x1c0] ;  /* 0x0001c00001037983 */ /* 0x000f280000300800 */
[----:B------:R-:W4:Y:S01]  /*90e0*/  LDL R93, [R1+0xd8] ;  /* 0x0000d800015d7983 */ /* 0x000f220000100800 */
[----:B------:R-:W-:-:S03]  /*90f0*/  FADD R220, R2, R220 ;  /* 0x000000dc02dc7221 */ /* 0x000fc60000000000 */
[----:B------:R-:W4:Y:S04]  /*9100*/  LDL.LU R2, [R1+0x1c4] ;  /* 0x0001c40001027983 */ /* 0x000f280000300800 */
[----:B------:R-:W4:Y:S01]  /*9110*/  LDL R91, [R1+0xdc] ;  /* 0x0000dc00015b7983 */ /* 0x000f220000100800 */
[----:B------:R-:W-:-:S03]  /*9120*/  FADD R219, R0, R219 ;  /* 0x000000db00db7221 */ /* 0x000fc60000000000 */
[----:B------:R-:W4:Y:S04]  /*9130*/  LDL.LU R0, [R1+0x1c8] ;  /* 0x0001c80001007983 */ /* 0x000f280000300800 */
[----:B------:R-:W4:Y:S04]  /*9140*/  LDL.LU R107, [R1+0x1a4] ;  /* 0x0001a400016b7983 */ /* 0x000f280000300800 */
[----:B------:R-:W4:Y:S04]  /*9150*/  LDL.LU R109, [R1+0x1a8] ;  /* 0x0001a800016d7983 */ /* 0x000f280000300800 */
[----:B------:R-:W4:Y:S04]  /*9160*/  LDL.LU R111, [R1+0x1ac] ;  /* 0x0001ac00016f7983 */ /* 0x000f280000300800 */
[----:B------:R0:W-:Y:S04]  /*9170*/  STL [R1+0x198], R98 ;  /* 0x0001986201007387 */ /* 0x0001e80000100800 */
[----:B------:R-:W4:Y:S04]  /*9180*/  LDL.LU R113, [R1+0x1b0] ;  /* 0x0001b00001717983 */ /* 0x000f280000300800 */
[----:B------:R-:W4:Y:S04]  /*9190*/  LDL R112, [R1+0xe0] ;  /* 0x0000e00001707983 */ /* 0x000f280000100800 */
[----:B------:R-:W4:Y:S04]  /*91a0*/  LDL R110, [R1+0xe4] ;  /* 0x0000e400016e7983 */ /* 0x000f280000100800 */
[----:B------:R1:W-:Y:S04]  /*91b0*/  STL [R1+0x19c], R94 ;  /* 0x00019c5e01007387 */ /* 0x0003e80000100800 */
[----:B------:R-:W4:Y:S04]  /*91c0*/  LDL R108, [R1+0xe8] ;  /* 0x0000e800016c7983 */ /* 0x000f280000100800 */
[----:B------:R1:W-:Y:S04]  /*91d0*/  STL [R1+0x1a0], R90 ;  /* 0x0001a05a01007387 */ /* 0x0003e80000100800 */
[----:B------:R-:W4:Y:S04]  /*91e0*/  LDL R106, [R1+0xec] ;  /* 0x0000ec00016a7983 */ /* 0x000f280000100800 */
[----:B------:R-:W4:Y:S04]  /*91f0*/  LDL.LU R105, [R1+0x1d8] ;  /* 0x0001d80001697983 */ /* 0x000f280000300800 */
[----:B------:R-:W4:Y:S04]  /*9200*/  LDL R104, [R1+0xf0] ;  /* 0x0000f00001687983 */ /* 0x000f280000100800 */
[----:B------:R-:W4:Y:S04]  /*9210*/  LDL.LU R103, [R1+0x1dc] ;  /* 0x0001dc0001677983 */ /* 0x000f280000300800 */
[----:B------:R-:W4:Y:S04]  /*9220*/  LDL R102, [R1+0xf4] ;  /* 0x0000f40001667983 */ /* 0x000f280000100800 */
[----:B------:R-:W4:Y:S04]  /*9230*/  LDL.LU R100, [R1+0x1e0] ;  /* 0x0001e00001647983 */ /* 0x000f280000300800 */
[----:B0-----:R-:W4:Y:S04]  /*9240*/  LDL R98, [R1+0xf8] ;  /* 0x0000f80001627983 */ /* 0x001f280000100800 */
[----:B------:R-:W4:Y:S04]  /*9250*/  LDL.LU R96, [R1+0x1e4] ;  /* 0x0001e40001607983 */ /* 0x000f280000300800 */
[----:B-1----:R-:W4:Y:S04]  /*9260*/  LDL R94, [R1+0xfc] ;  /* 0x0000fc00015e7983 */ /* 0x002f280000100800 */
[----:B------:R-:W4:Y:S04]  /*9270*/  LDL.LU R92, [R1+0x1e8] ;  /* 0x0001e800015c7983 */ /* 0x000f280000300800 */
[----:B------:R-:W4:Y:S04]  /*9280*/  LDL R90, [R1+0x100] ;  /* 0x00010000015a7983 */ /* 0x000f280000100800 */
[----:B------:R-:W4:Y:S01]  /*9290*/  LDL.LU R7, [R1+0x1ec] ;  /* 0x0001ec0001077983 */ /* 0x000f220000300800 */
[----:B--2---:R-:W-:-:S01]  /*92a0*/  FADD R6, R101, R6 ;  /* 0x0000000665067221 */ /* 0x004fc20000000000 */
[----:B---3--:R-:W-:Y:S01]  /*92b0*/  FADD R5, R99, R5 ;  /* 0x0000000563057221 */ /* 0x008fe20000000000 */
[----:B----4-:R-:W-:-:S01]  /*92c0*/  FADD R4, R97, R4 ;  /* 0x0000000461047221 */ /* 0x010fc20000000000 */
[----:B------:R-:W-:Y:S01]  /*92d0*/  FADD R3, R95, R3 ;  /* 0x000000035f037221 */ /* 0x000fe20000000000 */
[----:B------:R-:W-:-:S01]  /*92e0*/  FADD R2, R93, R2 ;  /* 0x000000025d027221 */ /* 0x000fc20000000000 */
[----:B------:R-:W-:Y:S01]  /*92f0*/  FADD R107, R117, R107 ;  /* 0x0000006b756b7221 */ /* 0x000fe20000000000 */
[----:B------:R-:W-:-:S04]  /*9300*/  FADD R109, R116, R109 ;  /* 0x0000006d746d7221 */ /* 0x000fc80000000000 */
[----:B------:R0:W-:Y:S01]  /*9310*/  STL [R1+0x1a4], R107 ;  /* 0x0001a46b01007387 */ /* 0x0001e20000100800 */
[----:B------:R-:W-:-:S03]  /*9320*/  FADD R111, R115, R111 ;  /* 0x0000006f736f7221 */ /* 0x000fc60000000000 */
[----:B0-----:R-:W2:Y:S01]  /*9330*/  LDL.LU R107, [R1+0x1d4] ;  /* 0x0001d400016b7983 */ /* 0x001ea20000300800 */
[----:B------:R-:W-:-:S03]  /*9340*/  FADD R113, R114, R113 ;  /* 0x0000007172717221 */ /* 0x000fc60000000000 */
[----:B------:R0:W-:Y:S01]  /*9350*/  STL [R1+0x1a8], R109 ;  /* 0x0001a86d01007387 */ /* 0x0001e20000100800 */
[----:B------:R-:W-:-:S03]  /*9360*/  FADD R0, R91, R0 ;  /* 0x000000005b007221 */ /* 0x000fc60000000000 */
[----:B0-----:R-:W3:Y:S04]  /*9370*/  LDL.LU R109, [R1+0x1d0] ;  /* 0x0001d000016d7983 */ /* 0x001ee80000300800 */
[----:B------:R0:W-:Y:S04]  /*9380*/  STL [R1+0x1ac], R111 ;  /* 0x0001ac6f01007387 */ /* 0x0001e80000100800 */
[----:B0-----:R-:W4:Y:S04]  /*9390*/  LDL.LU R111, [R1+0x1cc] ;  /* 0x0001cc00016f7983 */ /* 0x001f280000300800 */
[----:B------:R-:W-:Y:S04]  /*93a0*/  STL [R1+0x1b0], R113 ;  /* 0x0001b07101007387 */ /* 0x000fe80000100800 */
[----:B------:R0:W-:Y:S04]  /*93b0*/  STL [R1+0x1b4], R6 ;  /* 0x0001b40601007387 */ /* 0x0001e80000100800 */
[----:B------:R1:W-:Y:S04]  /*93c0*/  STL [R1+0x1b8], R5 ;  /* 0x0001b80501007387 */ /* 0x0003e80000100800 */
[----:B------:R-:W-:Y:S04]  /*93d0*/  STL [R1+0x1bc], R4 ;  /* 0x0001bc0401007387 */ /* 0x000fe80000100800 */
[----:B------:R-:W4:Y:S04]  /*93e0*/  LDL R101, [R1+0x104] ;  /* 0x0001040001657983 */ /* 0x000f280000100800 */
[----:B------:R-:W-:Y:S04]  /*93f0*/  STL [R1+0x1c0], R3 ;  /* 0x0001c00301007387 */ /* 0x000fe80000100800 */
[----:B0-----:R-:W4:Y:S04]  /*9400*/  LDL.LU R6, [R1+0x1f0] ;  /* 0x0001f00001067983 */ /* 0x001f280000300800 */
[----:B------:R-:W-:Y:S04]  /*9410*/  STL [R1+0x1c4], R2 ;  /* 0x0001c40201007387 */ /* 0x000fe80000100800 */
[----:B------:R-:W4:Y:S04]  /*9420*/  LDL R99, [R1+0x108] ;  /* 0x0001080001637983 */ /* 0x000f280000100800 */
[----:B------:R0:W-:Y:S04]  /*9430*/  STL [R1+0x1c8], R0 ;  /* 0x0001c80001007387 */ /* 0x0001e80000100800 */
[----:B-1----:R-:W4:Y:S04]  /*9440*/  LDL.LU R5, [R1+0x1f4] ;  /* 0x0001f40001057983 */ /* 0x002f280000300800 */
[----:B------:R-:W4:Y:S04]  /*9450*/  LDL R97, [R1+0x10c] ;  /* 0x00010c0001617983 */ /* 0x000f280000100800 */
[----:B0-----:R-:W4:Y:S04]  /*9460*/  LDL.LU R0, [R1+0x1f8] ;  /* 0x0001f80001007983 */ /* 0x001f280000300800 */
[----:B------:R-:W4:Y:S04]  /*9470*/  LDL R95, [R1+0x110] ;  /* 0x00011000015f7983 */ /* 0x000f280000100800 */
[----:B------:R-:W4:Y:S04]  /*9480*/  LDL.LU R2, [R1+0x1fc] ;  /* 0x0001fc0001027983 */ /* 0x000f280000300800 */
[----:B------:R-:W4:Y:S04]  /*9490*/  LDL R93, [R1+0x114] ;  /* 0x00011400015d7983 */ /* 0x000f280000100800 */
[----:B------:R-:W4:Y:S04]  /*94a0*/  LDL.LU R3, [R1+0x200] ;  /* 0x0002000001037983 */ /* 0x000f280000300800 */
[----:B------:R-:W4:Y:S04]  /*94b0*/  LDL R91, [R1+0x118] ;  /* 0x00011800015b7983 */ /* 0x000f280000100800 */
[----:B------:R-:W4:Y:S01]  /*94c0*/  LDL.LU R4, [R1+0x204] ;  /* 0x0002040001047983 */ /* 0x000f220000300800 */
[----:B------:R-:W-:-:S01]  /*94d0*/  FADD R105, R106, R105 ;  /* 0x000000696a697221 */ /* 0x000fc20000000000 */
[----:B------:R-:W-:Y:S01]  /*94e0*/  FADD R103, R104, R103 ;  /* 0x0000006768677221 */ /* 0x000fe20000000000 */
[----:B------:R-:W-:-:S01]  /*94f0*/  FADD R100, R102, R100 ;  /* 0x0000006466647221 */ /* 0x000fc20000000000 */
[----:B------:R-:W-:Y:S01]  /*9500*/  FADD R96, R98, R96 ;  /* 0x0000006062607221 */ /* 0x000fe20000000000 */
[----:B------:R-:W-:-:S01]  /*9510*/  FADD R92, R94, R92 ;  /* 0x0000005c5e5c7221 */ /* 0x000fc20000000000 */
[----:B------:R-:W-:Y:S01]  /*9520*/  FADD R7, R90, R7 ;  /* 0x000000075a077221 */ /* 0x000fe20000000000 */
[----:B--2---:R-:W-:-:S01]  /*9530*/  FADD R107, R108, R107 ;  /* 0x0000006b6c6b7221 */ /* 0x004fc20000000000 */
[----:B---3--:R-:W-:Y:S01]  /*9540*/  FADD R109, R110, R109 ;  /* 0x0000006d6e6d7221 */ /* 0x008fe20000000000 */
[----:B----4-:R-:W-:-:S05]  /*9550*/  FADD R111, R112, R111 ;  /* 0x0000006f706f7221 */ /* 0x010fca0000000000 */
[----:B------:R-:W-:Y:S04]  /*9560*/  STL [R1+0x1cc], R111 ;  /* 0x0001cc6f01007387 */ /* 0x000fe80000100800 */
[----:B------:R-:W-:Y:S04]  /*9570*/  STL [R1+0x1d0], R109 ;  /* 0x0001d06d01007387 */ /* 0x000fe80000100800 */
[----:B------:R-:W-:Y:S04]  /*9580*/  STL [R1+0x1d4], R107 ;  /* 0x0001d46b01007387 */ /* 0x000fe80000100800 */
[----:B------:R-:W-:Y:S04]  /*9590*/  STL [R1+0x1d8], R105 ;  /* 0x0001d86901007387 */ /* 0x000fe80000100800 */
[----:B------:R-:W-:Y:S04]  /*95a0*/  STL [R1+0x1dc], R103 ;  /* 0x0001dc6701007387 */ /* 0x000fe80000100800 */
[----:B------:R-:W-:Y:S04]  /*95b0*/  STL [R1+0x1e0], R100 ;  /* 0x0001e06401007387 */ /* 0x000fe80000100800 */
[----:B------:R-:W2:Y:S01]  /*95c0*/  LDL R90, [R1+0x11c] ;  /* 0x00011c00015a7983 */ /* 0x000ea20000100800 */
[----:B------:R-:W-:-:S03]  /*95d0*/  FADD R6, R101, R6 ;  /* 0x0000000665067221 */ /* 0x000fc60000000000 */
[----:B------:R-:W-:Y:S04]  /*95e0*/  STL [R1+0x1e4], R96 ;  /* 0x0001e46001007387 */ /* 0x000fe80000100800 */
[----:B------:R0:W-:Y:S04]  /*95f0*/  STL [R1+0x1e8], R92 ;  /* 0x0001e85c01007387 */ /* 0x0001e80000100800 */
[----:B------:R-:W3:Y:S01]  /*9600*/  LDL R94, [R1+0x124] ;  /* 0x00012400015e7983 */ /* 0x000ee20000100800 */
[----:B------:R-:W-:-:S03]  /*9610*/  FADD R5, R99, R5 ;  /* 0x0000000563057221 */ /* 0x000fc60000000000 */
[----:B0-----:R-:W4:Y:S01]  /*9620*/  LDL R92, [R1+0x120] ;  /* 0x00012000015c7983 */ /* 0x001f220000100800 */
[----:B------:R-:W-:-:S03]  /*9630*/  FADD R0, R97, R0 ;  /* 0x0000000061007221 */ /* 0x000fc60000000000 */
[----:B------:R-:W-:Y:S04]  /*9640*/  STL [R1+0x1ec], R7 ;  /* 0x0001ec0701007387 */ /* 0x000fe80000100800 */
[----:B------:R-:W3:Y:S01]  /*9650*/  LDL R96, [R1+0x128] ;  /* 0x0001280001607983 */ /* 0x000ee20000100800 */
[----:B------:R-:W-:-:S03]  /*9660*/  FADD R2, R95, R2 ;  /* 0x000000025f027221 */ /* 0x000fc60000000000 */
[----:B------:R-:W3:Y:S04]  /*9670*/  LDL R98, [R1+0x12c] ;  /* 0x00012c0001627983 */ /* 0x000ee80000100800 */
[----:B------:R-:W3:Y:S04]  /*9680*/  LDL R116, [R1+0x130] ;  /* 0x0001300001747983 */ /* 0x000ee80000100800 */
[----:B------:R-:W3:Y:S01]  /*9690*/  LDL R112, [R1+0x134] ;  /* 0x0001340001707983 */ /* 0x000ee20000100800 */
[----:B------:R-:W-:-:S03]  /*96a0*/  FADD R3, R93, R3 ;  /* 0x000000035d037221 */ /* 0x000fc60000000000 */
[----:B------:R-:W3:Y:S04]  /*96b0*/  LDL R110, [R1+0x138] ;  /* 0x00013800016e7983 */ /* 0x000ee80000100800 */
[----:B------:R-:W3:Y:S04]  /*96c0*/  LDL R108, [R1+0x13c] ;  /* 0x00013c00016c7983 */ /* 0x000ee80000100800 */
[----:B------:R-:W3:Y:S04]  /*96d0*/  LDL R106, [R1+0x140] ;  /* 0x00014000016a7983 */ /* 0x000ee80000100800 */
[----:B------:R-:W3:Y:S04]  /*96e0*/  LDL R104, [R1+0x144] ;  /* 0x0001440001687983 */ /* 0x000ee80000100800 */
[----:B------:R-:W3:Y:S04]  /*96f0*/  LDL R102, [R1+0x148] ;  /* 0x0001480001667983 */ /* 0x000ee80000100800 */
[----:B------:R-:W2:Y:S04]  /*9700*/  LDL R100, [R1+0x14c] ;  /* 0x00014c0001647983 */ /* 0x000ea80000100800 */
[----:B------:R0:W-:Y:S04]  /*9710*/  STL [R1+0x1f8], R0 ;  /* 0x0001f80001007387 */ /* 0x0001e80000100800 */
[----:B------:R-:W-:Y:S01]  /*9720*/  STL [R1+0x1f0], R6 ;  /* 0x0001f00601007387 */ /* 0x000fe20000100800 */
[----:B------:R-:W-:-:S03]  /*9730*/  FADD R4, R91, R4 ;  /* 0x000000045b047221 */ /* 0x000fc60000000000 */
[----:B0-----:R-:W2:Y:S04]  /*9740*/  LDL.LU R0, [R1+0x238] ;  /* 0x0002380001007983 */ /* 0x001ea80000300800 */
[----:B------:R-:W-:Y:S04]  /*9750*/  STL [R1+0x1f4], R5 ;  /* 0x0001f40501007387 */ /* 0x000fe80000100800 */
[----:B------:R0:W-:Y:S04]  /*9760*/  STL [R1+0x1fc], R2 ;  /* 0x0001fc0201007387 */ /* 0x0001e80000100800 */
[----:B0-----:R-:W3:Y:S04]  /*9770*/  LDL.LU R2, [R1+0x234] ;  /* 0x0002340001027983 */ /* 0x001ee80000300800 */
[----:B------:R0:W-:Y:S04]  /*9780*/  STL [R1+0x200], R3 ;  /* 0x0002000301007387 */ /* 0x0001e80000100800 */
[----:B0-----:R-:W3:Y:S04]  /*9790*/  LDL.LU R3, [R1+0x230] ;  /* 0x0002300001037983 */ /* 0x001ee80000300800 */
[----:B------:R-:W4:Y:S04]  /*97a0*/  LDL.LU R91, [R1+0x208] ;  /* 0x00020800015b7983 */ /* 0x000f280000300800 */
[----:B------:R-:W3:Y:S04]  /*97b0*/  LDL.LU R93, [R1+0x20c] ;  /* 0x00020c00015d7983 */ /* 0x000ee80000300800 */
[----:B------:R-:W3:Y:S04]  /*97c0*/  LDL.LU R95, [R1+0x210] ;  /* 0x00021000015f7983 */ /* 0x000ee80000300800 */
[----:B------:R0:W-:Y:S04]  /*97d0*/  STL [R1+0x204], R4 ;  /* 0x0002040401007387 */ /* 0x0001e80000100800 */
[----:B------:R-:W3:Y:S04]  /*97e0*/  LDL.LU R97, [R1+0x214] ;  /* 0x0002140001617983 */ /* 0x000ee80000300800 */
[----:B------:R-:W3:Y:S04]  /*97f0*/  LDL.LU R118, [R1+0x218] ;  /* 0x0002180001767983 */ /* 0x000ee80000300800 */
[----:B------:R-:W3:Y:S04]  /*9800*/  LDL.LU R114, [R1+0x21c] ;  /* 0x00021c0001727983 */ /* 0x000ee80000300800 */
[----:B------:R-:W3:Y:S04]  /*9810*/  LDL.LU R7, [R1+0x220] ;  /* 0x0002200001077983 */ /* 0x000ee80000300800 */
[----:B------:R-:W3:Y:S04]  /*9820*/  LDL.LU R6, [R1+0x224] ;  /* 0x0002240001067983 */ /* 0x000ee80000300800 */
[----:B------:R-:W3:Y:S04]  /*9830*/  LDL.LU R5, [R1+0x228] ;  /* 0x0002280001057983 */ /* 0x000ee80000300800 */
[----:B0-----:R-:W3:Y:S04]  /*9840*/  LDL.LU R4, [R1+0x22c] ;  /* 0x00022c0001047983 */ /* 0x001ee80000300800 */
        /* <DEDUP_REMOVED lines=10> */
[----:B------:R-:W3:Y:S01]  /*98f0*/  LDL R111, [R1+0x178] ;  /* 0x00017800016f7983 */ /* 0x000ee20000100800 */
[----:B--2---:R-:W-:-:S01]  /*9900*/  FADD R0, R100, R0 ;  /* 0x0000000064007221 */ /* 0x004fc20000000000 */
[----:B----4-:R-:W-:-:S02]  /*9910*/  FADD R91, R90, R91 ;  /* 0x0000005b5a5b7221 */ /* 0x010fc40000000000 */
[----:B------:R-:W2:Y:S01]  /*9920*/  LDL.LU R90, [R1+0x61c] ;  /* 0x00061c00015a7983 */ /* 0x000ea20000300800 */
[----:B---3--:R-:W-:-:S03]  /*9930*/  FADD R93, R92, R93 ;  /* 0x0000005d5c5d7221 */ /* 0x008fc60000000000 */
[----:B------:R0:W-:Y:S01]  /*9940*/  STL [R1+0x208], R91 ;  /* 0x0002085b01007387 */ /* 0x0001e20000100800 */
[----:B------:R-:W-:-:S03]  /*9950*/  FADD R95, R94, R95 ;  /* 0x0000005f5e5f7221 */ /* 0x000fc60000000000 */
[----:B0-----:R-:W3:Y:S01]  /*9960*/  LDL.LU R91, [R1+0x618] ;  /* 0x00061800015b7983 */ /* 0x001ee20000300800 */
[----:B------:R-:W-:-:S03]  /*9970*/  FADD R97, R96, R97 ;  /* 0x0000006160617221 */ /* 0x000fc60000000000 */
[----:B------:R-:W4:Y:S04]  /*9980*/  LDL.LU R92, [R1+0x614] ;  /* 0x00061400015c7983 */ /* 0x000f280000300800 */
[----:B------:R0:W-:Y:S01]  /*9990*/  STL [R1+0x20c], R93 ;  /* 0x00020c5d01007387 */ /* 0x0001e20000100800 */
[----:B------:R-:W-:-:S01]  /*99a0*/  FADD R118, R98, R118 ;  /* 0x0000007662767221 */ /* 0x000fc20000000000 */
[----:B------:R-:W-:Y:S01]  /*99b0*/  FADD R114, R116, R114 ;  /* 0x0000007274727221 */ /* 0x000fe20000000000 */
[----:B------:R-:W-:-:S01]  /*99c0*/  FADD R7, R112, R7 ;  /* 0x0000000770077221 */ /* 0x000fc20000000000 */
[----:B0-----:R-:W4:Y:S04]  /*99d0*/  LDL.LU R93, [R1+0x610] ;  /* 0x00061000015d7983 */ /* 0x001f280000300800 */
        /* <DEDUP_REMOVED lines=9> */
[----:B------:R-:W-:-:S02]  /*9a70*/  FADD R2, R102, R2 ;  /* 0x0000000266027221 */ /* 0x000fc40000000000 */
[----:B0-----:R-:W4:Y:S04]  /*9a80*/  LDL.LU R97, [R1+0x600] ;  /* 0x0006000001617983 */ /* 0x001f280000300800 */
[----:B------:R-:W4:Y:S04]  /*9a90*/  LDL.LU R98, [R1+0x5fc] ;  /* 0x0005fc0001627983 */ /* 0x000f280000300800 */
[----:B------:R0:W-:Y:S04]  /*9aa0*/  STL [R1+0x218], R118 ;  /* 0x0002187601007387 */ /* 0x0001e80000100800 */
[----:B------:R1:W-:Y:S04]  /*9ab0*/  STL [R1+0x21c], R114 ;  /* 0x00021c7201007387 */ /* 0x0003e80000100800 */
[----:B------:R1:W-:Y:S04]  /*9ac0*/  STL [R1+0x220], R7 ;  /* 0x0002200701007387 */ /* 0x0003e80000100800 */
[----:B------:R1:W-:Y:S04]  /*9ad0*/  STL [R1+0x224], R6 ;  /* 0x0002240601007387 */ /* 0x0003e80000100800 */
[----:B------:R1:W-:Y:S04]  /*9ae0*/  STL [R1+0x228], R5 ;  /* 0x0002280501007387 */ /* 0x0003e80000100800 */
[----:B------:R1:W-:Y:S04]  /*9af0*/  STL [R1+0x22c], R4 ;  /* 0x00022c0401007387 */ /* 0x0003e80000100800 */
[----:B------:R-:W2:Y:S04]  /*9b00*/  LDL.LU R100, [R1+0x23c] ;  /* 0x00023c0001647983 */ /* 0x000ea80000300800 */
[----:B------:R1:W-:Y:S04]  /*9b10*/  STL [R1+0x230], R3 ;  /* 0x0002300301007387 */ /* 0x0003e80000100800 */
[----:B------:R-:W3:Y:S04]  /*9b20*/  LDL.LU R102, [R1+0x240] ;  /* 0x0002400001667983 */ /* 0x000ee80000300800 */
[----:B------:R1:W-:Y:S04]  /*9b30*/  STL [R1+0x234], R2 ;  /* 0x0002340201007387 */ /* 0x0003e80000100800 */
[----:B------:R-:W4:Y:S04]  /*9b40*/  LDL.LU R104, [R1+0x244] ;  /* 0x0002440001687983 */ /* 0x000f280000300800 */
[----:B------:R1:W-:Y:S04]  /*9b50*/  STL [R1+0x238], R0 ;  /* 0x0002380001007387 */ /* 0x0003e80000100800 */
[----:B------:R-:W4:Y:S04]  /*9b60*/  LDL.LU R106, [R1+0x248] ;  /* 0x00024800016a7983 */ /* 0x000f280000300800 */
[----:B------:R-:W4:Y:S04]  /*9b70*/  LDL.LU R108, [R1+0x24c] ;  /* 0x00024c00016c7983 */ /* 0x000f280000300800 */
[----:B------:R-:W4:Y:S04]  /*9b80*/  LDL.LU R110, [R1+0x250] ;  /* 0x00025000016e7983 */ /* 0x000f280000300800 */
[----:B0-----:R-:W4:Y:S04]  /*9b90*/  LDL.LU R118, [R1+0x254] ;  /* 0x0002540001767983 */ /* 0x001f280000300800 */
[----:B------:R-:W4:Y:S04]  /*9ba0*/  LDL.LU R116, [R1+0x258] ;  /* 0x0002580001747983 */ /* 0x000f280000300800 */
[----:B-1----:R-:W4:Y:S04]  /*9bb0*/  LDL.LU R114, [R1+0x25c] ;  /* 0x00025c0001727983 */ /* 0x002f280000300800 */
[----:B------:R-:W4:Y:S04]  /*9bc0*/  LDL.LU R112, [R1+0x260] ;  /* 0x0002600001707983 */ /* 0x000f280000300800 */
[----:B------:R-:W4:Y:S04]  /*9bd0*/  LDL.LU R7, [R1+0x264] ;  /* 0x0002640001077983 */ /* 0x000f280000300800 */
[----:B------:R-:W4:Y:S04]  /*9be0*/  LDL.LU R6, [R1+0x268] ;  /* 0x0002680001067983 */ /* 0x000f280000300800 */
[----:B------:R-:W4:Y:S04]  /*9bf0*/  LDL.LU R5, [R1+0x26c] ;  /* 0x00026c0001057983 */ /* 0x000f280000300800 */
[----:B------:R-:W4:Y:S04]  /*9c00*/  LDL.LU R4, [R1+0x270] ;  /* 0x0002700001047983 */ /* 0x000f280000300800 */
[----:B------:R-:W4:Y:S04]  /*9c10*/  LDL.LU R3, [R1+0x274] ;  /* 0x0002740001037983 */ /* 0x000f280000300800 */
[----:B------:R-:W4:Y:S04]  /*9c20*/  LDL.LU R2, [R1+0x278] ;  /* 0x0002780001027983 */ /* 0x000f280000300800 */
[----:B------:R-:W4:Y:S01]  /*9c30*/  LDL.LU R0, [R1+0x27c] ;  /* 0x00027c0001007983 */ /* 0x000f220000300800 */
[----:B--2---:R-:W-:-:S03]  /*9c40*/  FADD R100, R99, R100 ;  /* 0x0000006463647221 */ /* 0x004fc60000000000 */
[----:B------:R-:W2:Y:S04]  /*9c50*/  LDL.LU R99, [R1+0x5f8] ;  /* 0x0005f80001637983 */ /* 0x000ea80000300800 */
[----:B------:R0:W-:Y:S01]  /*9c60*/  STL [R1+0x23c], R100 ;  /* 0x00023c6401007387 */ /* 0x0001e20000100800 */
[----:B---3--:R-:W-:-:S03]  /*9c70*/  FADD R102, R101, R102 ;  /* 0x0000006665667221 */ /* 0x008fc60000000000 */
[----:B0-----:R-:W3:Y:S01]  /*9c80*/  LDL.LU R100, [R1+0x5f4] ;  /* 0x0005f40001647983 */ /* 0x001ee20000300800 */
[----:B----4-:R-:W-:-:S03]  /*9c90*/  FADD R104, R103, R104 ;  /* 0x0000006867687221 */ /* 0x010fc60000000000 */
[----:B------:R-:W4:Y:S04]  /*9ca0*/  LDL.LU R101, [R1+0x5f0] ;  /* 0x0005f00001657983 */ /* 0x000f280000300800 */
[----:B------:R0:W-:Y:S01]  /*9cb0*/  STL [R1+0x240], R102 ;  /* 0x0002406601007387 */ /* 0x0001e20000100800 */
[----:B------:R-:W-:-:S01]  /*9cc0*/  FADD R106, R105, R106 ;  /* 0x0000006a696a7221 */ /* 0x000fc20000000000 */
[----:B------:R-:W-:Y:S02]  /*9cd0*/  FADD R108, R107, R108 ;  /* 0x0000006c6b6c7221 */ /* 0x000fe40000000000 */
        /* <DEDUP_REMOVED lines=24> */
[----:B------:R0:W-:Y:S04]  /*9e60*/  STL [R1+0x254], R118 ;  /* 0x0002547601007387 */ /* 0x0001e80000100800 */
[----:B------:R1:W-:Y:S04]  /*9e70*/  STL [R1+0x258], R116 ;  /* 0x0002587401007387 */ /* 0x0003e80000100800 */
[----:B------:R1:W-:Y:S04]  /*9e80*/  STL [R1+0x25c], R114 ;  /* 0x00025c7201007387 */ /* 0x0003e80000100800 */
[----:B------:R1:W-:Y:S04]  /*9e90*/  STL [R1+0x260], R112 ;  /* 0x0002607001007387 */ /* 0x0003e80000100800 */
[----:B------:R1:W-:Y:S01]  /*9ea0*/  STL [R1+0x264], R7 ;  /* 0x0002640701007387 */ /* 0x0003e20000100800 */
[----:B------:R-:W-:-:S03]  /*9eb0*/  FADD R0, R124, R0 ;  /* 0x000000007c007221 */ /* 0x000fc60000000000 */
[----:B------:R1:W-:Y:S04]  /*9ec0*/  STL [R1+0x268], R6 ;  /* 0x0002680601007387 */ /* 0x0003e80000100800 */
[----:B------:R1:W-:Y:S04]  /*9ed0*/  STL [R1+0x26c], R5 ;  /* 0x00026c0501007387 */ /* 0x0003e80000100800 */
[----:B------:R1:W-:Y:S04]  /*9ee0*/  STL [R1+0x270], R4 ;  /* 0x0002700401007387 */ /* 0x0003e80000100800 */
[----:B------:R-:W2:Y:S04]  /*9ef0*/  LDL.LU R119, [R1+0x280] ;  /* 0x0002800001777983 */ /* 0x000ea80000300800 */
[----:B------:R1:W-:Y:S04]  /*9f00*/  STL [R1+0x274], R3 ;  /* 0x0002740301007387 */ /* 0x0003e80000100800 */
[----:B0-----:R-:W3:Y:S04]  /*9f10*/  LDL.LU R118, [R1+0x284] ;  /* 0x0002840001767983 */ /* 0x001ee80000300800 */
[----:B------:R0:W-:Y:S04]  /*9f20*/  STL [R1+0x278], R2 ;  /* 0x0002780201007387 */ /* 0x0001e80000100800 */
[----:B------:R-:W4:Y:S04]  /*9f30*/  LDL.LU R117, [R1+0x288] ;  /* 0x0002880001757983 */ /* 0x000f280000300800 */
[----:B------:R0:W-:Y:S04]  /*9f40*/  STL [R1+0x27c], R0 ;  /* 0x00027c0001007387 */ /* 0x0001e80000100800 */
        /* <DEDUP_REMOVED lines=12> */
[----:B0-----:R-:W4:Y:S04]  /*a010*/  LDL.LU R2, [R1+0x2bc] ;  /* 0x0002bc0001027983 */ /* 0x001f280000300800 */
[----:B------:R-:W4:Y:S01]  /*a020*/  LDL.LU R0, [R1+0x2c0] ;  /* 0x0002c00001007983 */ /* 0x000f220000300800 */
[----:B--2---:R-:W-:-:S01]  /*a030*/  FADD R119, R125, R119 ;  /* 0x000000777d777221 */ /* 0x004fc20000000000 */
[----:B---3--:R-:W-:-:S04]  /*a040*/  FADD R118, R126, R118 ;  /* 0x000000767e767221 */ /* 0x008fc80000000000 */
[----:B------:R0:W-:Y:S01]  /*a050*/  STL [R1+0x280], R119 ;  /* 0x0002807701007387 */ /* 0x0001e20000100800 */
[----:B----4-:R-:W-:-:S03]  /*a060*/  FADD R117, R127, R117 ;  /* 0x000000757f757221 */ /* 0x010fc60000000000 */
[----:B------:R1:W-:Y:S01]  /*a070*/  STL [R1+0x284], R118 ;  /* 0x0002847601007387 */ /* 0x0003e20000100800 */
[----:B------:R-:W-:-:S03]  /*a080*/  FADD R116, R128, R116 ;  /* 0x0000007480747221 */ /* 0x000fc60000000000 */
        /* <DEDUP_REMOVED lines=24> */
[----:B0-----:R-:W4:Y:S01]  /*a210*/  LDL.LU R119, [R1+0x2c4] ;  /* 0x0002c40001777983 */ /* 0x001f220000300800 */
[----:B------:R-:W-:-:S03]  /*a220*/  FADD R0, R141, R0 ;  /* 0x000000008d007221 */ /* 0x000fc60000000000 */
[----:B------:R0:W-:Y:S04]  /*a230*/  STL [R1+0x2b8], R3 ;  /* 0x0002b80301007387 */ /* 0x0001e80000100800 */
[----:B-1----:R-:W4:Y:S04]  /*a240*/  LDL.LU R118, [R1+0x2c8] ;  /* 0x0002c80001767983 */ /* 0x002f280000300800 */
[----:B------:R1:W-:Y:S04]  /*a250*/  STL [R1+0x2bc], R2 ;  /* 0x0002bc0201007387 */ /* 0x0003e80000100800 */
[----:B--2---:R-:W2:Y:S04]  /*a260*/  LDL.LU R117, [R1+0x2cc] ;  /* 0x0002cc0001757983 */ /* 0x004ea80000300800 */
[----:B------:R1:W-:Y:S04]  /*a270*/  STL [R1+0x2c0], R0 ;  /* 0x0002c00001007387 */ /* 0x0003e80000100800 */
[----:B---3--:R-:W3:Y:S04]  /*a280*/  LDL.LU R116, [R1+0x2d0] ;  /* 0x0002d00001747983 */ /* 0x008ee80000300800 */
[----:B----4-:R-:W4:Y:S04]  /*a290*/  LDL.LU R115, [R1+0x2d4] ;  /* 0x0002d40001737983 */ /* 0x010f280000300800 */
        /* <DEDUP_REMOVED lines=10> */
[----:B-1----:R-:W4:Y:S04]  /*a340*/  LDL.LU R2, [R1+0x300] ;  /* 0x0003000001027983 */ /* 0x002f280000300800 */
[----:B------:R-:W4:Y:S01]  /*a350*/  LDL.LU R0, [R1+0x304] ;  /* 0x0003040001007983 */ /* 0x000f220000300800 */
[----:B------:R-:W-:-:S01]  /*a360*/  FADD R119, R142, R119 ;  /* 0x000000778e777221 */ /* 0x000fc20000000000 */
[----:B------:R-:W-:-:S04]  /*a370*/  FADD R118, R143, R118 ;  /* 0x000000768f767221 */ /* 0x000fc80000000000 */
[----:B------:R0:W-:Y:S01]  /*a380*/  STL [R1+0x2c4], R119 ;  /* 0x0002c47701007387 */ /* 0x0001e20000100800 */
[----:B--2---:R-:W-:-:S03]  /*a390*/  FADD R117, R144, R117 ;  /* 0x0000007590757221 */ /* 0x004fc60000000000 */
[----:B------:R1:W-:Y:S01]  /*a3a0*/  STL [R1+0x2c8], R118 ;  /* 0x0002c87601007387 */ /* 0x0003e20000100800 */
[----:B---3--:R-:W-:-:S03]  /*a3b0*/  FADD R116, R145, R116 ;  /* 0x0000007491747221 */ /* 0x008fc60000000000 */
        /* <DEDUP_REMOVED lines=404> */
[----:B------:R-:W-:Y:S01]  /*bd00*/  STL [R1+0x4e4], R119 ;  /* 0x0004e47701007387 */ /* 0x000fe20000100800 */
[----:B--2---:R-:W-:-:S03]  /*bd10*/  FADD R117, R88, R117 ;  /* 0x0000007558757221 */ /* 0x004fc60000000000 */
[----:B------:R-:W-:Y:S01]  /*bd20*/  STL [R1+0x4e8], R118 ;  /* 0x0004e87601007387 */ /* 0x000fe20000100800 */
[----:B---3--:R-:W-:-:S03]  /*bd30*/  FADD R116, R89, R116 ;  /* 0x0000007459747221 */ /* 0x008fc60000000000 */
[----:B------:R-:W-:Y:S01]  /*bd40*/  STL [R1+0x4ec], R117 ;  /* 0x0004ec7501007387 */ /* 0x000fe20000100800 */
[----:B----4-:R-:W-:-:S03]  /*bd50*/  FADD R115, R90, R115 ;  /* 0x000000735a737221 */ /* 0x010fc60000000000 */
[----:B------:R-:W-:Y:S01]  /*bd60*/  STL [R1+0x4f0], R116 ;  /* 0x0004f07401007387 */ /* 0x000fe20000100800 */
[----:B------:R-:W-:-:S03]  /*bd70*/  FADD R114, R91, R114 ;  /* 0x000000725b727221 */ /* 0x000fc60000000000 */
        /* <DEDUP_REMOVED lines=8> */
[----:B------:R0:W-:Y:S01]  /*be00*/  STL [R1+0x504], R111 ;  /* 0x0005046f01007387 */ /* 0x0001e20000100800 */
[----:B------:R-:W-:-:S03]  /*be10*/  FADD R7, R96, R7 ;  /* 0x0000000760077221 */ /* 0x000fc60000000000 */
[----:B------:R-:W-:Y:S01]  /*be20*/  STL [R1+0x508], R8 ;  /* 0x0005080801007387 */ /* 0x000fe20000100800 */
[----:B------:R-:W-:-:S03]  /*be30*/  FADD R6, R97, R6 ;  /* 0x0000000661067221 */ /* 0x000fc60000000000 */
[----:B------:R1:W-:Y:S01]  /*be40*/  STL [R1+0x50c], R7 ;  /* 0x00050c0701007387 */ /* 0x0003e20000100800 */
[----:B------:R-:W-:-:S03]  /*be50*/  FADD R5, R98, R5 ;  /* 0x0000000562057221 */ /* 0x000fc60000000000 */
[----:B------:R2:W-:Y:S01]  /*be60*/  STL [R1+0x510], R6 ;  /* 0x0005100601007387 */ /* 0x0005e20000100800 */
[----:B------:R-:W-:-:S03]  /*be70*/  FADD R4, R99, R4 ;  /* 0x0000000463047221 */ /* 0x000fc60000000000 */
[----:B------:R3:W-:Y:S04]  /*be80*/  STL [R1+0x514], R5 ;  /* 0x0005140501007387 */ /* 0x0007e80000100800 */
[----:B------:R4:W-:Y:S04]  /*be90*/  STL [R1+0x518], R4 ;  /* 0x0005180401007387 */ /* 0x0009e80000100800 */
[----:B0-----:R-:W4:Y:S01]  /*bea0*/  LDL.LU R111, [R1+0x528] ;  /* 0x00052800016f7983 */ /* 0x001f220000300800 */
[----:B------:R-:W-:-:S01]  /*beb0*/  FADD R3, R100, R3 ;  /* 0x0000000364037221 */ /* 0x000fc20000000000 */
[----:B------:R-:W-:Y:S01]  /*bec0*/  FADD R2, R101, R2 ;  /* 0x0000000265027221 */ /* 0x000fe20000000000 */
[----:B------:R-:W-:-:S03]  /*bed0*/  FADD R0, R102, R0 ;  /* 0x0000000066007221 */ /* 0x000fc60000000000 */
[----:B------:R0:W-:Y:S04]  /*bee0*/  STL [R1+0x51c], R3 ;  /* 0x00051c0301007387 */ /* 0x0001e80000100800 */
[----:B------:R-:W4:Y:S04]  /*bef0*/  LDL.LU R112, [R1+0x52c] ;  /* 0x00052c0001707983 */ /* 0x000f280000300800 */
[----:B------:R0:W-:Y:S04]  /*bf00*/  STL [R1+0x520], R2 ;  /* 0x0005200201007387 */ /* 0x0001e80000100800 */
[----:B------:R-:W4:Y:S04]  /*bf10*/  LDL.LU R113, [R1+0x530] ;  /* 0x0005300001717983 */ /* 0x000f280000300800 */
[----:B------:R0:W-:Y:S04]  /*bf20*/  STL [R1+0x524], R0 ;  /* 0x0005240001007387 */ /* 0x0001e80000100800 */
[----:B------:R-:W4:Y:S04]  /*bf30*/  LDL.LU R114, [R1+0x534] ;  /* 0x0005340001727983 */ /* 0x000f280000300800 */
[----:B------:R-:W4:Y:S04]  /*bf40*/  LDL.LU R115, [R1+0x538] ;  /* 0x0005380001737983 */ /* 0x000f280000300800 */
[----:B------:R-:W4:Y:S04]  /*bf50*/  LDL.LU R116, [R1+0x53c] ;  /* 0x00053c0001747983 */ /* 0x000f280000300800 */
[----:B------:R-:W4:Y:S04]  /*bf60*/  LDL.LU R117, [R1+0x540] ;  /* 0x0005400001757983 */ /* 0x000f280000300800 */
[----:B------:R-:W4:Y:S04]  /*bf70*/  LDL.LU R118, [R1+0x544] ;  /* 0x0005440001767983 */ /* 0x000f280000300800 */
[----:B------:R-:W4:Y:S04]  /*bf80*/  LDL.LU R119, [R1+0x548] ;  /* 0x0005480001777983 */ /* 0x000f280000300800 */
[----:B-1----:R-:W4:Y:S04]  /*bf90*/  LDL.LU R7, [R1+0x54c] ;  /* 0x00054c0001077983 */ /* 0x002f280000300800 */
[----:B--2---:R-:W2:Y:S04]  /*bfa0*/  LDL.LU R6, [R1+0x550] ;  /* 0x0005500001067983 */ /* 0x004ea80000300800 */
[----:B---3--:R-:W3:Y:S04]  /*bfb0*/  LDL.LU R5, [R1+0x554] ;  /* 0x0005540001057983 */ /* 0x008ee80000300800 */
[----:B----4-:R-:W4:Y:S04]  /*bfc0*/  LDL.LU R4, [R1+0x558] ;  /* 0x0005580001047983 */ /* 0x010f280000300800 */
[----:B0-----:R-:W4:Y:S04]  /*bfd0*/  LDL.LU R3, [R1+0x55c] ;  /* 0x00055c0001037983 */ /* 0x001f280000300800 */
[----:B------:R-:W4:Y:S04]  /*bfe0*/  LDL.LU R2, [R1+0x560] ;  /* 0x0005600001027983 */ /* 0x000f280000300800 */
[----:B------:R-:W4:Y:S04]  /*bff0*/  LDL.LU R0, [R1+0x564] ;  /* 0x0005640001007983 */ /* 0x000f280000300800 */
[----:B------:R-:W4:Y:S01]  /*c000*/  LDL.LU R8, [R1+0x568] ;  /* 0x0005680001087983 */ /* 0x000f220000300800 */
[----:B------:R-:W-:-:S05]  /*c010*/  FADD R111, R103, R111 ;  /* 0x0000006f676f7221 */ /* 0x000fca0000000000 */
[----:B------:R0:W-:Y:S04]  /*c020*/  STL [R1+0x528], R111 ;  /* 0x0005286f01007387 */ /* 0x0001e80000100800 */
[----:B0-----:R-:W2:Y:S01]  /*c030*/  LDL.LU R111, [R1+0x5c8] ;  /* 0x0005c800016f7983 */ /* 0x001ea20000300800 */
[----:B------:R-:W-:-:S01]  /*c040*/  FADD R112, R104, R112 ;  /* 0x0000007068707221 */ /* 0x000fc20000000000 */
[----:B------:R-:W-:-:S04]  /*c050*/  FADD R113, R105, R113 ;  /* 0x0000007169717221 */ /* 0x000fc80000000000 */
[----:B------:R0:W-:Y:S01]  /*c060*/  STL [R1+0x52c], R112 ;  /* 0x00052c7001007387 */ /* 0x0001e20000100800 */
[----:B------:R-:W-:-:S01]  /*c070*/  FADD R114, R106, R114 ;  /* 0x000000726a727221 */ /* 0x000fc20000000000 */
[----:B------:R-:W-:Y:S02]  /*c080*/  FADD R115, R107, R115 ;  /* 0x000000736b737221 */ /* 0x000fe40000000000 */
[----:B0-----:R-:W3:Y:S01]  /*c090*/  LDL.LU R112, [R1+0x5c4] ;  /* 0x0005c40001707983 */ /* 0x001ee20000300800 */
[----:B------:R-:W-:-:S03]  /*c0a0*/  FADD R116, R108, R116 ;  /* 0x000000746c747221 */ /* 0x000fc60000000000 */
[----:B------:R0:W-:Y:S01]  /*c0b0*/  STL [R1+0x530], R113 ;  /* 0x0005307101007387 */ /* 0x0001e20000100800 */
[----:B------:R-:W-:-:S03]  /*c0c0*/  FADD R117, R109, R117 ;  /* 0x000000756d757221 */ /* 0x000fc60000000000 */
[----:B0-----:R-:W4:Y:S01]  /*c0d0*/  LDL.LU R113, [R1+0x5c0] ;  /* 0x0005c00001717983 */ /* 0x001f220000300800 */
[----:B------:R-:W-:-:S03]  /*c0e0*/  FADD R118, R110, R118 ;  /* 0x000000766e767221 */ /* 0x000fc60000000000 */
[----:B------:R0:W-:Y:S04]  /*c0f0*/  STL [R1+0x534], R114 ;  /* 0x0005347201007387 */ /* 0x0001e80000100800 */
[----:B0-----:R-:W4:Y:S04]  /*c100*/  LDL.LU R114, [R1+0x5bc] ;  /* 0x0005bc0001727983 */ /* 0x001f280000300800 */
[----:B------:R0:W-:Y:S04]  /*c110*/  STL [R1+0x538], R115 ;  /* 0x0005387301007387 */ /* 0x0001e80000100800 */
[----:B0-----:R-:W4:Y:S04]  /*c120*/  LDL.LU R115, [R1+0x5b8] ;  /* 0x0005b80001737983 */ /* 0x001f280000300800 */
[----:B------:R0:W-:Y:S04]  /*c130*/  STL [R1+0x53c], R116 ;  /* 0x00053c7401007387 */ /* 0x0001e80000100800 */
[----:B0-----:R-:W4:Y:S04]  /*c140*/  LDL.LU R116, [R1+0x5b4] ;  /* 0x0005b40001747983 */ /* 0x001f280000300800 */
[----:B------:R0:W-:Y:S04]  /*c150*/  STL [R1+0x540], R117 ;  /* 0x0005407501007387 */ /* 0x0001e80000100800 */
[----:B0-----:R-:W4:Y:S04]  /*c160*/  LDL.LU R117, [R1+0x5b0] ;  /* 0x0005b00001757983 */ /* 0x001f280000300800 */
[----:B------:R0:W-:Y:S04]  /*c170*/  STL [R1+0x544], R118 ;  /* 0x0005447601007387 */ /* 0x0001e80000100800 */
[----:B0-----:R-:W4:Y:S01]  /*c180*/  LDL.LU R118, [R1+0x5ac] ;  /* 0x0005ac0001767983 */ /* 0x001f220000300800 */
[----:B--2---:R-:W-:-:S05]  /*c190*/  FADD R119, R111, R119 ;  /* 0x000000776f777221 */ /* 0x004fca0000000000 */
[----:B------:R0:W-:Y:S04]  /*c1a0*/  STL [R1+0x548], R119 ;  /* 0x0005487701007387 */ /* 0x0001e80000100800 */
[----:B0-----:R-:W2:Y:S01]  /*c1b0*/  LDL.LU R119, [R1+0x5a8] ;  /* 0x0005a80001777983 */ /* 0x001ea20000300800 */
[----:B---3--:R-:W-:-:S05]  /*c1c0*/  FADD R7, R112, R7 ;  /* 0x0000000770077221 */ /* 0x008fca0000000000 */
[----:B------:R0:W-:Y:S01]  /*c1d0*/  STL [R1+0x54c], R7 ;  /* 0x00054c0701007387 */ /* 0x0001e20000100800 */
[----:B----4-:R-:W-:-:S03]  /*c1e0*/  FADD R6, R113, R6 ;  /* 0x0000000671067221 */ /* 0x010fc60000000000 */
[----:B0-----:R0:W5:Y:S04]  /*c1f0*/  LDL.LU R7, [R1+0x5a4] ;  /* 0x0005a40001077983 */ /* 0x0011680000300800 */
[----:B------:R1:W-:Y:S01]  /*c200*/  STL [R1+0x550], R6 ;  /* 0x0005500601007387 */ /* 0x0003e20000100800 */
[----:B------:R-:W-:-:S03]  /*c210*/  FADD R5, R114, R5 ;  /* 0x0000000572057221 */ /* 0x000fc60000000000 */
[----:B-1----:R0:W5:Y:S04]  /*c220*/  LDL.LU R6, [R1+0x5a0] ;  /* 0x0005a00001067983 */ /* 0x0021680000300800 */
        /* <DEDUP_REMOVED lines=12> */
[----:B------:R1:W-:Y:S04]  /*c2f0*/  STL [R1+0x564], R0 ;  /* 0x0005640001007387 */ /* 0x0003e80000100800 */
[----:B-1----:R0:W5:Y:S01]  /*c300*/  LDL.LU R0, [R1+0x58c] ;  /* 0x00058c0001007983 */ /* 0x0021620000300800 */
[----:B------:R-:W-:Y:S01]  /*c310*/  UMOV UR6, URZ ;  /* 0x0000003f00067c82 */ /* 0x000fe20008000000 */
[----:B--2---:R-:W-:-:S05]  /*c320*/  FADD R8, R8, R119 ;  /* 0x0000007708087221 */ /* 0x004fca0000000000 */
[----:B------:R0:W-:Y:S02]  /*c330*/  STL [R1+0x568], R8 ;  /* 0x0005680801007387 */ /* 0x0001e40000100800 */
.L_x_29:
[----:B------:R-:W-:Y:S05]  /*c340*/  @!P1 BRA `(.L_x_30) ;  /* 0x0000000000049947 */ /* 0x000fea0003800000 */
[----:B------:R-:W-:Y:S01]  /*c350*/  BPT.TRAP 0x1 ;  /* 0x000000040000795c */ /* 0x000fe20000300000 */
.L_x_30:
[----:B0-----:R-:W4:Y:S04]  /*c360*/  LDL R8, [R1+0x56c] ;  /* 0x00056c0001087983 */ /* 0x001f280000100800 */
[----:B-----5:R0:W-:Y:S04]  /*c370*/  STL [R1+0x58c], R0 ;  /* 0x00058c0001007387 */ /* 0x0201e80000100800 */
[----:B0-----:R-:W2:Y:S01]  /*c380*/  LDL R0, [R1+0x570] ;  /* 0x0005700001007983 */ /* 0x001ea20000100800 */
[----:B----4-:R-:W-:-:S13]  /*c390*/  ISETP.NE.AND P0, PT, R8, RZ, PT ;  /* 0x000000ff0800720c */ /* 0x010fda0003f05270 */
[----:B------:R-:W-:-:S05]  /*c3a0*/  VOTEU.ANY UP0, P0 ;  /* 0x00000000003f7886 */ /* 0x000fca0000000100 */
[----:B------:R-:W-:-:S04]  /*c3b0*/  @UP0 ULEA UR8, UR24, UR11, 0x3 ;  /* 0x0000000b18080291 */ /* 0x000fc8000f8e183f */
[----:B------:R-:W-:-:S06]  /*c3c0*/  @UP0 UIADD3 UR8, UR8, 0x60, URZ ;  /* 0x0000006008080890 */ /* 0x000fcc000fffe03f */
[----:B------:R-:W-:-:S05]  /*c3d0*/  IMAD.U32 R8, RZ, RZ, UR8 ;  /* 0x00000008ff087e24 */ /* 0x000fca000f8e00ff */
[----:B--2---:R-:W-:Y:S02]  /*c3e0*/  @P0 PRMT R8, R0, 0x654, R8 ;  /* 0x0000065400080816 */ /* 0x004fe40000000008 */
[----:B------:R0:W5:Y:S01]  /*c3f0*/  LDL.LU R0, [R1+0x58c] ;  /* 0x00058c0001007983 */ /* 0x0001620000300800 */
[----:B------:R-:W-:Y:S01]  /*c400*/  UISETP.GT.U32.AND UP0, UPT, UR13, 0x1, UPT ;  /* 0x000000010d00788c */ /* 0x000fe2000bf04070 */
[----:B------:R0:W-:Y:S05]  /*c410*/  @P0 SYNCS.ARRIVE.TRANS64.RED.A1T0 RZ, [R8+URZ], RZ ;  /* 0x000000ff08ff09a7 */ /* 0x0001ea000810043f */
[----:B------:R-:W-:-:S13]  /*c420*/  PLOP3.LUT P0, PT, PT, PT, UP0, 0x80, 0x0 ;  /* 0x000000000000781c */ /* 0x000fda0003f0f008 */
[----:B0-----:R-:W-:Y:S05]  /*c430*/  @P0 BRA `(.L_x_31) ;  /* 0x0000000000040947 */ /* 0x001fea0003800000 */
[----:B------:R-:W-:Y:S01]  /*c440*/  BPT.TRAP 0x1 ;  /* 0x000000040000795c */ /* 0x000fe20000300000 */
.L_x_31:
[----:B------:R-:W-:Y:S01]  /*c450*/  UIADD3 UR23, UR23, 0x1, URZ ;  /* 0x0000000117177890 */ /* 0x000fe2000fffe03f */
[C---:B------:R-:W-:Y:S01]  /*c460*/  ISETP.GT.AND P0, PT, R7.reuse, 0x1, PT ;  /* 0x000000010700780c */ /* 0x040fe20003f04270 */
[----:B------:R-:W-:Y:S01]  /*c470*/  UIADD3 UR24, UR24, 0x1, URZ ;  /* 0x0000000118187890 */ /* 0x000fe2000fffe03f */
[----:B------:R-:W-:Y:S01]  /*c480*/  VIADD R7, R7, 0xffffffff ;  /* 0xffffffff07077836 */ /* 0x000fe20000000000 */
[----:B------:R-:W-:Y:S02]  /*c490*/  UISETP.NE.AND UP0, UPT, UR23, 0xc, UPT ;  /* 0x0000000c1700788c */ /* 0x000fe4000bf05270 */
[----:B------:R-:W-:Y:S02]  /*c4a0*/  UISETP.NE.AND UP1, UPT, UR24, 0xc, UPT ;  /* 0x0000000c1800788c */ /* 0x000fe4000bf25270 */
[----:B------:R-:W-:Y:S02]  /*c4b0*/  USEL UR8, URZ, 0x1, UP0 ;  /* 0x000000013f087887 */ /* 0x000fe40008000000 */
[----:B------:R-:W-:-:S02]  /*c4c0*/  USEL UR23, UR23, URZ, UP0 ;  /* 0x0000003f17177287 */ /* 0x000fc40008000000 */
[----:B------:R-:W-:Y:S02]  /*c4d0*/  USEL UR24, UR24, URZ, UP1 ;  /* 0x0000003f18187287 */ /* 0x000fe40008800000 */
[----:B------:R-:W-:Y:S01]  /*c4e0*/  LOP3.LUT R6, R6, UR8, RZ, 0x3c, !PT ;  /* 0x0000000806067c12 */ /* 0x000fe2000f8e3cff */
[----:B------:R-:W-:Y:S01]  /*c4f0*/  UMOV UR8, 0x1 ;  /* 0x0000000100087882 */ /* 0x000fe20000000000 */
[----:B------:R-:W-:Y:S08]  /*c500*/  @P0 BRA `(.L_x_32) ;  /* 0xffffffb000400947 */ /* 0x000ff0000383ffff */
.L_x_24:
[----:B------:R-:W-:-:S04]  /*c510*/  UISETP.NE.AND UP0, UPT, UR6, URZ, UPT ;  /* 0x0000003f0600728c */ /* 0x000fc8000bf05270 */
[----:B------:R-:W-:-:S06]  /*c520*/  USEL UR6, URZ, 0x1, !UP0 ;  /* 0x000000013f067887 */ /* 0x000fcc000c000000 */
[----:B------:R-:W-:-:S13]  /*c530*/  ISETP.NE.AND P0, PT, RZ, UR6, PT ;  /* 0x00000006ff007c0c */ /* 0x000fda000bf05270 */
[----:B------:R-:W-:Y:S05]  /*c540*/  @!P0 BRA `(.L_x_33) ;  /* 0x0000003c00b08947 */ /* 0x000fea0003800000 */
[----:B------:R-:W4:Y:S04]  /*c550*/  LDL.LU R6, [R1+0x198] ;  /* 0x0001980001067983 */ /* 0x000f280000300800 */
[----:B------:R-:W2:Y:S04]  /*c560*/  LDL.LU R7, [R1+0xb0] ;  /* 0x0000b00001077983 */ /* 0x000ea80000300800 */
[----:B------:R-:W2:Y:S04]  /*c570*/  LDL.LU R8, [R1+0x19c] ;  /* 0x00019c0001087983 */ /* 0x000ea80000300800 */
[----:B------:R0:W-:Y:S04]  /*c580*/  STL [R1+0x674], R66 ;  /* 0x0006744201007387 */ /* 0x0001e80000100800 */
[----:B0-----:R-:W4:Y:S04]  /*c590*/  LDL.LU R66, [R1+0xac] ;  /* 0x0000ac0001427983 */ /* 0x001f280000300800 */
[----:B------:R0:W-:Y:S04]  /*c5a0*/  STL [R1+0x670], R67 ;  /* 0x0006704301007387 */ /* 0x0001e80000100800 */
[----:B0-----:R-:W3:Y:S04]  /*c5b0*/  LDL.LU R67, [R1+0x194] ;  /* 0x0001940001437983 */ /* 0x001ee80000300800 */
[----:B------:R0:W-:Y:S04]  /*c5c0*/  STL [R1+0x66c], R68 ;  /* 0x00066c4401007387 */ /* 0x0001e80000100800 */
[----:B0-----:R-:W3:Y:S04]  /*c5d0*/  LDL.LU R68, [R1+0xa8] ;  /* 0x0000a80001447983 */ /* 0x001ee80000300800 */
[----:B------:R0:W-:Y:S04]  /*c5e0*/  STL [R1+0x668], R69 ;  /* 0x0006684501007387 */ /* 0x0001e80000100800 */
[----:B0-----:R-:W2:Y:S04]  /*c5f0*/  LDL.LU R69, [R1+0x190] ;  /* 0x0001900001457983 */ /* 0x001ea80000300800 */
[----:B------:R0:W-:Y:S04]  /*c600*/  STL [R1+0x664], R70 ;  /* 0x0006644601007387 */ /* 0x0001e80000100800 */
[----:B0-----:R-:W2:Y:S04]  /*c610*/  LDL.LU R70, [R1+0xa4] ;  /* 0x0000a40001467983 */ /* 0x001ea80000300800 */
[----:B------:R0:W-:Y:S04]  /*c620*/  STL [R1+0x660], R71 ;  /* 0x0006604701007387 */ /* 0x0001e80000100800 */
[----:B0-----:R-:W4:Y:S04]  /*c630*/  LDL.LU R71, [R1+0x18c] ;  /* 0x00018c0001477983 */ /* 0x001f280000300800 */
        /* <DEDUP_REMOVED lines=87> */
[----:B0-----:R-:W3:Y:S01]  /*cbb0*/  LDL.LU R115, [R1] ;  /* 0x0000000001737983 */ /* 0x001ee20000300800 */
[----:B----4-:R-:W-:Y:S01]  /*cbc0*/  FADD R77, R78, R77 ;  /* 0x0000004d4e4d7221 */ /* 0x010fe20000000000 */
[----:B--2---:R-:W-:Y:S01]  /*cbd0*/  FADD R75, R76, R75 ;  /* 0x0000004b4c4b7221 */ /* 0x004fe20000000000 */
[----:B---3--:R-:W-:Y:S01]  /*cbe0*/  FADD R73, R74, R73 ;  /* 0x000000494a497221 */ /* 0x008fe20000000000 */
[----:B------:R-:W-:Y:S01]  /*cbf0*/  STL [R1+0x5ac], R116 ;  /* 0x0005ac7401007387 */ /* 0x000fe20000100800 */
[----:B------:R-:W-:Y:S01]  /*cc00*/  FADD R71, R72, R71 ;  /* 0x0000004748477221 */ /* 0x000fe20000000000 */
[----:B------:R-:W-:Y:S01]  /*cc10*/  FADD R69, R70, R69 ;  /* 0x0000004546457221 */ /* 0x000fe20000000000 */
[----:B------:R-:W-:Y:S01]  /*cc20*/  FADD R67, R68, R67 ;  /* 0x0000004344437221 */ /* 0x000fe20000000000 */
        /* <DEDUP_REMOVED lines=12> */
[----:B-----5:R-:W-:Y:S01]  /*ccf0*/  STL [R1+0x59c], R5 ;  /* 0x00059c0501007387 */ /* 0x020fe20000100800 */
        /* <DEDUP_REMOVED lines=13> */
[----:B------:R-:W-:-:S02]  /*cdd0*/  FADD R220, R96, R220 ;  /* 0x000000dc60dc7221 */ /* 0x000fc40000000000 */
[----:B------:R-:W-:Y:S04]  /*cde0*/  STL [R1+0x58c], R0 ;  /* 0x00058c0001007387 */ /* 0x000fe80000100800 */
[----:B------:R-:W-:Y:S04]  /*cdf0*/  STL [R1+0x180], R77 ;  /* 0x0001804d01007387 */ /* 0x000fe80000100800 */
[----:B------:R-:W-:Y:S04]  /*ce00*/  STL [R1+0x184], R75 ;  /* 0x0001844b01007387 */ /* 0x000fe80000100800 */
[----:B------:R-:W-:Y:S01]  /*ce10*/  STL [R1+0x188], R73 ;  /* 0x0001884901007387 */ /* 0x000fe20000100800 */
[----:B------:R-:W-:-:S03]  /*ce20*/  FADD R219, R97, R219 ;  /* 0x000000db61db7221 */ /* 0x000fc60000000000 */
[----:B------:R-:W-:Y:S04]  /*ce30*/  STL [R1+0x18c], R71 ;  /* 0x00018c4701007387 */ /* 0x000fe80000100800 */
[----:B------:R-:W-:Y:S04]  /*ce40*/  STL [R1+0x190], R69 ;  /* 0x0001904501007387 */ /* 0x000fe80000100800 */
[----:B------:R-:W2:Y:S01]  /*ce50*/  LDL.LU R66, [R1+0xb4] ;  /* 0x0000b40001427983 */ /* 0x000ea20000300800 */
[----:B------:R-:W-:-:S03]  /*ce60*/  FADD R218, R98, R218 ;  /* 0x000000da62da7221 */ /* 0x000fc60000000000 */
[----:B------:R0:W-:Y:S04]  /*ce70*/  STL [R1+0x194], R67 ;  /* 0x0001944301007387 */ /* 0x0001e80000100800 */
[----:B0-----:R-:W2:Y:S01]  /*ce80*/  LDL.LU R67, [R1+0x1a0] ;  /* 0x0001a00001437983 */ /* 0x001ea20000300800 */
[----:B------:R-:W-:-:S03]  /*ce90*/  FADD R217, R99, R217 ;  /* 0x000000d963d97221 */ /* 0x000fc60000000000 */
[----:B------:R0:W-:Y:S04]  /*cea0*/  STL [R1+0x198], R6 ;  /* 0x0001980601007387 */ /* 0x0001e80000100800 */
[----:B------:R-:W3:Y:S04]  /*ceb0*/  LDL.LU R68, [R1+0xb8] ;  /* 0x0000b80001447983 */ /* 0x000ee80000300800 */
[----:B------:R4:W-:Y:S04]  /*cec0*/  STL [R1+0x19c], R8 ;  /* 0x00019c0801007387 */ /* 0x0009e80000100800 */
[----:B------:R-:W3:Y:S01]  /*ced0*/  LDL.LU R69, [R1+0x1a4] ;  /* 0x0001a40001457983 */ /* 0x000ee20000300800 */
[----:B------:R-:W-:-:S03]  /*cee0*/  FADD R216, R100, R216 ;  /* 0x000000d864d87221 */ /* 0x000fc60000000000 */
[----:B------:R-:W3:Y:S04]  /*cef0*/  LDL.LU R70, [R1+0xbc] ;  /* 0x0000bc0001467983 */ /* 0x000ee80000300800 */
[----:B------:R-:W3:Y:S04]  /*cf00*/  LDL.LU R71, [R1+0x1a8] ;  /* 0x0001a80001477983 */ /* 0x000ee80000300800 */
[----:B------:R-:W3:Y:S01]  /*cf10*/  LDL.LU R72, [R1+0xc0] ;  /* 0x0000c00001487983 */ /* 0x000ee20000300800 */
[----:B------:R-:W-:-:S03]  /*cf20*/  FADD R23, R101, R23 ;  /* 0x0000001765177221 */ /* 0x000fc60000000000 */
[----:B------:R-:W3:Y:S04]  /*cf30*/  LDL.LU R73, [R1+0x1ac] ;  /* 0x0001ac0001497983 */ /* 0x000ee80000300800 */
[----:B------:R-:W3:Y:S04]  /*cf40*/  LDL.LU R74, [R1+0xc4] ;  /* 0x0000c400014a7983 */ /* 0x000ee80000300800 */
[----:B------:R-:W3:Y:S04]  /*cf50*/  LDL.LU R75, [R1+0x1b0] ;  /* 0x0001b000014b7983 */ /* 0x000ee80000300800 */
        /* <DEDUP_REMOVED lines=26> */
[----:B------:R-:W3:Y:S01]  /*d100*/  LDL.LU R116, [R1+0xf0] ;  /* 0x0000f00001747983 */ /* 0x000ee20000300800 */
[----:B------:R-:W-:Y:S01]  /*d110*/  FADD R16, R108, R16 ;  /* 0x000000106c107221 */ /* 0x000fe20000000000 */
[----:B------:R-:W-:Y:S01]  /*d120*/  FADD R15, R109, R15 ;  /* 0x0000000f6d0f7221 */ /* 0x000fe20000000000 */
[----:B------:R-:W-:Y:S01]  /*d130*/  FADD R14, R110, R14 ;  /* 0x0000000e6e0e7221 */ /* 0x000fe20000000000 */
[----:B------:R-:W-:Y:S01]  /*d140*/  FADD R13, R111, R13 ;  /* 0x0000000d6f0d7221 */ /* 0x000fe20000000000 */
[----:B------:R-:W-:Y:S01]  /*d150*/  FADD R12, R112, R12 ;  /* 0x0000000c700c7221 */ /* 0x000fe20000000000 */
[----:B------:R-:W-:Y:S01]  /*d160*/  FADD R11, R113, R11 ;  /* 0x0000000b710b7221 */ /* 0x000fe20000000000 */
[----:B------:R-:W-:Y:S01]  /*d170*/  FADD R10, R114, R10 ;  /* 0x0000000a720a7221 */ /* 0x000fe20000000000 */
[----:B------:R-:W-:-:S02]  /*d180*/  FADD R9, R115, R9 ;  /* 0x0000000973097221 */ /* 0x000fc40000000000 */
[----:B------:R-:W3:Y:S04]  /*d190*/  LDL.LU R115, [R1+0x1dc] ;  /* 0x0001dc0001737983 */ /* 0x000ee80000300800 */
        /* <DEDUP_REMOVED lines=27> */
[----:B0-----:R-:W3:Y:S04]  /*d350*/  LDL.LU R6, [R1+0x214] ;  /* 0x0002140001067983 */ /* 0x001ee80000300800 */
[----:B------:R-:W3:Y:S04]  /*d360*/  LDL.LU R7, [R1+0x12c] ;  /* 0x00012c0001077983 */ /* 0x000ee80000300800 */
[----:B----4-:R-:W4:Y:S01]  /*d370*/  LDL.LU R8, [R1+0x218] ;  /* 0x0002180001087983 */ /* 0x010f220000300800 */
[----:B--2---:R-:W-:Y:S01]  /*d380*/  FADD R67, R66, R67 ;  /* 0x0000004342437221 */ /* 0x004fe20000000000 */
[----:B---3--:R-:W-:-:S02]  /*d390*/  FADD R69, R68, R69 ;  /* 0x0000004544457221 */ /* 0x008fc40000000000 */
[----:B------:R-:W2:Y:S01]  /*d3a0*/  LDL.LU R66, [R1+0x674] ;  /* 0x0006740001427983 */ /* 0x000ea20000300800 */
[----:B------:R-:W-:-:S03]  /*d3b0*/  FADD R71, R70, R71 ;  /* 0x0000004746477221 */ /* 0x000fc60000000000 */
[----:B------:R0:W-:Y:S01]  /*d3c0*/  STL [R1+0x1a0], R67 ;  /* 0x0001a04301007387 */ /* 0x0001e20000100800 */
[----:B------:R-:W-:Y:S01]  /*d3d0*/  FADD R73, R72, R73 ;  /* 0x0000004948497221 */ /* 0x000fe20000000000 */
[----:B------:R-:W-:Y:S02]  /*d3e0*/  FADD R75, R74, R75 ;  /* 0x0000004b4a4b7221 */ /* 0x000fe40000000000 */
[----:B0-----:R-:W3:Y:S04]  /*d3f0*/  LDL.LU R67, [R1+0x670] ;  /* 0x0006700001437983 */ /* 0x001ee80000300800 */
[----:B------:R-:W3:Y:S04]  /*d400*/  LDL.LU R68, [R1+0x66c] ;  /* 0x00066c0001447983 */ /* 0x000ee80000300800 */
[----:B------:R0:W-:Y:S01]  /*d410*/  STL [R1+0x1a4], R69 ;  /* 0x0001a44501007387 */ /* 0x0001e20000100800 */
[----:B------:R-:W-:-:S03]  /*d420*/  FADD R77, R76, R77 ;  /* 0x0000004d4c4d7221 */ /* 0x000fc60000000000 */
        /* <DEDUP_REMOVED lines=19> */
[----:B------:R-:W-:Y:S01]  /*d560*/  FADD R87, R86, R87 ;  /* 0x0000005756577221 */ /* 0x000fe20000000000 */
[----:B------:R-:W-:-:S02]  /*d570*/  FADD R2, R0, R2 ;  /* 0x0000000200027221 */ /* 0x000fc40000000000 */
        /* <DEDUP_REMOVED lines=8> */
[----:B------:R-:W-:-:S03]  /*d600*/  FADD R117, R118, R117 ;  /* 0x0000007576757221 */ /* 0x000fc60000000000 */
[----:B0-----:R-:W3:Y:S04]  /*d610*/  LDL.LU R83, [R1+0x630] ;  /* 0x0006300001537983 */ /* 0x001ee80000300800 */
[----:B------:R-:W3:Y:S04]  /*d620*/  LDL.LU R84, [R1+0x62c] ;  /* 0x00062c0001547983 */ /* 0x000ee80000300800 */
[----:B------:R0:W-:Y:S04]  /*d630*/  STL [R1+0x1c4], R85 ;  /* 0x0001c45501007387 */ /* 0x0001e80000100800 */
[----:B0-----:R-:W3:Y:S01]  /*d640*/  LDL.LU R85, [R1+0x628] ;  /* 0x0006280001557983 */ /* 0x001ee20000300800 */
[----:B------:R-:W-:-:S03]  /*d650*/  FADD R115, R116, R115 ;  /* 0x0000007374737221 */ /* 0x000fc60000000000 */
[----:B------:R-:W3:Y:S04]  /*d660*/  LDL.LU R86, [R1+0x624] ;  /* 0x0006240001567983 */ /* 0x000ee80000300800 */
[----:B------:R0:W-:Y:S01]  /*d670*/  STL [R1+0x1c8], R87 ;  /* 0x0001c85701007387 */ /* 0x0001e20000100800 */
[----:B------:R-:W-:Y:S01]  /*d680*/  FADD R113, R114, R113 ;  /* 0x0000007172717221 */ /* 0x000fe20000000000 */
[----:B------:R-:W-:Y:S02]  /*d690*/  FADD R111, R112, R111 ;  /* 0x0000006f706f7221 */ /* 0x000fe40000000000 */
[----:B0-----:R-:W3:Y:S04]  /*d6a0*/  LDL.LU R87, [R1+0x620] ;  /* 0x0006200001577983 */ /* 0x001ee80000300800 */
[----:B------:R-:W-:Y:S01]  /*d6b0*/  STL [R1+0x1cc], R2 ;  /* 0x0001cc0201007387 */ /* 0x000fe20000100800 */
[----:B------:R-:W-:-:S03]  /*d6c0*/  FADD R109, R110, R109 ;  /* 0x0000006d6e6d7221 */ /* 0x000fc60000000000 */
[----:B------:R-:W-:Y:S04]  /*d6d0*/  STL [R1+0x1d0], R4 ;  /* 0x0001d00401007387 */ /* 0x000fe80000100800 */
        /* <DEDUP_REMOVED lines=11> */
[----:B------:R-:W-:Y:S01]  /*d790*/  STL [R1+0x1f0], R105 ;  /* 0x0001f06901007387 */ /* 0x000fe20000100800 */
[----:B------:R-:W-:-:S03]  /*d7a0*/  FADD R99, R100, R99 ;  /* 0x0000006364637221 */ /* 0x000fc60000000000 */
[----:B------:R-:W-:Y:S04]  /*d7b0*/  STL [R1+0x1f4], R103 ;  /* 0x0001f46701007387 */ /* 0x000fe80000100800 */
        /* <DEDUP_REMOVED lines=8> */
[----:B------:R-:W-:Y:S04]  /*d840*/  STL [R1+0x208], R93 ;  /* 0x0002085d01007387 */ /* 0x000fe80000100800 */
[----:B------:R-:W-:Y:S01]  /*d850*/  STL [R1+0x20c], R91 ;  /* 0x00020c5b01007387 */ /* 0x000fe20000100800 */
[----:B------:R-:W-:Y:S01]  /*d860*/  FADD R89, R90, R89 ;  /* 0x000000595a597221 */ /* 0x000fe20000000000 */
[----:B------:R-:W-:Y:S02]  /*d870*/  FADD R6, R88, R6 ;  /* 0x0000000658067221 */ /* 0x000fe40000000000 */
[----:B------:R-:W2:Y:S04]  /*d880*/  LDL.LU R88, [R1+0x130] ;  /* 0x0001300001587983 */ /* 0x000ea80000300800 */
[----:B------:R0:W-:Y:S01]  /*d890*/  STL [R1+0x210], R89 ;  /* 0x0002105901007387 */ /* 0x0001e20000100800 */
[----:B----4-:R-:W-:-:S03]  /*d8a0*/  FADD R8, R7, R8 ;  /* 0x0000000807087221 */ /* 0x010fc60000000000 */
[----:B------:R-:W2:Y:S04]  /*d8b0*/  LDL.LU R5, [R1+0x21c] ;  /* 0x00021c0001057983 */ /* 0x000ea80000300800 */
[----:B------:R4:W-:Y:S04]  /*d8c0*/  STL [R1+0x214], R6 ;  /* 0x0002140601007387 */ /* 0x0009e80000100800 */
[----:B0-----:R-:W3:Y:S04]  /*d8d0*/  LDL.LU R89, [R1+0x134] ;  /* 0x0001340001597983 */ /* 0x001ee80000300800 */
[----:B------:R0:W-:Y:S04]  /*d8e0*/  STL [R1+0x218], R8 ;  /* 0x0002180801007387 */ /* 0x0001e80000100800 */
[----:B------:R-:W3:Y:S04]  /*d8f0*/  LDL.LU R4, [R1+0x220] ;  /* 0x0002200001047983 */ /* 0x000ee80000300800 */
[----:B------:R-:W3:Y:S04]  /*d900*/  LDL.LU R90, [R1+0x138] ;  /* 0x00013800015a7983 */ /* 0x000ee80000300800 */
[----:B------:R-:W3:Y:S04]  /*d910*/  LDL.LU R3, [R1+0x224] ;  /* 0x0002240001037983 */ /* 0x000ee80000300800 */
[----:B------:R-:W3:Y:S04]  /*d920*/  LDL.LU R91, [R1+0x13c] ;  /* 0x00013c00015b7983 */ /* 0x000ee80000300800 */
[----:B----4-:R-:W4:Y:S04]  /*d930*/  LDL.LU R6, [R1+0x228] ;  /* 0x0002280001067983 */ /* 0x010f280000300800 */
[----:B------:R-:W4:Y:S04]  /*d940*/  LDL.LU R92, [R1+0x140] ;  /* 0x00014000015c7983 */ /* 0x000f280000300800 */
[----:B------:R-:W4:Y:S04]  /*d950*/  LDL.LU R7, [R1+0x22c] ;  /* 0x00022c0001077983 */ /* 0x000f280000300800 */
[----:B------:R-:W4:Y:S04]  /*d960*/  LDL.LU R93, [R1+0x144] ;  /* 0x00014400015d7983 */ /* 0x000f280000300800 */
[----:B0-----:R-:W4:Y:S04]  /*d970*/  LDL.LU R8, [R1+0x230] ;  /* 0x0002300001087983 */ /* 0x001f280000300800 */
        /* <DEDUP_REMOVED lines=32> */
[----:B0-----:R-:W3:Y:S04]  /*db80*/  LDL.LU R5, [R1+0x26c] ;  /* 0x00026c0001057983 */ /* 0x001ee80000300800 */
[----:B------:R-:W2:Y:S01]  /*db90*/  LDL.LU R89, [R1+0x618] ;  /* 0x0006180001597983 */ /* 0x000ea20000300800 */
[----:B------:R-:W-:-:S03]  /*dba0*/  FADD R3, R90, R3 ;  /* 0x000000035a037221 */ /* 0x000fc60000000000 */
[----:B------:R0:W-:Y:S04]  /*dbb0*/  STL [R1+0x220], R4 ;  /* 0x0002200401007387 */ /* 0x0001e80000100800 */
[----:B0-----:R-:W2:Y:S04]  /*dbc0*/  LDL.LU R4, [R1+0x270] ;  /* 0x0002700001047983 */ /* 0x001ea80000300800 */
[----:B------:R-:W2:Y:S04]  /*dbd0*/  LDL.LU R90, [R1+0x614] ;  /* 0x00061400015a7983 */ /* 0x000ea80000300800 */
[----:B------:R0:W-:Y:S04]  /*dbe0*/  STL [R1+0x224], R3 ;  /* 0x0002240301007387 */ /* 0x0001e80000100800 */
[----:B0-----:R-:W2:Y:S01]  /*dbf0*/  LDL.LU R3, [R1+0x274] ;  /* 0x0002740001037983 */ /* 0x001ea20000300800 */
[----:B----4-:R-:W-:Y:S01]  /*dc00*/  FADD R6, R91, R6 ;  /* 0x000000065b067221 */ /* 0x010fe20000000000 */
[----:B------:R-:W-:-:S02]  /*dc10*/  FADD R7, R92, R7 ;  /* 0x000000075c077221 */ /* 0x000fc40000000000 */
[----:B------:R-:W4:Y:S01]  /*dc20*/  LDL.LU R91, [R1+0x610] ;  /* 0x00061000015b7983 */ /* 0x000f220000300800 */
[----:B------:R-:W-:-:S03]  /*dc30*/  FADD R8, R93, R8 ;  /* 0x000000085d087221 */ /* 0x000fc60000000000 */
[----:B------:R0:W-:Y:S01]  /*dc40*/  STL [R1+0x228], R6 ;  /* 0x0002280601007387 */ /* 0x0001e20000100800 */
[----:B------:R-:W-:Y:S01]  /*dc50*/  FADD R95, R94, R95 ;  /* 0x0000005f5e5f7221 */ /* 0x000fe20000000000 */
[----:B------:R-:W-:Y:S02]  /*dc60*/  FADD R97, R96, R97 ;  /* 0x0000006160617221 */ /* 0x000fe40000000000 */
[----:B0-----:R-:W4:Y:S04]  /*dc70*/  LDL.LU R6, [R1+0x278] ;  /* 0x0002780001067983 */ /* 0x001f280000300800 */
[----:B------:R-:W4:Y:S04]  /*dc80*/  LDL.LU R92, [R1+0x60c] ;  /* 0x00060c00015c7983 */ /* 0x000f280000300800 */
[----:B------:R0:W-:Y:S01]  /*dc90*/  STL [R1+0x22c], R7 ;  /* 0x00022c0701007387 */ /* 0x0001e20000100800 */
[----:B------:R-:W-:-:S03]  /*dca0*/  FADD R99, R98, R99 ;  /* 0x0000006362637221 */ /* 0x000fc60000000000 */
        /* <DEDUP_REMOVED lines=46> */
[----:B------:R0:W-:Y:S04]  /*df90*/  STL [R1+0x25c], R116 ;  /* 0x00025c7401007387 */ /* 0x0001e80000100800 */
[----:B0-----:R-:W4:Y:S04]  /*dfa0*/  LDL.LU R116, [R1+0x28c] ;  /* 0x00028c0001747983 */ /* 0x001f280000300800 */
[----:B------:R-:W4:Y:S04]  /*dfb0*/  LDL.LU R113, [R1+0x5b8] ;  /* 0x0005b80001717983 */ /* 0x000f280000300800 */
[----:B------:R0:W-:Y:S01]  /*dfc0*/  STL [R1+0x260], R117 ;  /* 0x0002607501007387 */ /* 0x0001e20000100800 */
[----:B---3--:R-:W-:-:S03]  /*dfd0*/  FADD R5, R120, R5 ;  /* 0x0000000578057221 */ /* 0x008fc60000000000 */
[----:B0-----:R-:W3:Y:S04]  /*dfe0*/  LDL.LU R117, [R1+0x290] ;  /* 0x0002900001757983 */ /* 0x001ee80000300800 */
[----:B------:R0:W-:Y:S04]  /*dff0*/  STL [R1+0x264], R118 ;  /* 0x0002647601007387 */ /* 0x0001e80000100800 */
[----:B0-----:R-:W3:Y:S01]  /*e000*/  LDL.LU R118, [R1+0x294] ;  /* 0x0002940001767983 */ /* 0x001ee20000300800 */
[----:B--2---:R-:W-:-:S03]  /*e010*/  FADD R4, R121, R4 ;  /* 0x0000000479047221 */ /* 0x004fc60000000000 */
[----:B------:R0:W-:Y:S04]  /*e020*/  STL [R1+0x268], R119 ;  /* 0x0002687701007387 */ /* 0x0001e80000100800 */
[----:B0-----:R-:W2:Y:S01]  /*e030*/  LDL.LU R119, [R1+0x298] ;  /* 0x0002980001777983 */ /* 0x001ea20000300800 */
[----:B------:R-:W-:-:S03]  /*e040*/  FADD R3, R122, R3 ;  /* 0x000000037a037221 */ /* 0x000fc60000000000 */
[----:B------:R0:W-:Y:S04]  /*e050*/  STL [R1+0x26c], R5 ;  /* 0x00026c0501007387 */ /* 0x0001e80000100800 */
[----:B0-----:R-:W2:Y:S04]  /*e060*/  LDL.LU R5, [R1+0x29c] ;  /* 0x00029c0001057983 */ /* 0x001ea80000300800 */
[----:B------:R0:W-:Y:S04]  /*e070*/  STL [R1+0x270], R4 ;  /* 0x0002700401007387 */ /* 0x0001e80000100800 */
[----:B0-----:R-:W2:Y:S04]  /*e080*/  LDL.LU R4, [R1+0x2a0] ;  /* 0x0002a00001047983 */ /* 0x001ea80000300800 */
[----:B------:R0:W-:Y:S04]  /*e090*/  STL [R1+0x274], R3 ;  /* 0x0002740301007387 */ /* 0x0001e80000100800 */
[----:B0-----:R-:W2:Y:S04]  /*e0a0*/  LDL.LU R3, [R1+0x2a4] ;  /* 0x0002a40001037983 */ /* 0x001ea80000300800 */
[----:B------:R-:W2:Y:S04]  /*e0b0*/  LDL.LU R2, [R1+0x2a8] ;  /* 0x0002a80001027983 */ /* 0x000ea80000300800 */
[----:B------:R-:W2:Y:S01]  /*e0c0*/  LDL.LU R0, [R1+0x2ac] ;  /* 0x0002ac0001007983 */ /* 0x000ea20000300800 */
[----:B----4-:R-:W-:Y:S01]  /*e0d0*/  FADD R6, R123, R6 ;  /* 0x000000067b067221 */ /* 0x010fe20000000000 */
[----:B------:R-:W-:-:S04]  /*e0e0*/  FADD R7, R124, R7 ;  /* 0x000000077c077221 */ /* 0x000fc80000000000 */
[----:B------:R0:W-:Y:S01]  /*e0f0*/  STL [R1+0x278], R6 ;  /* 0x0002780601007387 */ /* 0x0001e20000100800 */
[----:B------:R-:W-:-:S03]  /*e100*/  FADD R8, R125, R8 ;  /* 0x000000087d087221 */ /* 0x000fc60000000000 */
[----:B------:R-:W4:Y:S04]  /*e110*/  LDL.LU R125, [R1+0x2dc] ;  /* 0x0002dc00017d7983 */ /* 0x000f280000300800 */
[----:B------:R1:W-:Y:S04]  /*e120*/  STL [R1+0x27c], R7 ;  /* 0x00027c0701007387 */ /* 0x0003e80000100800 */
[----:B------:R-:W4:Y:S04]  /*e130*/  LDL.LU R124, [R1+0x2e0] ;  /* 0x0002e000017c7983 */ /* 0x000f280000300800 */
[----:B------:R-:W4:Y:S04]  /*e140*/  LDL.LU R123, [R1+0x2e4] ;  /* 0x0002e400017b7983 */ /* 0x000f280000300800 */
[----:B------:R1:W-:Y:S04]  /*e150*/  STL [R1+0x280], R8 ;  /* 0x0002800801007387 */ /* 0x0003e80000100800 */
[----:B------:R-:W4:Y:S04]  /*e160*/  LDL.LU R122, [R1+0x2e8] ;  /* 0x0002e800017a7983 */ /* 0x000f280000300800 */
[----:B------:R-:W4:Y:S04]  /*e170*/  LDL.LU R121, [R1+0x2ec] ;  /* 0x0002ec0001797983 */ /* 0x000f280000300800 */
[----:B------:R-:W4:Y:S04]  /*e180*/  LDL.LU R120, [R1+0x2f0] ;  /* 0x0002f00001787983 */ /* 0x000f280000300800 */
[----:B0-----:R-:W4:Y:S04]  /*e190*/  LDL.LU R6, [R1+0x2f4] ;  /* 0x0002f40001067983 */ /* 0x001f280000300800 */
[----:B-1----:R-:W4:Y:S04]  /*e1a0*/  LDL.LU R7, [R1+0x2f8] ;  /* 0x0002f80001077983 */ /* 0x002f280000300800 */
[----:B------:R-:W4:Y:S01]  /*e1b0*/  LDL.LU R8, [R1+0x2fc] ;  /* 0x0002fc0001087983 */ /* 0x000f220000300800 */
[----:B------:R-:W-:-:S05]  /*e1c0*/  FADD R114, R126, R114 ;  /* 0x000000727e727221 */ /* 0x000fca0000000000 */
[----:B------:R0:W-:Y:S04]  /*e1d0*/  STL [R1+0x284], R114 ;  /* 0x0002847201007387 */ /* 0x0001e80000100800 */
[----:B0-----:R-:W4:Y:S01]  /*e1e0*/  LDL.LU R114, [R1+0x5b4] ;  /* 0x0005b40001727983 */ /* 0x001f220000300800 */
[----:B------:R-:W-:-:S03]  /*e1f0*/  FADD R115, R127, R115 ;  /* 0x000000737f737221 */ /* 0x000fc60000000000 */
[----:B------:R-:W4:Y:S04]  /*e200*/  LDL.LU R126, [R1+0x2d8] ;  /* 0x0002d800017e7983 */ /* 0x000f280000300800 */
[----:B------:R0:W-:Y:S04]  /*e210*/  STL [R1+0x288], R115 ;  /* 0x0002887301007387 */ /* 0x0001e80000100800 */
[----:B0-----:R-:W4:Y:S01]  /*e220*/  LDL.LU R115, [R1+0x5b0] ;  /* 0x0005b00001737983 */ /* 0x001f220000300800 */
[----:B------:R-:W-:-:S03]  /*e230*/  FADD R116, R128, R116 ;  /* 0x0000007480747221 */ /* 0x000fc60000000000 */
[----:B------:R-:W4:Y:S04]  /*e240*/  LDL.LU R127, [R1+0x2d4] ;  /* 0x0002d400017f7983 */ /* 0x000f280000300800 */
[----:B------:R0:W-:Y:S04]  /*e250*/  STL [R1+0x28c], R116 ;  /* 0x00028c7401007387 */ /* 0x0001e80000100800 */
[----:B0-----:R-:W4:Y:S01]  /*e260*/  LDL.LU R116, [R1+0x5ac] ;  /* 0x0005ac0001747983 */ /* 0x001f220000300800 */
[----:B---3--:R-:W-:-:S03]  /*e270*/  FADD R117, R129, R117 ;  /* 0x0000007581757221 */ /* 0x008fc60000000000 */
[----:B------:R-:W3:Y:S04]  /*e280*/  LDL.LU R128, [R1+0x2d0] ;  /* 0x0002d00001807983 */ /* 0x000ee80000300800 */
[----:B------:R0:W-:Y:S01]  /*e290*/  STL [R1+0x290], R117 ;  /* 0x0002907501007387 */ /* 0x0001e20000100800 */
[----:B------:R-:W-:-:S03]  /*e2a0*/  FADD R118, R130, R118 ;  /* 0x0000007682767221 */ /* 0x000fc60000000000 */
[----:B0-----:R-:W3:Y:S04]  /*e2b0*/  LDL.LU R117, [R1+0x5a8] ;  /* 0x0005a80001757983 */ /* 0x001ee80000300800 */
[----:B------:R-:W3:Y:S04]  /*e2c0*/  LDL.LU R129, [R1+0x2cc] ;  /* 0x0002cc0001817983 */ /* 0x000ee80000300800 */
[----:B------:R0:W-:Y:S01]  /*e2d0*/  STL [R1+0x294], R118 ;  /* 0x0002947601007387 */ /* 0x0001e20000100800 */
[----:B--2---:R-:W-:-:S03]  /*e2e0*/  FADD R119, R131, R119 ;  /* 0x0000007783777221 */ /* 0x004fc60000000000 */
[----:B0-----:R-:W2:Y:S04]  /*e2f0*/  LDL.LU R118, [R1+0x5a4] ;  /* 0x0005a40001767983 */ /* 0x001ea80000300800 */
[----:B------:R-:W2:Y:S01]  /*e300*/  LDL.LU R130, [R1+0x2c8] ;  /* 0x0002c80001827983 */ /* 0x000ea20000300800 */
[----:B------:R-:W-:-:S03]  /*e310*/  FADD R5, R132, R5 ;  /* 0x0000000584057221 */ /* 0x000fc60000000000 */
[----:B------:R0:W-:Y:S04]  /*e320*/  STL [R1+0x298], R119 ;  /* 0x0002987701007387 */ /* 0x0001e80000100800 */
[----:B0-----:R-:W2:Y:S01]  /*e330*/  LDL.LU R119, [R1+0x5a0] ;  /* 0x0005a00001777983 */ /* 0x001ea20000300800 */
[----:B------:R-:W-:-:S03]  /*e340*/  FADD R4, R133, R4 ;  /* 0x0000000485047221 */ /* 0x000fc60000000000 */
[----:B------:R-:W2:Y:S04]  /*e350*/  LDL.LU R131, [R1+0x2c4] ;  /* 0x0002c40001837983 */ /* 0x000ea80000300800 */
[----:B------:R0:W-:Y:S01]  /*e360*/  STL [R1+0x29c], R5 ;  /* 0x00029c0501007387 */ /* 0x0001e20000100800 */
[----:B------:R-:W-:-:S03]  /*e370*/  FADD R3, R134, R3 ;  /* 0x0000000386037221 */ /* 0x000fc60000000000 */
[----:B0-----:R0:W5:Y:S04]  /*e380*/  LDL.LU R5, [R1+0x59c] ;  /* 0x00059c0001057983 */ /* 0x0011680000300800 */
[----:B------:R-:W2:Y:S01]  /*e390*/  LDL.LU R132, [R1+0x2c0] ;  /* 0x0002c00001847983 */ /* 0x000ea20000300800 */
[----:B------:R-:W-:-:S03]  /*e3a0*/  FADD R2, R135, R2 ;  /* 0x0000000287027221 */ /* 0x000fc60000000000 */
[----:B------:R1:W-:Y:S01]  /*e3b0*/  STL [R1+0x2a0], R4 ;  /* 0x0002a00401007387 */ /* 0x0003e20000100800 */
[----:B------:R-:W-:-:S03]  /*e3c0*/  FADD R0, R136, R0 ;  /* 0x0000000088007221 */ /* 0x000fc60000000000 */
[----:B-1----:R0:W5:Y:S04]  /*e3d0*/  LDL.LU R4, [R1+0x598] ;  /* 0x0005980001047983 */ /* 0x0021680000300800 */
[----:B------:R-:W2:Y:S04]  /*e3e0*/  LDL.LU R133, [R1+0x2bc] ;  /* 0x0002bc0001857983 */ /* 0x000ea80000300800 */
[----:B------:R1:W-:Y:S04]  /*e3f0*/  STL [R1+0x2a4], R3 ;  /* 0x0002a40301007387 */ /* 0x0003e80000100800 */
[----:B-1----:R0:W5:Y:S04]  /*e400*/  LDL.LU R3, [R1+0x594] ;  /* 0x0005940001037983 */ /* 0x0021680000300800 */
[----:B------:R-:W2:Y:S04]  /*e410*/  LDL.LU R134, [R1+0x2b8] ;  /* 0x0002b80001867983 */ /* 0x000ea80000300800 */
[----:B------:R1:W-:Y:S04]  /*e420*/  STL [R1+0x2a8], R2 ;  /* 0x0002a80201007387 */ /* 0x0003e80000100800 */
[----:B-1----:R0:W5:Y:S04]  /*e430*/  LDL.LU R2, [R1+0x590] ;  /* 0x0005900001027983 */ /* 0x0021680000300800 */
[----:B------:R-:W2:Y:S04]  /*e440*/  LDL.LU R135, [R1+0x2b4] ;  /* 0x0002b40001877983 */ /* 0x000ea80000300800 */
[----:B------:R1:W-:Y:S04]  /*e450*/  STL [R1+0x2ac], R0 ;  /* 0x0002ac0001007387 */ /* 0x0003e80000100800 */
[----:B-1----:R0:W5:Y:S04]  /*e460*/  LDL.LU R0, [R1+0x58c] ;  /* 0x00058c0001007983 */ /* 0x0021680000300800 */
[----:B------:R-:W2:Y:S01]  /*e470*/  LDL.LU R136, [R1+0x2b0] ;  /* 0x0002b00001887983 */ /* 0x000ea20000300800 */
[----:B----4-:R-:W-:Y:S01]  /*e480*/  FADD R125, R148, R125 ;  /* 0x0000007d947d7221 */ /* 0x010fe20000000000 */
[----:B------:R-:W-:Y:S01]  /*e490*/  FADD R124, R149, R124 ;  /* 0x0000007c957c7221 */ /* 0x000fe20000000000 */
        /* <DEDUP_REMOVED lines=9> */
[----:B---3--:R-:W-:Y:S01]  /*e530*/  FADD R128, R145, R128 ;  /* 0x0000008091807221 */ /* 0x008fe20000000000 */
[----:B------:R-:W-:Y:S01]  /*e540*/  FADD R129, R144, R129 ;  /* 0x0000008190817221 */ /* 0x000fe20000000000 */
[----:B--2---:R-:W-:Y:S01]  /*e550*/  FADD R130, R143, R130 ;  /* 0x000000828f827221 */ /* 0x004fe20000000000 */
[----:B------:R-:W-:Y:S01]  /*e560*/  FADD R131, R142, R131 ;  /* 0x000000838e837221 */ /* 0x000fe20000000000 */
[----:B------:R-:W-:Y:S01]  /*e570*/  FADD R132, R141, R132 ;  /* 0x000000848d847221 */ /* 0x000fe20000000000 */
[----:B------:R-:W-:Y:S01]  /*e580*/  FADD R133, R140, R133 ;  /* 0x000000858c857221 */ /* 0x000fe20000000000 */
[----:B------:R-:W-:Y:S01]  /*e590*/  FADD R134, R139, R134 ;  /* 0x000000868b867221 */ /* 0x000fe20000000000 */
[----:B------:R-:W-:Y:S01]  /*e5a0*/  FADD R135, R138, R135 ;  /* 0x000000878a877221 */ /* 0x000fe20000000000 */
[----:B------:R-:W-:-:S05]  /*e5b0*/  FADD R136, R137, R136 ;  /* 0x0000008889887221 */ /* 0x000fca0000000000 */
[----:B------:R1:W-:Y:S04]  /*e5c0*/  STL [R1+0x2b0], R136 ;  /* 0x0002b08801007387 */ /* 0x0003e80000100800 */
        /* <DEDUP_REMOVED lines=16> */
[----:B------:R-:W4:Y:S04]  /*e6d0*/  LDL.LU R147, [R1+0x300] ;  /* 0x0003000001937983 */ /* 0x000f280000300800 */
        /* <DEDUP_REMOVED lines=33> */
[----:B------:R-:W-:Y:S01]  /*e8f0*/  FADD R147, R157, R147 ;  /* 0x000000939d937221 */ /* 0x000fe20000000000 */
[----:B------:R-:W-:-:S04]  /*e900*/  FADD R146, R158, R146 ;  /* 0x000000929e927221 */ /* 0x000fc80000000000 */
        /* <DEDUP_REMOVED lines=71> */
[----:B--2---:R-:W2:Y:S04]  /*ed80*/  LDL.LU R136, [R1+0x3a8] ;  /* 0x0003a80001887983 */ /* 0x004ea80000300800 */
        /* <DEDUP_REMOVED lines=355> */
[----:B------:R-:W-:Y:S01]  /*103c0*/  FADD R7, R118, R7 ;  /* 0x0000000776077221 */ /* 0x000fe20000000000 */
[----:B------:R-:W-:-:S05]  /*103d0*/  FADD R8, R8, R119 ;  /* 0x0000007708087221 */ /* 0x000fca0000000000 */
[----:B------:R0:W-:Y:S04]  /*103e0*/  STL [R1+0x568], R8 ;  /* 0x0005680801007387 */ /* 0x0001e80000100800 */
[----:B------:R0:W-:Y:S04]  /*103f0*/  STL [R1+0x560], R6 ;  /* 0x0005600601007387 */ /* 0x0001e80000100800 */
[----:B------:R0:W-:Y:S02]  /*10400*/  STL [R1+0x564], R7 ;  /* 0x0005640701007387 */ /* 0x0001e40000100800 */
.L_x_33:
[----:B0-----:R-:W0:Y:S02]  /*10410*/  LDC R6, c[0x0][0x28c] ;  /* 0x0000a300ff067b82 */ /* 0x001e240000000800 */
[----:B0-----:R-:W-:-:S13]  /*10420*/  ISETP.GE.AND P0, PT, R6, 0x1, PT ;  /* 0x000000010600780c */ /* 0x001fda0003f06270 */
[----:B------:R-:W-:Y:S05]  /*10430*/  @!P0 BRA `(.L_x_34) ;  /* 0x0000000000648947 */ /* 0x000fea0003800000 */
[----:B------:R-:W-:-:S06]  /*10440*/  UISETP.NE.AND UP0, UPT, UR22, 0x3, UPT ;  /* 0x000000031600788c */ /* 0x000fcc000bf05270 */
[----:B------:R-:W-:-:S13]  /*10450*/  PLOP3.LUT P0, PT, PT, PT, UP0, 0x80, 0x0 ;  /* 0x000000000000781c */ /* 0x000fda0003f0f008 */
[----:B------:R-:W-:Y:S05]  /*10460*/  @!P0 BRA `(.L_x_35) ;  /* 0x0000000000048947 */ /* 0x000fea0003800000 */
[----:B------:R-:W-:Y:S01]  /*10470*/  BPT.TRAP 0x1 ;  /* 0x000000040000795c */ /* 0x000fe20000300000 */
.L_x_35:
[----:B------:R-:W4:Y:S01]  /*10480*/  LDL R6, [R1+0x56c] ;  /* 0x00056c0001067983 */ /* 0x000f220000100800 */
[----:B------:R-:W-:Y:S01]  /*10490*/  BSSY B0, `(.L_x_36) ;  /* 0x000000f000007945 */ /* 0x000fe20003800000 */
[----:B----4-:R-:W-:-:S13]  /*104a0*/  ISETP.NE.AND P0, PT, R6, RZ, PT ;  /* 0x000000ff0600720c */ /* 0x010fda0003f05270 */
[----:B------:R-:W-:Y:S05]  /*104b0*/  @!P0 BRA `(.L_x_37) ;  /* 0x0000000000308947 */ /* 0x000fea0003800000 */
[----:B------:R-:W4:Y:S01]  /*104c0*/  LDL R7, [R1+0x570] ;  /* 0x0005700001077983 */ /* 0x000f220000100800 */
[----:B------:R-:W-:-:S04]  /*104d0*/  UISETP.LT.AND UP0, UPT, UR9, 0x1, UPT ;  /* 0x000000010900788c */ /* 0x000fc8000bf01270 */
[----:B------:R-:W-:-:S04]  /*104e0*/  USEL UR8, UR9, 0x1, UP0 ;  /* 0x0000000109087887 */ /* 0x000fc80008000000 */
[----:B------:R-:W-:-:S04]  /*104f0*/  UIADD3 UR8, UR5, UR9, -UR8 ;  /* 0x0000000905087290 */ /* 0x000fc8000fffe808 */
[----:B------:R-:W-:-:S04]  /*10500*/  UIMAD.WIDE.U32 UR6, UR8, -0x55555555, URZ ;  /* 0xaaaaaaab080678a5 */ /* 0x000fc8000f8e003f */
[----:B------:R-:W-:-:S04]  /*10510*/  USHF.R.U32.HI UR6, URZ, 0x3, UR7 ;  /* 0x000000033f067899 */ /* 0x000fc80008011607 */
[----:B------:R-:W-:-:S04]  /*10520*/  UIMAD UR8, UR6, -0xc, UR8 ;  /* 0xfffffff4060878a4 */ /* 0x000fc8000f8e0208 */
[----:B------:R-:W-:-:S04]  /*10530*/  ULEA UR8, UR8, UR11, 0x3 ;  /* 0x0000000b08087291 */ /* 0x000fc8000f8e183f */
[----:B------:R-:W-:-:S06]  /*10540*/  UIADD3 UR8, UR8, 0x60, URZ ;  /* 0x0000006008087890 */ /* 0x000fcc000fffe03f */
[----:B------:R-:W-:-:S05]  /*10550*/  IMAD.U32 R6, RZ, RZ, UR8 ;  /* 0x00000008ff067e24 */ /* 0x000fca000f8e00ff */
[----:B----4-:R-:W-:-:S04]  /*10560*/  PRMT R6, R7, 0x654, R6 ;  /* 0x0000065407067816 */ /* 0x010fc80000000006 */
[----:B------:R0:W-:Y:S03]  /*10570*/  SYNCS.ARRIVE.TRANS64.RED.A1T0 RZ, [R6+URZ], RZ ;  /* 0x000000ff06ff79a7 */ /* 0x0001e6000810043f */
.L_x_37:
[----:B------:R-:W-:Y:S05]  /*10580*/  BSYNC B0 ;  /* 0x0000000000007941 */ /* 0x000fea0003800000 */
.L_x_36:
[----:B------:R-:W-:-:S06]  /*10590*/  UISETP.GT.U32.AND UP0, UPT, UR13, 0x1, UPT ;  /* 0x000000010d00788c */ /* 0x000fcc000bf04070 */
[----:B------:R-:W-:-:S13]  /*105a0*/  PLOP3.LUT P0, PT, PT, PT, UP0, 0x80, 0x0 ;  /* 0x000000000000781c */ /* 0x000fda0003f0f008 */
[----:B------:R-:W-:Y:S05]  /*105b0*/  @P0 BRA `(.L_x_34) ;  /* 0x0000000000040947 */ /* 0x000fea0003800000 */
[----:B------:R-:W-:Y:S01]  /*105c0*/  BPT.TRAP 0x1 ;  /* 0x000000040000795c */ /* 0x000fe20000300000 */
.L_x_34:
[----:B0-----:R-:W4:Y:S01]  /*105d0*/  LDL.LU R6, [R1+0x578] ;  /* 0x0005780001067983 */ /* 0x001f220000300800 */
[----:B------:R-:W0:Y:S01]  /*105e0*/  LDC R28, c[0x0][0x288] ;  /* 0x0000a200ff1c7b82 */ /* 0x000e220000000800 */
[----:B------:R-:W-:Y:S01]  /*105f0*/  ULDC UR6, c[0x0][0x284] ;  /* 0x0000a10000067ab9 */ /* 0x000fe20000000800 */
[----:B------:R-:W1:Y:S01]  /*10600*/  S2R R31, SR_TID.X ;  /* 0x00000000001f7919 */ /* 0x000e620000002100 */
[----:B------:R-:W-:Y:S02]  /*10610*/  UISETP.GE.U32.AND UP1, UPT, UR9, 0xc, UPT ;  /* 0x0000000c0900788c */ /* 0x000fe4000bf26070 */
[----:B------:R-:W-:Y:S01]  /*10620*/  UIADD3 UR5, UR9, UR5, URZ ;  /* 0x0000000509057290 */ /* 0x000fe2000fffe03f */
[----:B------:R-:W2:Y:S01]  /*10630*/  LDL.LU R29, [R1+0x574] ;  /* 0x00057400011d7983 */ /* 0x000ea20000300800 */
[----:B------:R-:W-:Y:S01]  /*10640*/  USHF.R.S32.HI UR11, URZ, 0x1f, UR10 ;  /* 0x0000001f3f0b7899 */ /* 0x000fe2000801140a */
[----:B------:R-:W-:Y:S01]  /*10650*/  ULDC.64 UR16, c[0x0][0x5d0] ;  /* 0x0001740000107ab9 */ /* 0x000fe20000000a00 */
[----:B------:R-:W-:-:S02]  /*10660*/  UISETP.GT.U32.AND UP0, UPT, UR5, 0xb, UPT ;  /* 0x0000000b0500788c */ /* 0x000fc4000bf04070 */
[----:B------:R-:W-:Y:S02]  /*10670*/  UIMAD UR8, UR11, UR16, URZ ;  /* 0x000000100b0872a4 */ /* 0x000fe4000f8e023f */
[----:B------:R-:W-:Y:S02]  /*10680*/  UISETP.LT.U32.AND UP0, UPT, UR9, 0xc, UP0 ;  /* 0x0000000c0900788c */ /* 0x000fe40008701070 */
[----:B------:R-:W-:Y:S01]  /*10690*/  UIMAD UR8, UR10, UR17, UR8 ;  /* 0x000000110a0872a4 */ /* 0x000fe2000f8e0208 */
[--C-:B-1----:R-:W-:Y:S02]  /*106a0*/  SHF.R.U32.HI R8, RZ, 0x2, R31.reuse ;  /* 0x00000002ff087819 */ /* 0x102fe4000001161f */
[----:B------:R-:W-:Y:S02]  /*106b0*/  LOP3.LUT R25, R31, 0x60, RZ, 0xc0, !PT ;  /* 0x000000601f197812 */ /* 0x000fe400078ec0ff */
[----:B------:R-:W-:Y:S02]  /*106c0*/  SHF.R.U32.HI R7, RZ, 0x7, R31 ;  /* 0x00000007ff077819 */ /* 0x000fe4000001161f */
[----:B------:R-:W-:-:S02]  /*106d0*/  LOP3.LUT R8, R8, 0x7, RZ, 0xc0, !PT ;  /* 0x0000000708087812 */ /* 0x000fc400078ec0ff */
[----:B------:R-:W-:Y:S02]  /*106e0*/  SHF.R.U32.HI R25, RZ, 0x1, R25 ;  /* 0x00000001ff197819 */ /* 0x000fe40000011619 */
[----:B------:R-:W-:Y:S02]  /*106f0*/  LOP3.LUT R7, R7, 0x1, RZ, 0xc0, !PT ;  /* 0x0000000107077812 */ /* 0x000fe400078ec0ff */
[----:B------:R-:W-:-:S03]  /*10700*/  LOP3.LUT R27, R31, 0x3, RZ, 0xc0, !PT ;  /* 0x000000031f1b7812 */ /* 0x000fc600078ec0ff */
[----:B------:R-:W-:Y:S02]  /*10710*/  IMAD.SHL.U32 R34, R7, 0x40, RZ ;  /* 0x0000004007227824 */ /* 0x000fe400078e00ff */
[----:B0-----:R-:W-:-:S03]  /*10720*/  IMAD R27, R27, -0x2, R28 ;  /* 0xfffffffe1b1b7824 */ /* 0x001fc600078e021c */
[--C-:B------:R-:W-:Y:S01]  /*10730*/  LOP3.LUT R34, R34, 0x40, R8.reuse, 0xe2, !PT ;  /* 0x0000004022227812 */ /* 0x100fe200078ee208 */
[----:B----4-:R-:W-:Y:S01]  /*10740*/  IMAD R24, R6, 0xc0, RZ ;  /* 0x000000c006187824 */ /* 0x010fe200078e02ff */
[----:B------:R-:W-:Y:S01]  /*10750*/  IADD3 R6, RZ, -R25, -R8 ;  /* 0x80000019ff067210 */ /* 0x000fe20007ffe808 */
[----:B------:R-:W-:Y:S02]  /*10760*/  IMAD.MOV.U32 R8, RZ, RZ, -0x1 ;  /* 0xffffffffff087424 */ /* 0x000fe400078e00ff */
[----:B------:R-:W-:Y:S01]  /*10770*/  IMAD.IADD R27, R27, 0x1, -R24 ;  /* 0x000000011b1b7824 */ /* 0x000fe200078e0a18 */
[----:B------:R-:W-:Y:S01]  /*10780*/  ISETP.GE.AND P0, PT, R24, R28, PT ;  /* 0x0000001c1800720c */ /* 0x000fe20003f06270 */
[----:B------:R-:W-:Y:S01]  /*10790*/  IMAD R6, R7, -0x40, R6 ;  /* 0xffffffc007067824 */ /* 0x000fe200078e0206 */
[----:B------:R0:W-:Y:S01]  /*107a0*/  STL [R1], R8 ;  /* 0x0000000801007387 */ /* 0x0001e20000100800 */
[C---:B--2---:R-:W-:Y:S02]  /*107b0*/  IMAD R26, R29.reuse, 0x180, RZ ;  /* 0x000001801d1a7824 */ /* 0x044fe400078e02ff */
[----:B------:R-:W-:-:S03]  /*107c0*/  IMAD.WIDE R36, R29, 0x180, RZ ;  /* 0x000001801d247825 */ /* 0x000fc600078e02ff */
[C---:B------:R-:W-:Y:S02]  /*107d0*/  ISETP.GE.OR P0, PT, R26.reuse, UR6, P0 ;  /* 0x000000061a007c0c */ /* 0x040fe40008706670 */
[----:B------:R-:W-:Y:S01]  /*107e0*/  IADD3 R26, -R26, UR6, R6 ;  /* 0x000000061a1a7c10 */ /* 0x000fe2000fffe106 */
[----:B------:R-:W-:Y:S01]  /*107f0*/  IMAD.SHL.U32 R6, R31, 0x2, RZ ;  /* 0x000000021f067824 */ /* 0x000fe200078e00ff */
[----:B------:R-:W-:Y:S01]  /*10800*/  LOP3.LUT R34, R36, R34, R25, 0xfe, !PT ;  /* 0x0000002224227212 */ /* 0x000fe200078efe19 */
[----:B------:R-:W-:-:S03]  /*10810*/  @UP1 UIMAD.WIDE.U32 UR6, UR5, -0x55555555, URZ ;  /* 0xaaaaaaab050618a5 */ /* 0x000fc6000f8e003f */
[----:B------:R-:W-:Y:S01]  /*10820*/  LOP3.LUT R24, R24, 0x6, R6, 0xf8, !PT ;  /* 0x0000000618187812 */ /* 0x000fe200078ef806 */
[----:B------:R-:W-:Y:S01]  /*10830*/  IMAD.U32 R6, RZ, RZ, UR16 ;  /* 0x00000010ff067e24 */ /* 0x000fe2000f8e00ff */
[----:B------:R-:W-:Y:S02]  /*10840*/  @UP1 USHF.R.U32.HI UR6, URZ, 0x3, UR7 ;  /* 0x000000033f061899 */ /* 0x000fe40008011607 */
[--C-:B------:R-:W-:Y:S01]  /*10850*/  SHF.R.S32.HI R25, RZ, 0x1f, R24.reuse ;  /* 0x0000001fff197819 */ /* 0x100fe20000011418 */
[----:B------:R-:W-:Y:S01]  /*10860*/  USEL UR7, URZ, 0x1, !UP0 ;  /* 0x000000013f077887 */ /* 0x000fe2000c000000 */
[----:B------:R-:W-:Y:S01]  /*10870*/  ULDC.64 UR16, c[0x0][0x5c8] ;  /* 0x0001720000107ab9 */ /* 0x000fe20000000a00 */
[----:B------:R-:W-:Y:S02]  /*10880*/  IMAD.WIDE.U32 R6, R6, UR10, R24 ;  /* 0x0000000a06067c25 */ /* 0x000fe4000f8e0018 */
[----:B------:R-:W-:Y:S02]  /*10890*/  ULOP3.LUT UR4, UR4, UR7, URZ, 0x3c, !UPT ;  /* 0x0000000704047292 */ /* 0x000fe4000f8e3c3f */
[----:B------:R-:W-:-:S02]  /*108a0*/  VIADD R7, R7, UR8 ;  /* 0x0000000807077c36 */ /* 0x000fc40008000000 */
[----:B------:R-:W-:Y:S01]  /*108b0*/  @UP1 ULOP3.LUT UR4, UR4, 0x1, UR6, 0x78, !UPT ;  /* 0x0000000104041892 */ /* 0x000fe2000f8e7806 */
[----:B------:R-:W-:Y:S02]  /*108c0*/  IMAD R29, R37, UR16, RZ ;  /* 0x00000010251d7c24 */ /* 0x000fe4000f8e02ff */
[----:B------:R-:W-:-:S04]  /*108d0*/  IMAD.WIDE.U32 R6, R34, UR16, R6 ;  /* 0x0000001022067c25 */ /* 0x000fc8000f8e0006 */
[----:B------:R-:W-:Y:S01]  /*108e0*/  IMAD R29, R34, UR17, R29 ;  /* 0x00000011221d7c24 */ /* 0x000fe2000f8e021d */
[----:B0-----:R-:W-:Y:S06]  /*108f0*/  @P0 BRA `(.L_x_38) ;  /* 0x000001c000b00947 */ /* 0x001fec0003800000 */
[----:B------:R-:W-:Y:S01]  /*10900*/  FSETP.NEU.AND P0, PT, RZ, UR21, PT ;  /* 0x00000015ff007c0b */ /* 0x000fe2000bf0d000 */
[----:B------:R-:W-:Y:S01]  /*10910*/  BSSY B0, `(.L_x_38) ;  /* 0x0001c2a000007945 */ /* 0x000fe20003800000 */
[----:B------:R-:W-:-:S11]  /*10920*/  IMAD.IADD R29, R7, 0x1, R29 ;  /* 0x00000001071d7824 */ /* 0x000fd600078e021d */
[----:B------:R-:W-:Y:S05]  /*10930*/  @!P0 BRA `(.L_x_39) ;  /* 0x0000010800688947 */ /* 0x000fea0003800000 */
[----:B------:R-:W-:Y:S01]  /*10940*/  ULDC.64 UR6, c[0x0][0x5b8] ;  /* 0x00016e0000067ab9 */ /* 0x000fe20000000a00 */
[----:B------:R-:W-:Y:S01]  /*10950*/  ISETP.GE.AND P1, PT, R26, 0x1, PT ;  /* 0x000000011a00780c */ /* 0x000fe20003f26270 */
[----:B------:R-:W-:Y:S01]  /*10960*/  IMAD.U32 R8, RZ, RZ, UR6 ;  /* 0x00000006ff087e24 */ /* 0x000fe2000f8e00ff */
[----:B------:R-:W-:Y:S01]  /*10970*/  UIMAD UR6, UR11, UR6, URZ ;  /* 0x000000060b0672a4 */ /* 0x000fe2000f8e023f */
[----:B------:R-:W2:Y:S01]  /*10980*/  LDL.LU R38, [R1+0x180] ;  /* 0x0001800001267983 */ /* 0x000ea20000300800 */
[----:B------:R-:W-:Y:S02]  /*10990*/  ULDC.64 UR16, c[0x0][0x5a8] ;  /* 0x00016a0000107ab9 */ /* 0x000fe40000000a00 */
[----:B------:R-:W-:Y:S02]  /*109a0*/  UIMAD UR6, UR10, UR7, UR6 ;  /* 0x000000070a0672a4 */ /* 0x000fe4000f8e0206 */
[----:B------:R-:W-:Y:S01]  /*109b0*/  IMAD.WIDE.U32 R24, R8, UR10, R24 ;  /* 0x0000000a08187c25 */ /* 0x000fe2000f8e0018 */
[C---:B------:R-:W-:Y:S01]  /*109c0*/  ISETP.LT.OR P2, PT, R27.reuse, 0x1, !P1 ;  /* 0x000000011b00780c */ /* 0x040fe20004f41670 */
[----:B------:R-:W-:Y:S01]  /*109d0*/  ULDC.64 UR10, c[0x0][0x5b0] ;  /* 0x00016c00000a7ab9 */ /* 0x000fe20000000a00 */
[----:B------:R-:W-:Y:S01]  /*109e0*/  ISETP.LT.OR P3, PT, R27, 0x2, !P1 ;  /* 0x000000021b00780c */ /* 0x000fe20004f61670 */
[----:B------:R-:W-:Y:S01]  /*109f0*/  IMAD.MOV.U32 R30, RZ, RZ, R24 ;  /* 0x000000ffff1e7224 */ /* 0x000fe200078e0018 */
[----:B------:R-:W4:Y:S01]  /*10a00*/  LDL.LU R35, [R1+0x184] ;  /* 0x0001840001237983 */ /* 0x000f220000300800 */
[----:B------:R-:W-:Y:S01]  /*10a10*/  VIADD R31, R25, UR6 ;  /* 0x00000006191f7c36 */ /* 0x000fe20008000000 */
[----:B------:R-:W-:Y:S01]  /*10a20*/  ULDC.64 UR6, c[0x0][0x5c8] ;  /* 0x0001720000067ab9 */ /* 0x000fe20000000a00 */
[----:B------:R-:W-:Y:S01]  /*10a30*/  IMAD R8, R37, UR10, RZ ;  /* 0x0000000a25087c24 */ /* 0x000fe2000f8e02ff */
[----:B------:R-:W3:Y:S01]  /*10a40*/  LDL.LU R39, [R1+0x188] ;  /* 0x0001880001277983 */ /* 0x000ee20000300800 */
[----:B------:R-:W-:-:S04]  /*10a50*/  IMAD.WIDE.U32 R24, R34, UR10, R30 ;  /* 0x0000000a22187c25 */ /* 0x000fc8000f8e001e */
[----:B------:R-:W-:Y:S01]  /*10a60*/  IMAD R8, R34, UR11, R8 ;  /* 0x0000000b22087c24 */ /* 0x000fe2000f8e0208 */
[----:B------:R-:W-:Y:S01]  /*10a70*/  IADD3 R24, P0, R24, UR16, RZ ;  /* 0x0000001018187c10 */ /* 0x000fe2000ff1e0ff */
[----:B------:R-:W0:Y:S03]  /*10a80*/  @!P2 LDC.64 R32, c[0x0][0x5c0] ;  /* 0x00017000ff20ab82 */ /* 0x000e260000000a00 */
[--C-:B------:R-:W-:Y:S02]  /*10a90*/  IADD3.X R25, R25, UR17, R8.reuse, P0, !PT ;  /* 0x0000001119197c10 */ /* 0x100fe400087fe408 */
[----:B------:R-:W-:-:S06]  /*10aa0*/  PRMT R8, RZ, 0x7610, R8 ;  /* 0x00007610ff087816 */ /* 0x000fcc0000000008 */
[----:B------:R-:W2:Y:S02]  /*10ab0*/  @!P2 LDG.E.U8 R8, desc[UR14][R24.64] ;  /* 0x0000000e1808a981 */ /* 0x000ea4000c1e1100 */
[----:B--2---:R-:W-:-:S04]  /*10ac0*/  LOP3.LUT R8, R8, 0xff, RZ, 0xc0, !PT ;  /* 0x000000ff08087812 */ /* 0x004fc800078ec0ff */
[----:B------:R-:W-:-:S05]  /*10ad0*/  F2FP.F16.E4M3.UNPACK_B R8, R8 ;  /* 0x00000008ff08723e */ /* 0x000fca00020006ff */
[----:B------:R-:W-:-:S05]  /*10ae0*/  HADD2.F32 R8, -RZ, R8.H0_H0 ;  /* 0x20000008ff087230 */ /* 0x000fca0000004100 */
[----:B------:R-:W-:-:S04]  /*10af0*/  FMUL R8, R8, UR21 ;  /* 0x0000001508087c20 */ /* 0x000fc80008400000 */
[----:B------:R-:W-:Y:S01]  /*10b00*/  FFMA R28, R9, UR20, R8 ;  /* 0x00000014091c7c23 */ /* 0x000fe20008000008 */
[----:B0-----:R-:W-:-:S04]  /*10b10*/  @!P2 IADD3 R8, P0, R6, R32, RZ ;  /* 0x000000200608a210 */ /* 0x001fc80007f1e0ff */
[----:B------:R-:W-:Y:S01]  /*10b20*/  F2FP.SATFINITE.E4M3.F32.PACK_AB_MERGE_C R28, RZ, R28, RZ ;  /* 0x0000001cff1c723e */ /* 0x000fe200048070ff */
[----:B------:R-:W-:-:S05]  /*10b30*/  @!P2 IMAD.X R9, R29, 0x1, R33, P0 ;  /* 0x000000011d09a824 */ /* 0x000fca00000e0621 */
[----:B------:R0:W-:Y:S02]  /*10b40*/  @!P2 STG.E.U8 desc[UR14][R8.64], R28 ;  /* 0x0000001c0800a986 */ /* 0x0001e4000c10110e */
[----:B0-----:R-:W-:Y:S01]  /*10b50*/  PRMT R28, RZ, 0x7610, R28 ;  /* 0x00007610ff1c7816 */ /* 0x001fe2000000001c */
[----:B------:R-:W0:Y:S05]  /*10b60*/  @!P3 LDC.64 R8, c[0x0][0x5c0] ;  /* 0x00017000ff08bb82 */ /* 0x000e2a0000000a00 */
[----:B------:R-:W2:Y:S01]  /*10b70*/  @!P3 LDG.E.U8 R28, desc[UR14][R24.64+0x1] ;  /* 0x0000010e181cb981 */ /* 0x000ea2000c1e1100 */
[----:B0-----:R-:W-:-:S05]  /*10b80*/  @!P3 IADD3 R8, P0, R6, R8, RZ ;  /* 0x000000080608b210 */ /* 0x001fca0007f1e0ff */
[----:B------:R-:W-:Y:S01]  /*10b90*/  @!P3 IMAD.X R9, R29, 0x1, R9, P0 ;  /* 0x000000011d09b824 */ /* 0x000fe200000e0609 */
[----:B--2---:R-:W-:-:S04]  /*10ba0*/  LOP3.LUT R28, R28, 0xff, RZ, 0xc0, !PT ;  /* 0x000000ff1c1c7812 */ /* 0x004fc800078ec0ff */
[----:B------:R-:W-:-:S05]  /*10bb0*/  F2FP.F16.E4M3.UNPACK_B R28, R28 ;  /* 0x0000001cff1c723e */ /* 0x000fca00020006ff */
[----:B------:R-:W-:-:S05]  /*10bc0*/  HADD2.F32 R28, -RZ, R28.H0_H0 ;  /* 0x2000001cff1c7230 */ /* 0x000fca0000004100 */
[----:B------:R-:W-:-:S04]  /*10bd0*/  FMUL R28, R28, UR21 ;  /* 0x000000151c1c7c20 */ /* 0x000fc80008400000 */
[----:B------:R-:W-:-:S05]  /*10be0*/  FFMA R28, R10, UR20, R28 ;  /* 0x000000140a1c7c23 */ /* 0x000fca000800001c */
[----:B------:R-:W-:-:S05]  /*10bf0*/  F2FP.SATFINITE.E4M3.F32.PACK_AB_MERGE_C R28, RZ, R28, RZ ;  /* 0x0000001cff1c723e */ /* 0x000fca00048070ff */
[----:B------:R0:W-:Y:S02]  /*10c00*/  @!P3 STG.E.U8 desc[UR14][R8.64+0x1], R28 ;  /* 0x0000011c0800b986 */ /* 0x0001e4000c10110e */
[----:B0-----:R-:W-:-:S05]  /*10c10*/  IADD3 R8, P0, R34, 0x8, RZ ;  /* 0x0000000822087810 */ /* 0x001fca0007f1e0ff */
[----:B------:R-:W-:Y:S01]  /*10c20*/  IMAD.X R10, RZ, RZ, R37, P0 ;  /* 0x000000ffff0a7224 */ /* 0x000fe200000e0625 */
[----:B------:R-:W-:-:S03]  /*10c30*/  ISETP.GE.AND P0, PT, R26, 0x9, PT ;  /* 0x000000091a00780c */ /* 0x000fc60003f06270 */
[----:B------:R-:W-:Y:S01]  /*10c40*/  IMAD R10, R10, UR10, RZ ;  /* 0x0000000a0a0a7c24 */ /* 0x000fe2000f8e02ff */
[----:B------:R-:W-:-:S03]  /*10c50*/  ISETP.LT.OR P2, PT, R27, 0x1, !P0 ;  /* 0x000000011b00780c */ /* 0x000fc60004741670 */
[C---:B------:R-:W-:Y:S02]  /*10c60*/  IMAD R10, R8.reuse, UR11, R10 ;  /* 0x0000000b080a7c24 */ /* 0x040fe4000f8e020a */
[----:B------:R-:W-:-:S03]  /*10c70*/  IMAD.WIDE.U32 R8, R8, UR10, R30 ;  /* 0x0000000a08087c25 */ /* 0x000fc6000f8e001e */
[----:B------:R-:W-:-:S05]  /*10c80*/  IADD3 R8, P3, R8, UR16, RZ ;  /* 0x0000001008087c10 */ /* 0x000fca000ff7e0ff */
[----:B------:R-:W0:Y:S01]  /*10c90*/  @!P2 LDC.64 R32, c[0x0][0x5c0] ;  /* 0x00017000ff20ab82 */ /* 0x000e220000000a00 */
[--C-:B------:R-:W-:Y:S02]  /*10ca0*/  IADD3.X R9, R9, UR17, R10.reuse, P3, !PT ;  /* 0x0000001109097c10 */ /* 0x100fe40009ffe40a */
[----:B------:R-:W-:-:S06]  /*10cb0*/  PRMT R10, RZ, 0x7610, R10 ;  /* 0x00007610ff0a7816 */ /* 0x000fcc000000000a */
[----:B------:R-:W2:Y:S01]  /*10cc0*/  @!P2 LDG.E.U8 R10, desc[UR14][R8.64] ;  /* 0x0000000e080aa981 */ /* 0x000ea2000c1e1100 */
[----:B------:R-:W-:Y:S02]  /*10cd0*/  ISETP.LT.OR P3, PT, R27, 0x2, !P0 ;  /* 0x000000021b00780c */ /* 0x000fe40004761670 */
[----:B--2---:R-:W-:-:S04]  /*10ce0*/  LOP3.LUT R10, R10, 0xff, RZ, 0xc0, !PT ;  /* 0x000000ff0a0a7812 */ /* 0x004fc800078ec0ff */
[----:B------:R-:W-:-:S05]  /*10cf0*/  F2FP.F16.E4M3.UNPACK_B R10, R10 ;  /* 0x0000000aff0a723e */ /* 0x000fca00020006ff */
[----:B------:R-:W-:-:S05]  /*10d00*/  HADD2.F32 R10, -RZ, R10.H0_H0 ;  /* 0x2000000aff0a7230 */ /* 0x000fca0000004100 */
[----:B------:R-:W-:-:S04]  /*10d10*/  FMUL R10, R10, UR21 ;  /* 0x000000150a0a7c20 */ /* 0x000fc80008400000 */
[----:B------:R-:W-:Y:S01]  /*10d20*/  FFMA R28, R11, UR20, R10 ;  /* 0x000000140b1c7c23 */ /* 0x000fe2000800000a */
[----:B0----5:R-:W-:-:S04]  /*10d30*/  @!P2 IADD3 R10, P4, P5, R6, R32, R3 ;  /* 0x00000020060aa210 */ /* 0x021fc80007d9e003 */
[----:B------:R-:W-:Y:S02]  /*10d40*/  @!P2 IADD3.X R11, R29, R33, R0, P4, P5 ;  /* 0x000000211d0ba210 */ /* 0x000fe400027ea400 */
[----:B------:R-:W-:-:S05]  /*10d50*/  F2FP.SATFINITE.E4M3.F32.PACK_AB_MERGE_C R28, RZ, R28, RZ ;  /* 0x0000001cff1c723e */ /* 0x000fca00048070ff */
[----:B------:R0:W-:Y:S02]  /*10d60*/  @!P2 STG.E.U8 desc[UR14][R10.64], R28 ;  /* 0x0000001c0a00a986 */ /* 0x0001e4000c10110e */
[----:B0-----:R-:W-:Y:S01]  /*10d70*/  PRMT R28, RZ, 0x7610, R28 ;  /* 0x00007610ff1c7816 */ /* 0x001fe2000000001c */
[----:B------:R-:W0:Y:S05]  /*10d80*/  @!P3 LDC.64 R10, c[0x0][0x5c0] ;  /* 0x00017000ff0abb82 */ /* 0x000e2a0000000a00 */
[----:B------:R-:W2:Y:S01]  /*10d90*/  @!P3 LDG.E.U8 R28, desc[UR14][R8.64+0x1] ;  /* 0x0000010e081cb981 */ /* 0x000ea2000c1e1100 */
[----:B------:R-:W-:Y:S02]  /*10da0*/  ISETP.LT.OR P2, PT, R27, 0x9, !P1 ;  /* 0x000000091b00780c */ /* 0x000fe40004f41670 */
[----:B0-----:R-:W-:-:S04]  /*10db0*/  @!P3 IADD3 R10, P4, P5, R6, R10, R3 ;  /* 0x0000000a060ab210 */ /* 0x001fc80007d9e003 */
[----:B------:R-:W-:Y:S02]  /*10dc0*/  @!P3 IADD3.X R11, R29, R11, R0, P4, P5 ;  /* 0x0000000b1d0bb210 */ /* 0x000fe400027ea400 */
[----:B--2---:R-:W-:-:S04]  /*10dd0*/  LOP3.LUT R28, R28, 0xff, RZ, 0xc0, !PT ;  /* 0x000000ff1c1c7812 */ /* 0x004fc800078ec0ff */
[----:B------:R-:W-:-:S05]  /*10de0*/  F2FP.F16.E4M3.UNPACK_B R28, R28 ;  /* 0x0000001cff1c723e */ /* 0x000fca00020006ff */
[----:B------:R-:W-:-:S05]  /*10df0*/  HADD2.F32 R28, -RZ, R28.H0_H0 ;  /* 0x2000001cff1c7230 */ /* 0x000fca0000004100 */
[----:B------:R-:W-:-:S04]  /*10e00*/  FMUL R28, R28, UR21 ;  /* 0x000000151c1c7c20 */ /* 0x000fc80008400000 */
[----:B------:R-:W-:Y:S01]  /*10e10*/  FFMA R28, R12, UR20, R28 ;  /* 0x000000140c1c7c23 */ /* 0x000fe2000800001c */
[----:B------:R-:W-:-:S04]  /*10e20*/  PRMT R12, RZ, 0x7610, R12 ;  /* 0x00007610ff0c7816 */ /* 0x000fc8000000000c */
[----:B------:R-:W-:-:S05]  /*10e30*/  F2FP.SATFINITE.E4M3.F32.PACK_AB_MERGE_C R28, RZ, R28, RZ ;  /* 0x0000001cff1c723e */ /* 0x000fca00048070ff */
[----:B------:R0:W-:Y:S04]  /*10e40*/  @!P3 STG.E.U8 desc[UR14][R10.64+0x1], R28 ;  /* 0x0000011c0a00b986 */ /* 0x0001e8000c10110e */
[----:B------:R-:W2:Y:S01]  /*10e50*/  @!P2 LDG.E.U8 R12, desc[UR14][R24.64+0x8] ;  /* 0x0000080e180ca981 */ /* 0x000ea2000c1e1100 */
[----:B------:R-:W-:Y:S01]  /*10e60*/  ISETP.LT.OR P3, PT, R27, 0xa, !P1 ;  /* 0x0000000a1b00780c */ /* 0x000fe20004f61670 */
[----:B0-----:R-:W0:Y:S02]  /*10e70*/  @!P2 LDC.64 R10, c[0x0][0x5c0] ;  /* 0x00017000ff0aab82 */ /* 0x001e240000000a00 */
        /* <DEDUP_REMOVED lines=9> */
[----:B0-----:R-:W-:Y:S01]  /*10f10*/  PRMT R12, RZ, 0x7610, R12 ;  /* 0x00007610ff0c7816 */ /* 0x001fe2000000000c */
[----:B------:R-:W0:Y:S05]  /*10f20*/  @!P3 LDC.64 R10, c[0x0][0x5c0] ;  /* 0x00017000ff0abb82 */ /* 0x000e2a0000000a00 */
[----:B------:R-:W2:Y:S01]  /*10f30*/  @!P3 LDG.E.U8 R12, desc[UR14][R24.64+0x9] ;  /* 0x0000090e180cb981 */ /* 0x000ea2000c1e1100 */
[----:B------:R-:W-:Y:S02]  /*10f40*/  ISETP.LT.OR P2, PT, R27, 0x9, !P0 ;  /* 0x000000091b00780c */ /* 0x000fe40004741670 */
        /* <DEDUP_REMOVED lines=124> */
[----:B------:R-:W-:Y:S02]  /*11710*/  F2FP.SATFINITE.E4M3.F32.PACK_AB_MERGE_C R13, RZ, R12, RZ ;  /* 0x0000000cff0d723e */ /* 0x000fe400048070ff */
[----:B------:R-:W-:-:S03]  /*11720*/  PRMT R12, RZ, 0x7610, R12 ;  /* 0x00007610ff0c7816 */ /* 0x000fc6000000000c */
[----:B------:R0:W-:Y:S04]  /*11730*/  @!P2 STG.E.U8 desc[UR14][R10.64+0x18], R13 ;  /* 0x0000180d0a00a986 */ /* 0x0001e8000c10110e */
[----:B------:R-:W2:Y:S01]  /*11740*/  @!P3 LDG.E.U8 R12, desc[UR14][R8.64+0x19] ;  /* 0x0000190e080cb981 */ /* 0x000ea2000c1e1100 */
[----:B------:R-:W-:Y:S01]  /*11750*/  ISETP.LT.OR P2, PT, R27, 0x21, !P1 ;  /* 0x000000211b00780c */ /* 0x000fe20004f41670 */
[----:B0-----:R-:W0:Y:S02]  /*11760*/  @!P3 LDC.64 R10, c[0x0][0x5c0] ;  /* 0x00017000ff0abb82 */ /* 0x001e240000000a00 */
        /* <DEDUP_REMOVED lines=19> */
[--C-:B------:R-:W-:Y:S01]  /*118a0*/  FFMA R217, R217, UR20, R12.reuse ;  /* 0x00000014d9d97c23 */ /* 0x100fe2000800000c */
        /* <DEDUP_REMOVED lines=272> */
[----:B------:R-:W-:Y:S02]  /*129b0*/  FFMA R12, R38, UR20, R12 ;  /* 0x00000014260c7c23 */ /* 0x000fe4000800000c */
[----:B------:R-:W2:Y:S03]  /*129c0*/  LDL.LU R38, [R1+0x18c] ;  /* 0x00018c0001267983 */ /* 0x000ea60000300800 */
[----:B------:R-:W-:Y:S02]  /*129d0*/  F2FP.SATFINITE.E4M3.F32.PACK_AB_MERGE_C R13, RZ, R12, RZ ;  /* 0x0000000cff0d723e */ /* 0x000fe400048070ff */
[----:B------:R-:W-:-:S03]  /*129e0*/  PRMT R12, RZ, 0x7610, R12 ;  /* 0x00007610ff0c7816 */ /* 0x000fc6000000000c */
[----:B------:R0:W-:Y:S04]  /*129f0*/  @!P3 STG.E.U8 desc[UR14][R10.64+0x49], R13 ;  /* 0x0000490d0a00b986 */ /* 0x0001e8000c10110e */
[----:B------:R-:W4:Y:S01]  /*12a00*/  @!P2 LDG.E.U8 R12, desc[UR14][R8.64+0x48] ;  /* 0x0000480e080ca981 */ /* 0x000f22000c1e1100 */
[----:B------:R-:W-:Y:S01]  /*12a10*/  ISETP.LT.OR P3, PT, R27, 0x4a, !P0 ;  /* 0x0000004a1b00780c */ /* 0x000fe20004761670 */
[----:B0-----:R-:W0:Y:S02]  /*12a20*/  @!P2 LDC.64 R10, c[0x0][0x5c0] ;  /* 0x00017000ff0aab82 */ /* 0x001e240000000a00 */
[----:B0-----:R-:W-:-:S04]  /*12a30*/  @!P2 IADD3 R10, P4, P5, R6, R10, R3 ;  /* 0x0000000a060aa210 */ /* 0x001fc80007d9e003 */
[----:B------:R-:W-:Y:S02]  /*12a40*/  @!P2 IADD3.X R11, R29, R11, R0, P4, P5 ;  /* 0x0000000b1d0ba210 */ /* 0x000fe400027ea400 */
[----:B----4-:R-:W-:-:S04]  /*12a50*/  LOP3.LUT R12, R12, 0xff, RZ, 0xc0, !PT ;  /* 0x000000ff0c0c7812 */ /* 0x010fc800078ec0ff */
[----:B------:R-:W-:-:S05]  /*12a60*/  F2FP.F16.E4M3.UNPACK_B R12, R12 ;  /* 0x0000000cff0c723e */ /* 0x000fca00020006ff */
[----:B------:R-:W-:-:S05]  /*12a70*/  HADD2.F32 R12, -RZ, R12.H0_H0 ;  /* 0x2000000cff0c7230 */ /* 0x000fca0000004100 */
[----:B------:R-:W-:-:S04]  /*12a80*/  FMUL R12, R12, UR21 ;  /* 0x000000150c0c7c20 */ /* 0x000fc80008400000 */
[----:B------:R-:W-:Y:S02]  /*12a90*/  FFMA R12, R35, UR20, R12 ;  /* 0x00000014230c7c23 */ /* 0x000fe4000800000c */
[----:B------:R-:W4:Y:S03]  /*12aa0*/  LDL.LU R35, [R1+0x190] ;  /* 0x0001900001237983 */ /* 0x000f260000300800 */
[----:B------:R-:W-:Y:S02]  /*12ab0*/  F2FP.SATFINITE.E4M3.F32.PACK_AB_MERGE_C R13, RZ, R12, RZ ;  /* 0x0000000cff0d723e */ /* 0x000fe400048070ff */
[----:B------:R-:W-:-:S03]  /*12ac0*/  PRMT R12, RZ, 0x7610, R12 ;  /* 0x00007610ff0c7816 */ /* 0x000fc6000000000c */
[----:B------:R0:W-:Y:S04]  /*12ad0*/  @!P2 STG.E.U8 desc[UR14][R10.64+0x48], R13 ;  /* 0x0000480d0a00a986 */ /* 0x0001e8000c10110e */
[----:B------:R-:W3:Y:S01]  /*12ae0*/  @!P3 LDG.E.U8 R12, desc[UR14][R8.64+0x49] ;  /* 0x0000490e080cb981 */ /* 0x000ee2000c1e1100 */
[----:B------:R-:W-:Y:S01]  /*12af0*/  ISETP.LT.OR P2, PT, R27, 0x51, !P1 ;  /* 0x000000511b00780c */ /* 0x000fe20004f41670 */
[----:B0-----:R-:W0:Y:S02]  /*12b00*/  @!P3 LDC.64 R10, c[0x0][0x5c0] ;  /* 0x00017000ff0abb82 */ /* 0x001e240000000a00 */
[----:B0-----:R-:W-:-:S04]  /*12b10*/  @!P3 IADD3 R10, P4, P5, R6, R10, R3 ;  /* 0x0000000a060ab210 */ /* 0x001fc80007d9e003 */
[----:B------:R-:W-:Y:S02]  /*12b20*/  @!P3 IADD3.X R11, R29, R11, R0, P4, P5 ;  /* 0x0000000b1d0bb210 */ /* 0x000fe400027ea400 */
[----:B---3--:R-:W-:-:S04]  /*12b30*/  LOP3.LUT R12, R12, 0xff, RZ, 0xc0, !PT ;  /* 0x000000ff0c0c7812 */ /* 0x008fc800078ec0ff */
[----:B------:R-:W-:-:S05]  /*12b40*/  F2FP.F16.E4M3.UNPACK_B R12, R12 ;  /* 0x0000000cff0c723e */ /* 0x000fca00020006ff */
[----:B------:R-:W-:-:S05]  /*12b50*/  HADD2.F32 R12, -RZ, R12.H0_H0 ;  /* 0x2000000cff0c7230 */ /* 0x000fca0000004100 */
[----:B------:R-:W-:-:S04]  /*12b60*/  FMUL R12, R12, UR21 ;  /* 0x000000150c0c7c20 */ /* 0x000fc80008400000 */
[----:B------:R-:W-:Y:S02]  /*12b70*/  FFMA R12, R39, UR20, R12 ;  /* 0x00000014270c7c23 */ /* 0x000fe4000800000c */
[----:B------:R-:W3:Y:S03]  /*12b80*/  LDL.LU R39, [R1+0x194] ;  /* 0x0001940001277983 */ /* 0x000ee60000300800 */
        /* <DEDUP_REMOVED lines=20> */
[----:B0-----:R-:W-:-:S05]  /*12cd0*/  @!P3 IADD3 R10, P4, R6, R10, RZ ;  /* 0x0000000a060ab210 */ /* 0x001fca0007f9e0ff */
[----:B------:R-:W-:Y:S01]  /*12ce0*/  @!P3 IMAD.X R11, R29, 0x1, R11, P4 ;  /* 0x000000011d0bb824 */ /* 0x000fe200020e060b */
        /* <DEDUP_REMOVED lines=54> */
[----:B0-----:R-:W-:-:S05]  /*13050*/  @!P3 IADD3 R10, P4, R6, R10, RZ ;  /* 0x0000000a060ab210 */ /* 0x001fca0007f9e0ff */
[----:B------:R-:W-:Y:S01]  /*13060*/  @!P3 IMAD.X R11, R29, 0x1, R11, P4 ;  /* 0x000000011d0bb824 */ /* 0x000fe200020e060b */
        /* <DEDUP_REMOVED lines=648> */
[----:B------:R-:W-:Y:S01]  /*158f0*/  FFMA R12, R38, UR20, R12 ;  /* 0x00000014260c7c23 */ /* 0x000fe2000800000c */
[----:B------:R-:W-:Y:S01]  /*15900*/  ISETP.LT.OR P1, PT, R27, 0xba, !P1 ;  /* 0x000000ba1b00780c */ /* 0x000fe20004f21670 */
[----:B------:R-:W2:Y:S03]  /*15910*/  LDL.LU R38, [R1+0x264] ;  /* 0x0002640001267983 */ /* 0x000ea60000300800 */
[----:B------:R-:W-:Y:S02]  /*15920*/  F2FP.SATFINITE.E4M3.F32.PACK_AB_MERGE_C R13, RZ, R12, RZ ;  /* 0x0000000cff0d723e */ /* 0x000fe400048070ff */
[----:B------:R-:W-:-:S03]  /*15930*/  PRMT R12, RZ, 0x7610, R12 ;  /* 0x00007610ff0c7816 */ /* 0x000fc6000000000c */
[----:B------:R0:W-:Y:S04]  /*15940*/  @!P3 STG.E.U8 desc[UR14][R10.64+0xb1], R13 ;  /* 0x0000b10d0a00b986 */ /* 0x0001e8000c10110e */
[----:B------:R-:W4:Y:S01]  /*15950*/  @!P2 LDG.E.U8 R12, desc[UR14][R24.64+0xb8] ;  /* 0x0000b80e180ca981 */ /* 0x000f22000c1e1100 */
        /* <DEDUP_REMOVED lines=21> */
[----:B------:R-:W-:-:S05]  /*15ab0*/  FFMA R12, R39, UR20, R12 ;  /* 0x00000014270c7c23 */ /* 0x000fca000800000c */
        /* <DEDUP_REMOVED lines=12> */
[----:B--2---:R-:W-:Y:S01]  /*15b80*/  FFMA R12, R38, UR20, R12 ;  /* 0x00000014260c7c23 */ /* 0x004fe2000800000c */
[----:B------:R-:W-:Y:S01]  /*15b90*/  IADD3 R13, P0, R34, 0x80, RZ ;  /* 0x00000080220d7810 */ /* 0x000fe20007f1e0ff */
[----:B------:R-:W2:Y:S03]  /*15ba0*/  LDL.LU R38, [R1+0x26c] ;  /* 0x00026c0001267983 */ /* 0x000ea60000300800 */
[----:B------:R-:W-:Y:S02]  /*15bb0*/  F2FP.SATFINITE.E4M3.F32.PACK_AB_MERGE_C R15, RZ, R12, RZ ;  /* 0x0000000cff0f723e */ /* 0x000fe400048070ff */
[----:B------:R-:W-:-:S03]  /*15bc0*/  PRMT R12, RZ, 0x7610, R12 ;  /* 0x00007610ff0c7816 */ /* 0x000fc6000000000c */
[----:B------:R0:W-:Y:S04]  /*15bd0*/  @!P2 STG.E.U8 desc[UR14][R10.64+0xb8], R15 ;  /* 0x0000b80f0a00a986 */ /* 0x0001e8000c10110e */
[----:B------:R1:W3:Y:S01]  /*15be0*/  @!P1 LDG.E.U8 R12, desc[UR14][R8.64+0xb9] ;  /* 0x0000b90e080c9981 */ /* 0x0002e2000c1e1100 */
[----:B------:R-:W-:Y:S01]  /*15bf0*/  IMAD.X R14, RZ, RZ, R37, P0 ;  /* 0x000000ffff0e7224 */ /* 0x000fe200000e0625 */
[----:B------:R-:W-:-:S03]  /*15c00*/  ISETP.GE.AND P0, PT, R26, 0x81, PT ;  /* 0x000000811a00780c */ /* 0x000fc60003f06270 */
[----:B------:R-:W-:Y:S01]  /*15c10*/  IMAD R14, R14, UR10, RZ ;  /* 0x0000000a0e0e7c24 */ /* 0x000fe2000f8e02ff */
[----:B0-----:R-:W0:Y:S01]  /*15c20*/  @!P1 LDC.64 R10, c[0x0][0x5c0] ;  /* 0x00017000ff0a9b82 */ /* 0x001e220000000a00 */
[----:B------:R-:W-:Y:S01]  /*15c30*/  ISETP.LT.OR P3, PT, R27, 0x1, !P0 ;  /* 0x000000011b00780c */ /* 0x000fe20004761670 */
[----:B-1----:R-:W-:-:S04]  /*15c40*/  IMAD.WIDE.U32 R8, R13, UR10, R30 ;  /* 0x0000000a0d087c25 */ /* 0x002fc8000f8e001e */
[----:B------:R-:W-:Y:S01]  /*15c50*/  IMAD R13, R13, UR11, R14 ;  /* 0x0000000b0d0d7c24 */ /* 0x000fe2000f8e020e */
[----:B------:R-:W-:-:S04]  /*15c60*/  IADD3 R8, P2, R8, UR16, RZ ;  /* 0x0000001008087c10 */ /* 0x000fc8000ff5e0ff */
[----:B------:R-:W-:Y:S02]  /*15c70*/  IADD3.X R9, R9, UR17, R13, P2, !PT ;  /* 0x0000001109097c10 */ /* 0x000fe400097fe40d */
[----:B0-----:R-:W-:-:S04]  /*15c80*/  @!P1 IADD3 R10, P4, P5, R6, R10, R3 ;  /* 0x0000000a060a9210 */ /* 0x001fc80007d9e003 */
[----:B------:R-:W-:Y:S02]  /*15c90*/  @!P1 IADD3.X R11, R29, R11, R0, P4, P5 ;  /* 0x0000000b1d0b9210 */ /* 0x000fe400027ea400 */
[----:B---3--:R-:W-:-:S04]  /*15ca0*/  LOP3.LUT R12, R12, 0xff, RZ, 0xc0, !PT ;  /* 0x000000ff0c0c7812 */ /* 0x008fc800078ec0ff */
[----:B------:R-:W-:-:S05]  /*15cb0*/  F2FP.F16.E4M3.UNPACK_B R12, R12 ;  /* 0x0000000cff0c723e */ /* 0x000fca00020006ff */
[----:B------:R-:W-:-:S05]  /*15cc0*/  HADD2.F32 R12, -RZ, R12.H0_H0 ;  /* 0x2000000cff0c7230 */ /* 0x000fca0000004100 */
[----:B------:R-:W-:-:S04]  /*15cd0*/  FMUL R12, R12, UR21 ;  /* 0x000000150c0c7c20 */ /* 0x000fc80008400000 */
[----:B----4-:R-:W-:Y:S01]  /*15ce0*/  FFMA R12, R35, UR20, R12 ;  /* 0x00000014230c7c23 */ /* 0x010fe2000800000c */
[----:B------:R-:W-:Y:S01]  /*15cf0*/  ISETP.LT.OR P2, PT, R27, 0x2, !P0 ;  /* 0x000000021b00780c */ /* 0x000fe20004741670 */
[----:B------:R-:W3:Y:S03]  /*15d00*/  LDL.LU R35, [R1+0x270] ;  /* 0x0002700001237983 */ /* 0x000ee60000300800 */
[----:B------:R-:W-:Y:S02]  /*15d10*/  F2FP.SATFINITE.E4M3.F32.PACK_AB_MERGE_C R15, RZ, R12, RZ ;  /* 0x0000000cff0f723e */ /* 0x000fe400048070ff */
[----:B------:R-:W-:-:S03]  /*15d20*/  PRMT R12, RZ, 0x7610, R12 ;  /* 0x00007610ff0c7816 */ /* 0x000fc6000000000c */
[----:B------:R0:W-:Y:S04]  /*15d30*/  @!P1 STG.E.U8 desc[UR14][R10.64+0xb9], R15 ;  /* 0x0000b90f0a009986 */ /* 0x0001e8000c10110e */
[----:B------:R-:W4:Y:S01]  /*15d40*/  @!P3 LDG.E.U8 R12, desc[UR14][R8.64] ;  /* 0x0000000e080cb981 */ /* 0x000f22000c1e1100 */
[----:B0-----:R-:W0:Y:S02]  /*15d50*/  @!P3 LDC.64 R10, c[0x0][0x5c0] ;  /* 0x00017000ff0abb82 */ /* 0x001e240000000a00 */
[----:B0-----:R-:W-:-:S04]  /*15d60*/  @!P3 IADD3 R10, P1, P4, R6, R10, R4 ;  /* 0x0000000a060ab210 */ /* 0x001fc80007c3e004 */
[----:B------:R-:W-:Y:S02]  /*15d70*/  @!P3 IADD3.X R11, R29, R11, R2, P1, P4 ;  /* 0x0000000b1d0bb210 */ /* 0x000fe40000fe8402 */
[----:B----4-:R-:W-:-:S04]  /*15d80*/  LOP3.LUT R12, R12, 0xff, RZ, 0xc0, !PT ;  /* 0x000000ff0c0c7812 */ /* 0x010fc800078ec0ff */
        /* <DEDUP_REMOVED lines=9> */
[----:B------:R-:W4:Y:S01]  /*15e20*/  @!P2 LDG.E.U8 R12, desc[UR14][R8.64+0x1] ;  /* 0x0000010e080ca981 */ /* 0x000f22000c1e1100 */
[----:B------:R-:W-:Y:S01]  /*15e30*/  IMAD.X R13, RZ, RZ, R37, P1 ;  /* 0x000000ffff0d7224 */ /* 0x000fe200008e0625 */
[----:B------:R-:W-:-:S03]  /*15e40*/  ISETP.GE.AND P1, PT, R26, 0x89, PT ;  /* 0x000000891a00780c */ /* 0x000fc60003f26270 */
[----:B------:R-:W-:Y:S01]  /*15e50*/  IMAD R16, R13, UR10, RZ ;  /* 0x0000000a0d107c24 */ /* 0x000fe2000f8e02ff */
[----:B------:R-:W-:Y:S01]  /*15e60*/  ISETP.LT.OR P3, PT, R27, 0x1, !P1 ;  /* 0x000000011b00780c */ /* 0x000fe20004f61670 */
[----:B0-----:R-:W0:Y:S02]  /*15e70*/  @!P2 LDC.64 R10, c[0x0][0x5c0] ;  /* 0x00017000ff0aab82 */ /* 0x001e240000000a00 */
[----:B------:R-:W-:Y:S01]  /*15e80*/  IMAD R17, R15, UR11, R16 ;  /* 0x0000000b0f117c24 */ /* 0x000fe2000f8e0210 */
[----:B0-----:R-:W-:Y:S02]  /*15e90*/  @!P2 IADD3 R14, P4, P5, R6, R10, R4 ;  /* 0x0000000a060ea210 */ /* 0x001fe40007d9e004 */
[----:B----4-:R-:W-:-:S04]  /*15ea0*/  LOP3.LUT R12, R12, 0xff, RZ, 0xc0, !PT ;  /* 0x000000ff0c0c7812 */ /* 0x010fc800078ec0ff */
[----:B------:R-:W-:-:S05]  /*15eb0*/  F2FP.F16.E4M3.UNPACK_B R12, R12 ;  /* 0x0000000cff0c723e */ /* 0x000fca00020006ff */
[----:B------:R-:W-:-:S05]  /*15ec0*/  HADD2.F32 R12, -RZ, R12.H0_H0 ;  /* 0x2000000cff0c7230 */ /* 0x000fca0000004100 */
[----:B------:R-:W-:Y:S01]  /*15ed0*/  FMUL R10, R12, UR21 ;  /* 0x000000150c0a7c20 */ /* 0x000fe20008400000 */
[----:B------:R-:W-:Y:S01]  /*15ee0*/  IMAD.WIDE.U32 R12, R15, UR10, R30 ;  /* 0x0000000a0f0c7c25 */ /* 0x000fe2000f8e001e */
[----:B------:R-:W-:-:S03]  /*15ef0*/  @!P2 IADD3.X R15, R29, R11, R2, P4, P5 ;  /* 0x0000000b1d0fa210 */ /* 0x000fc600027ea402 */
[----:B---3--:R-:W-:Y:S01]  /*15f00*/  FFMA R16, R35, UR20, R10 ;  /* 0x0000001423107c23 */ /* 0x008fe2000800000a */
[----:B------:R-:W-:Y:S01]  /*15f10*/  IADD3 R10, P4, R12, UR16, RZ ;  /* 0x000000100c0a7c10 */ /* 0x000fe2000ff9e0ff */
[----:B------:R-:W3:Y:S03]  /*15f20*/  LDL.LU R35, [R1+0x278] ;  /* 0x0002780001237983 */ /* 0x000ee60000300800 */
[----:B------:R-:W-:Y:S02]  /*15f30*/  F2FP.SATFINITE.E4M3.F32.PACK_AB_MERGE_C R19, RZ, R16, RZ ;  /* 0x00000010ff13723e */ /* 0x000fe400048070ff */
[----:B------:R-:W-:Y:S01]  /*15f40*/  PRMT R16, RZ, 0x7610, R16 ;  /* 0x00007610ff107816 */ /* 0x000fe20000000010 */
[----:B------:R-:W4:Y:S01]  /*15f50*/  LDL.LU R39, [R1+0x27c] ;  /* 0x00027c0001277983 */ /* 0x000f220000300800 */
[----:B------:R-:W-:Y:S02]  /*15f60*/  IADD3.X R11, R13, UR17, R17, P4, !PT ;  /* 0x000000110d0b7c10 */ /* 0x000fe4000a7fe411 */
[----:B------:R-:W0:Y:S01]  /*15f70*/  @!P3 LDC.64 R12, c[0x0][0x5c0] ;  /* 0x00017000ff0cbb82 */ /* 0x000e220000000a00 */
[----:B------:R1:W-:Y:S04]  /*15f80*/  @!P2 STG.E.U8 desc[UR14][R14.64+0x1], R19 ;  /* 0x000001130e00a986 */ /* 0x0003e8000c10110e */
[----:B------:R-:W2:Y:S01]  /*15f90*/  @!P3 LDG.E.U8 R16, desc[UR14][R10.64] ;  /* 0x0000000e0a10b981 */ /* 0x000ea2000c1e1100 */
[----:B------:R-:W-:-:S02]  /*15fa0*/  @!P3 IADD3 R17, P4, P5, R3, R6, R4 ;  /* 0x000000060311b210 */ /* 0x000fc40007d9e004 */
[----:B------:R-:W-:Y:S02]  /*15fb0*/  ISETP.LT.OR P2, PT, R27, 0x2, !P1 ;  /* 0x000000021b00780c */ /* 0x000fe40004f41670 */
[----:B------:R-:W-:Y:S02]  /*15fc0*/  @!P3 IADD3.X R18, R0, R29, R2, P4, P5 ;  /* 0x0000001d0012b210 */ /* 0x000fe400027ea402 */
[----:B-1----:R-:W-:Y:S02]  /*15fd0*/  PRMT R14, RZ, 0x7610, R14 ;  /* 0x00007610ff0e7816 */ /* 0x002fe4000000000e */
[----:B0-----:R-:W-:-:S05]  /*15fe0*/  @!P3 IADD3 R12, P4, R17, R12, RZ ;  /* 0x0000000c110cb210 */ /* 0x001fca0007f9e0ff */
[----:B------:R-:W-:Y:S01]  /*15ff0*/  @!P3 IMAD.X R13, R18, 0x1, R13, P4 ;  /* 0x00000001120db824 */ /* 0x000fe200020e060d */
[----:B--2---:R-:W-:-:S04]  /*16000*/  LOP3.LUT R16, R16, 0xff, RZ, 0xc0, !PT ;  /* 0x000000ff10107812 */ /* 0x004fc800078ec0ff */
[----:B------:R-:W-:-:S05]  /*16010*/  F2FP.F16.E4M3.UNPACK_B R16, R16 ;  /* 0x00000010ff10723e */ /* 0x000fca00020006ff */
[----:B------:R-:W-:-:S05]  /*16020*/  HADD2.F32 R16, -RZ, R16.H0_H0 ;  /* 0x20000010ff107230 */ /* 0x000fca0000004100 */
[----:B------:R-:W-:-:S04]  /*16030*/  FMUL R16, R16, UR21 ;  /* 0x0000001510107c20 */ /* 0x000fc80008400000 */
[----:B------:R-:W-:Y:S01]  /*16040*/  FFMA R16, R38, UR20, R16 ;  /* 0x0000001426107c23 */ /* 0x000fe20008000010 */
[----:B------:R-:W-:Y:S01]  /*16050*/  @!P2 IADD3 R17, P4, P5, R3, R6, R4 ;  /* 0x000000060311a210 */ /* 0x000fe20007d9e004 */
[----:B------:R-:W2:Y:S03]  /*16060*/  LDL.LU R38, [R1+0x280] ;  /* 0x0002800001267983 */ /* 0x000ea60000300800 */
[----:B------:R-:W-:-:S05]  /*16070*/  F2FP.SATFINITE.E4M3.F32.PACK_AB_MERGE_C R15, RZ, R16, RZ ;  /* 0x00000010ff0f723e */ /* 0x000fca00048070ff */
[----:B------:R0:W-:Y:S04]  /*16080*/  @!P3 STG.E.U8 desc[UR14][R12.64], R15 ;  /* 0x0000000f0c00b986 */ /* 0x0001e8000c10110e */
[----:B------:R-:W3:Y:S01]  /*16090*/  @!P2 LDG.E.U8 R14, desc[UR14][R10.64+0x1] ;  /* 0x0000010e0a0ea981 */ /* 0x000ee2000c1e1100 */
[----:B------:R-:W-:Y:S02]  /*160a0*/  ISETP.LT.OR P3, PT, R27, 0x9, !P0 ;  /* 0x000000091b00780c */ /* 0x000fe40004761670 */
[----:B------:R-:W-:Y:S01]  /*160b0*/  @!P2 IADD3.X R16, R0, R29, R2, P4, P5 ;  /* 0x0000001d0010a210 */ /* 0x000fe200027ea402 */
        /* <DEDUP_REMOVED lines=21> */
[----:B------:R-:W-:-:S05]  /*16210*/  FFMA R14, R39, UR20, R14 ;  /* 0x00000014270e7c23 */ /* 0x000fca000800000e */
        /* <DEDUP_REMOVED lines=13> */
[----:B------:R-:W-:Y:S01]  /*162f0*/  @!P3 IADD3 R17, P4, P5, R3, R6, R4 ;  /* 0x000000060311b210 */ /* 0x000fe20007d9e004 */
[----:B------:R-:W2:Y:S03]  /*16300*/  LDL.LU R38, [R1+0x288] ;  /* 0x0002880001267983 */ /* 0x000ea60000300800 */
[----:B------:R-:W-:Y:S01]  /*16310*/  F2FP.SATFINITE.E4M3.F32.PACK_AB_MERGE_C R15, RZ, R14, RZ ;  /* 0x0000000eff0f723e */ /* 0x000fe200048070ff */
[----:B------:R-:W4:Y:S01]  /*16320*/  LDL.LU R39, [R1+0x28c] ;  /* 0x00028c0001277983 */ /* 0x000f220000300800 */
[----:B------:R-:W-:-:S03]  /*16330*/  PRMT R14, RZ, 0x7610, R14 ;  /* 0x00007610ff0e7816 */ /* 0x000fc6000000000e */
        /* <DEDUP_REMOVED lines=11> */
[----:B------:R-:W-:Y:S01]  /*163f0*/  FFMA R14, R35, UR20, R14 ;  /* 0x00000014230e7c23 */ /* 0x000fe2000800000e */
[----:B------:R-:W-:Y:S01]  /*16400*/  @!P2 IADD3 R17, P4, P5, R3, R6, R4 ;  /* 0x000000060311a210 */ /* 0x000fe20007d9e004 */
[----:B------:R-:W3:Y:S03]  /*16410*/  LDL.LU R35, [R1+0x290] ;  /* 0x0002900001237983 */ /* 0x000ee60000300800 */
[----:B------:R-:W-:Y:S02]  /*16420*/  F2FP.SATFINITE.E4M3.F32.PACK_AB_MERGE_C R15, RZ, R14, RZ ;  /* 0x0000000eff0f723e */ /* 0x000fe400048070ff */
[----:B------:R-:W-:-:S03]  /*16430*/  PRMT R14, RZ, 0x7610, R14 ;  /* 0x00007610ff0e7816 */ /* 0x000fc6000000000e */
[----:B------:R0:W-:Y:S04]  /*16440*/  @!P3 STG.E.U8 desc[UR14][R12.64+0x8], R15 ;  /* 0x0000080f0c00b986 */ /* 0x0001e8000c10110e */
[----:B------:R-:W2:Y:S01]  /*16450*/  @!P2 LDG.E.U8 R14, desc[UR14][R10.64+0x9] ;  /* 0x0000090e0a0ea981 */ /* 0x000ea2000c1e1100 */
[----:B------:R-:W-:Y:S02]  /*16460*/  ISETP.LT.OR P3, PT, R27, 0x11, !P0 ;  /* 0x000000111b00780c */ /* 0x000fe40004761670 */
[----:B------:R-:W-:Y:S01]  /*16470*/  @!P2 IADD3.X R16, R0, R29, R2, P4, P5 ;  /* 0x0000001d0010a210 */ /* 0x000fe200027ea402 */
        /* <DEDUP_REMOVED lines=34> */
[----:B---3--:R-:W-:Y:S01]  /*166a0*/  FFMA R14, R35, UR20, R14 ;  /* 0x00000014230e7c23 */ /* 0x008fe2000800000e */
[----:B------:R-:W-:Y:S01]  /*166b0*/  @!P3 IADD3 R17, P4, P5, R3, R6, R4 ;  /* 0x000000060311b210 */ /* 0x000fe20007d9e004 */
[----:B------:R-:W3:Y:S03]  /*166c0*/  LDL.LU R35, [R1+0x298] ;  /* 0x0002980001237983 */ /* 0x000ee60000300800 */
[----:B------:R-:W-:Y:S01]  /*166d0*/  F2FP.SATFINITE.E4M3.F32.PACK_AB_MERGE_C R15, RZ, R14, RZ ;  /* 0x0000000eff0f723e */ /* 0x000fe200048070ff */
[----:B------:R-:W4:Y:S01]  /*166e0*/  LDL.LU R39, [R1+0x29c] ;  /* 0x00029c0001277983 */ /* 0x000f220000300800 */
        /* <DEDUP_REMOVED lines=15> */
[----:B------:R-:W-:Y:S02]  /*167e0*/  F2FP.SATFINITE.E4M3.F32.PACK_AB_MERGE_C R15, RZ, R14, RZ ;  /* 0x0000000eff0f723e */ /* 0x000fe400048070ff */
        /* <DEDUP_REMOVED lines=1127> */
[----:B0-----:R-:W0:Y:S01]  /*1ae60*/  @!P3 LDC.64 R12, c[0x0][0x5c0] ;  /* 0x00017000ff0cbb82 */ /* 0x001e220000000a00 */
[----:B------:R-:W-:Y:S02]  /*1ae70*/  ISETP.LT.OR P2, PT, R27, 0xaa, !P1 ;  /* 0x000000aa1b00780c */ /* 0x000fe40004f41670 */
[----:B------:R-:W-:Y:S02]  /*1ae80*/  @!P3 IADD3.X R16, R0, R29, R2, P4, P5 ;  /* 0x0000001d0010b210 */ /* 0x000fe400027ea402 */
        /* <DEDUP_REMOVED lines=12> */
[----:B------:R-:W4:Y:S01]  /*1af50*/  @!P2 LDG.E.U8 R14, desc[UR14][R10.64+0xa9] ;  /* 0x0000a90e0a0ea981 */ /* 0x000f22000c1e1100 */
[----:B0-----:R-:W0:Y:S01]  /*1af60*/  @!P2 LDC.64 R12, c[0x0][0x5c0] ;  /* 0x00017000ff0cab82 */ /* 0x001e220000000a00 */
[----:B------:R-:W-:Y:S02]  /*1af70*/  ISETP.LT.OR P3, PT, R27, 0xb1, !P0 ;  /* 0x000000b11b00780c */ /* 0x000fe40004761670 */
[----:B------:R-:W-:Y:S02]  /*1af80*/  @!P2 IADD3.X R16, R0, R29, R2, P4, P5 ;  /* 0x0000001d0010a210 */ /* 0x000fe400027ea402 */
        /* <DEDUP_REMOVED lines=12> */
[----:B0-----:R-:W0:Y:S01]  /*1b050*/  @!P3 LDC.64 R12, c[0x0][0x5c0] ;  /* 0x00017000ff0cbb82 */ /* 0x001e220000000a00 */
        /* <DEDUP_REMOVED lines=20> */
[----:B---3--:R-:W-:Y:S01]  /*1b1a0*/  FFMA R14, R35, UR20, R14 ;  /* 0x00000014230e7c23 */ /* 0x008fe2000800000e */
[----:B------:R-:W-:Y:S01]  /*1b1b0*/  @!P3 IADD3 R17, P4, P5, R3, R6, R4 ;  /* 0x000000060311b210 */ /* 0x000fe20007d9e004 */
[----:B------:R-:W2:Y:S03]  /*1b1c0*/  LDL.LU R35, [R1+0x3d8] ;  /* 0x0003d80001237983 */ /* 0x000ea60000300800 */
[----:B------:R-:W-:Y:S01]  /*1b1d0*/  F2FP.SATFINITE.E4M3.F32.PACK_AB_MERGE_C R15, RZ, R14, RZ ;  /* 0x0000000eff0f723e */ /* 0x000fe200048070ff */
[----:B------:R-:W3:Y:S01]  /*1b1e0*/  LDL.LU R38, [R1+0x3dc] ;  /* 0x0003dc0001267983 */ /* 0x000ee20000300800 */
        /* <DEDUP_REMOVED lines=12> */
[----:B------:R-:W-:Y:S01]  /*1b2b0*/  FFMA R14, R39, UR20, R14 ;  /* 0x00000014270e7c23 */ /* 0x000fe2000800000e */
[----:B------:R-:W-:Y:S01]  /*1b2c0*/  @!P2 IADD3 R17, P4, P5, R3, R6, R4 ;  /* 0x000000060311a210 */ /* 0x000fe20007d9e004 */
[----:B------:R-:W4:Y:S03]  /*1b2d0*/  LDL.LU R39, [R1+0x3e0] ;  /* 0x0003e00001277983 */ /* 0x000f260000300800 */
[----:B------:R-:W-:Y:S02]  /*1b2e0*/  F2FP.SATFINITE.E4M3.F32.PACK_AB_MERGE_C R15, RZ, R14, RZ ;  /* 0x0000000eff0f723e */ /* 0x000fe400048070ff */
[----:B------:R-:W-:-:S03]  /*1b2f0*/  PRMT R14, RZ, 0x7610, R14 ;  /* 0x00007610ff0e7816 */ /* 0x000fc6000000000e */
[----:B------:R0:W-:Y:S04]  /*1b300*/  @!P3 STG.E.U8 desc[UR14][R12.64+0xb0], R15 ;  /* 0x0000b00f0c00b986 */ /* 0x0001e8000c10110e */
[----:B------:R-:W2:Y:S01]  /*1b310*/  @!P2 LDG.E.U8 R14, desc[UR14][R10.64+0xb1] ;  /* 0x0000b10e0a0ea981 */ /* 0x000ea2000c1e1100 */
[----:B0-----:R-:W0:Y:S01]  /*1b320*/  @!P2 LDC.64 R12, c[0x0][0x5c0] ;  /* 0x00017000ff0cab82 */ /* 0x001e220000000a00 */
[----:B------:R-:W-:Y:S02]  /*1b330*/  ISETP.LT.OR P3, PT, R27, 0xb9, !P0 ;  /* 0x000000b91b00780c */ /* 0x000fe40004761670 */
[----:B------:R-:W-:Y:S02]  /*1b340*/  @!P2 IADD3.X R16, R0, R29, R2, P4, P5 ;  /* 0x0000001d0010a210 */ /* 0x000fe400027ea402 */
[----:B0-----:R-:W-:-:S05]  /*1b350*/  @!P2 IADD3 R12, P4, R17, R12, RZ ;  /* 0x0000000c110ca210 */ /* 0x001fca0007f9e0ff */
[----:B------:R-:W-:Y:S01]  /*1b360*/  @!P2 IMAD.X R13, R16, 0x1, R13, P4 ;  /* 0x00000001100da824 */ /* 0x000fe200020e060d */
        /* <DEDUP_REMOVED lines=10> */
[----:B------:R-:W3:Y:S01]  /*1b410*/  @!P3 LDG.E.U8 R14, desc[UR14][R8.64+0xb8] ;  /* 0x0000b80e080eb981 */ /* 0x000ee2000c1e1100 */
[----:B0-----:R-:W0:Y:S02]  /*1b420*/  @!P3 LDC.64 R12, c[0x0][0x5c0] ;  /* 0x00017000ff0cbb82 */ /* 0x001e240000000a00 */
[----:B0-----:R-:W-:-:S04]  /*1b430*/  @!P3 IADD3 R12, P2, P4, R6, R12, R4 ;  /* 0x0000000c060cb210 */ /* 0x001fc80007c5e004 */
[----:B------:R-:W-:Y:S02]  /*1b440*/  @!P3 IADD3.X R13, R29, R13, R2, P2, P4 ;  /* 0x0000000d1d0db210 */ /* 0x000fe400017e8402 */
[----:B---3--:R-:W-:-:S04]  /*1b450*/  LOP3.LUT R14, R14, 0xff, RZ, 0xc0, !PT ;  /* 0x000000ff0e0e7812 */ /* 0x008fc800078ec0ff */
[----:B------:R-:W-:-:S05]  /*1b460*/  F2FP.F16.E4M3.UNPACK_B R14, R14 ;  /* 0x0000000eff0e723e */ /* 0x000fca00020006ff */
[----:B------:R-:W-:-:S05]  /*1b470*/  HADD2.F32 R14, -RZ, R14.H0_H0 ;  /* 0x2000000eff0e7230 */ /* 0x000fca0000004100 */
[----:B------:R-:W-:-:S04]  /*1b480*/  FMUL R14, R14, UR21 ;  /* 0x000000150e0e7c20 */ /* 0x000fc80008400000 */
[----:B------:R-:W-:Y:S01]  /*1b490*/  FFMA R14, R38, UR20, R14 ;  /* 0x00000014260e7c23 */ /* 0x000fe2000800000e */
[----:B------:R-:W-:Y:S01]  /*1b4a0*/  ISETP.LT.OR P2, PT, R27, 0xb9, !P1 ;  /* 0x000000b91b00780c */ /* 0x000fe20004f41670 */
[----:B------:R-:W3:Y:S03]  /*1b4b0*/  LDL.LU R38, [R1+0x3e8] ;  /* 0x0003e80001267983 */ /* 0x000ee60000300800 */
[----:B------:R-:W-:Y:S02]  /*1b4c0*/  F2FP.SATFINITE.E4M3.F32.PACK_AB_MERGE_C R15, RZ, R14, RZ ;  /* 0x0000000eff0f723e */ /* 0x000fe400048070ff */
[----:B------:R-:W-:-:S03]  /*1b4d0*/  PRMT R14, RZ, 0x7610, R14 ;  /* 0x00007610ff0e7816 */ /* 0x000fc6000000000e */
[----:B------:R0:W-:Y:S04]  /*1b4e0*/  @!P3 STG.E.U8 desc[UR14][R12.64+0xb8], R15 ;  /* 0x0000b80f0c00b986 */ /* 0x0001e8000c10110e */
[----:B------:R1:W4:Y:S02]  /*1b4f0*/  @!P0 LDG.E.U8 R14, desc[UR14][R8.64+0xb9] ;  /* 0x0000b90e080e8981 */ /* 0x000324000c1e1100 */
[----:B-1----:R-:W1:Y:S01]  /*1b500*/  @!P0 LDC.64 R8, c[0x0][0x5c0] ;  /* 0x00017000ff088b82 */ /* 0x002e620000000a00 */
[----:B0-----:R-:W-:Y:S02]  /*1b510*/  PRMT R12, RZ, 0x7610, R12 ;  /* 0x00007610ff0c7816 */ /* 0x001fe4000000000c */
[----:B-1----:R-:W-:-:S04]  /*1b520*/  @!P0 IADD3 R8, P3, P4, R6, R8, R4 ;  /* 0x0000000806088210 */ /* 0x002fc80007c7e004 */
[----:B------:R-:W-:Y:S02]  /*1b530*/  @!P0 IADD3.X R9, R29, R9, R2, P3, P4 ;  /* 0x000000091d098210 */ /* 0x000fe40001fe8402 */
[----:B----4-:R-:W-:-:S04]  /*1b540*/  LOP3.LUT R14, R14, 0xff, RZ, 0xc0, !PT ;  /* 0x000000ff0e0e7812 */ /* 0x010fc800078ec0ff */
[----:B------:R-:W-:-:S05]  /*1b550*/  F2FP.F16.E4M3.UNPACK_B R14, R14 ;  /* 0x0000000eff0e723e */ /* 0x000fca00020006ff */
[----:B------:R-:W-:-:S05]  /*1b560*/  HADD2.F32 R14, -RZ, R14.H0_H0 ;  /* 0x2000000eff0e7230 */ /* 0x000fca0000004100 */
[----:B------:R-:W-:-:S04]  /*1b570*/  FMUL R14, R14, UR21 ;  /* 0x000000150e0e7c20 */ /* 0x000fc80008400000 */
[----:B------:R-:W-:-:S05]  /*1b580*/  FFMA R14, R39, UR20, R14 ;  /* 0x00000014270e7c23 */ /* 0x000fca000800000e */
[----:B------:R-:W-:-:S05]  /*1b590*/  F2FP.SATFINITE.E4M3.F32.PACK_AB_MERGE_C R13, RZ, R14, RZ ;  /* 0x0000000eff0d723e */ /* 0x000fca00048070ff */
[----:B------:R0:W-:Y:S04]  /*1b5a0*/  @!P0 STG.E.U8 desc[UR14][R8.64+0xb9], R13 ;  /* 0x0000b90d08008986 */ /* 0x0001e8000c10110e */
[----:B------:R-:W4:Y:S01]  /*1b5b0*/  @!P2 LDG.E.U8 R12, desc[UR14][R10.64+0xb8] ;  /* 0x0000b80e0a0ca981 */ /* 0x000f22000c1e1100 */
[----:B0-----:R-:W0:Y:S01]  /*1b5c0*/  @!P2 LDC.64 R8, c[0x0][0x5c0] ;  /* 0x00017000ff08ab82 */ /* 0x001e220000000a00 */
[----:B------:R-:W-:Y:S02]  /*1b5d0*/  @!P2 IADD3 R15, P0, P3, R3, R6, R4 ;  /* 0x00000006030fa210 */ /* 0x000fe40007b1e004 */
[----:B------:R-:W-:Y:S02]  /*1b5e0*/  ISETP.LT.OR P1, PT, R27, 0xba, !P1 ;  /* 0x000000ba1b00780c */ /* 0x000fe40004f21670 */
[----:B------:R-:W-:-:S02]  /*1b5f0*/  @!P2 IADD3.X R14, R0, R29, R2, P0, P3 ;  /* 0x0000001d000ea210 */ /* 0x000fc400007e6402 */
[----:B0-----:R-:W-:-:S05]  /*1b600*/  @!P2 IADD3 R8, P4, R15, R8, RZ ;  /* 0x000000080f08a210 */ /* 0x001fca0007f9e0ff */
[----:B------:R-:W-:Y:S01]  /*1b610*/  @!P2 IMAD.X R9, R14, 0x1, R9, P4 ;  /* 0x000000010e09a824 */ /* 0x000fe200020e0609 */
[----:B------:R-:W-:Y:S02]  /*1b620*/  PRMT R14, RZ, 0x7610, R14 ;  /* 0x00007610ff0e7816 */ /* 0x000fe4000000000e */
        /* <DEDUP_REMOVED lines=8> */
[----:B------:R-:W0:Y:S03]  /*1b6b0*/  @!P1 LDC.64 R12, c[0x0][0x5c0] ;  /* 0x00017000ff0c9b82 */ /* 0x000e260000000a00 */
[----:B------:R1:W-:Y:S04]  /*1b6c0*/  @!P2 STG.E.U8 desc[UR14][R8.64+0xb8], R17 ;  /* 0x0000b8110800a986 */ /* 0x0003e8000c10110e */
[----:B------:R4:W3:Y:S01]  /*1b6d0*/  @!P1 LDG.E.U8 R14, desc[UR14][R10.64+0xb9] ;  /* 0x0000b90e0a0e9981 */ /* 0x0008e2000c1e1100 */
[----:B------:R-:W-:Y:S01]  /*1b6e0*/  IMAD.X R16, RZ, RZ, R37, P0 ;  /* 0x000000ffff107224 */ /* 0x000fe200000e0625 */
[----:B------:R-:W-:-:S02]  /*1b6f0*/  ISETP.GE.AND P0, PT, R26, 0x101, PT ;  /* 0x000001011a00780c */ /* 0x000fc40003f06270 */
[----:B------:R-:W-:Y:S01]  /*1b700*/  @!P1 IADD3 R19, P4, P5, R3, R6, R4 ;  /* 0x0000000603139210 */ /* 0x000fe20007d9e004 */
[----:B------:R-:W-:Y:S01]  /*1b710*/  IMAD R16, R16, UR10, RZ ;  /* 0x0000000a10107c24 */ /* 0x000fe2000f8e02ff */
[----:B------:R-:W-:Y:S01]  /*1b720*/  ISETP.LT.OR P2, PT, R27, 0x1, !P0 ;  /* 0x000000011b00780c */ /* 0x000fe20004741670 */
[----:B-1----:R-:W-:Y:S01]  /*1b730*/  IMAD.WIDE.U32 R8, R15, UR10, R30 ;  /* 0x0000000a0f087c25 */ /* 0x002fe2000f8e001e */
[----:B----4-:R-:W-:-:S03]  /*1b740*/  @!P1 IADD3.X R10, R0, R29, R2, P4, P5 ;  /* 0x0000001d000a9210 */ /* 0x010fc600027ea402 */
[----:B------:R-:W-:Y:S01]  /*1b750*/  IMAD R15, R15, UR11, R16 ;  /* 0x0000000b0f0f7c24 */ /* 0x000fe2000f8e0210 */
[----:B------:R-:W-:Y:S02]  /*1b760*/  IADD3 R8, P4, R8, UR16, RZ ;  /* 0x0000001008087c10 */ /* 0x000fe4000ff9e0ff */
[----:B0-----:R-:W-:Y:S02]  /*1b770*/  @!P1 IADD3 R12, P3, R19, R12, RZ ;  /* 0x0000000c130c9210 */ /* 0x001fe40007f7e0ff */
[----:B------:R-:W-:-:S03]  /*1b780*/  IADD3.X R9, R9, UR17, R15, P4, !PT ;  /* 0x0000001109097c10 */ /* 0x000fc6000a7fe40f */
[----:B------:R-:W-:Y:S02]  /*1b790*/  @!P1 IMAD.X R13, R10, 0x1, R13, P3 ;  /* 0x000000010a0d9824 */ /* 0x000fe400018e060d */
[----:B------:R-:W0:Y:S01]  /*1b7a0*/  @!P2 LDC.64 R10, c[0x0][0x5c0] ;  /* 0x00017000ff0aab82 */ /* 0x000e220000000a00 */
[----:B---3--:R-:W-:-:S04]  /*1b7b0*/  LOP3.LUT R14, R14, 0xff, RZ, 0xc0, !PT ;  /* 0x000000ff0e0e7812 */ /* 0x008fc800078ec0ff */
[----:B------:R-:W-:-:S05]  /*1b7c0*/  F2FP.F16.E4M3.UNPACK_B R14, R14 ;  /* 0x0000000eff0e723e */ /* 0x000fca00020006ff */
[----:B------:R-:W-:-:S05]  /*1b7d0*/  HADD2.F32 R14, -RZ, R14.H0_H0 ;  /* 0x2000000eff0e7230 */ /* 0x000fca0000004100 */
[----:B------:R-:W-:-:S04]  /*1b7e0*/  FMUL R14, R14, UR21 ;  /* 0x000000150e0e7c20 */ /* 0x000fc80008400000 */
[----:B------:R-:W-:Y:S01]  /*1b7f0*/  FFMA R14, R38, UR20, R14 ;  /* 0x00000014260e7c23 */ /* 0x000fe2000800000e */
[----:B------:R-:W-:Y:S01]  /*1b800*/  USHF.L.U32 UR8, UR6, 0x8, URZ ;  /* 0x0000000806087899 */ /* 0x000fe2000800063f */
[----:B------:R-:W-:Y:S01]  /*1b810*/  ISETP.LT.OR P3, PT, R27, 0x2, !P0 ;  /* 0x000000021b00780c */ /* 0x000fe20004761670 */
[----:B------:R-:W-:Y:S01]  /*1b820*/  USHF.L.U64.HI UR7, UR6, 0x8, UR7 ;  /* 0x0000000806077899 */ /* 0x000fe20008010207 */
[----:B------:R-:W3:Y:S01]  /*1b830*/  LDL.LU R38, [R1+0x3f0] ;  /* 0x0003f00001267983 */ /* 0x000ee20000300800 */
[----:B------:R-:W-:Y:S02]  /*1b840*/  F2FP.SATFINITE.E4M3.F32.PACK_AB_MERGE_C R17, RZ, R14, RZ ;  /* 0x0000000eff11723e */ /* 0x000fe400048070ff */
[----:B------:R-:W-:-:S03]  /*1b850*/  PRMT R14, RZ, 0x7610, R14 ;  /* 0x00007610ff0e7816 */ /* 0x000fc6000000000e */
[----:B------:R1:W-:Y:S04]  /*1b860*/  @!P1 STG.E.U8 desc[UR14][R12.64+0xb9], R17 ;  /* 0x0000b9110c009986 */ /* 0x0003e8000c10110e */
[----:B------:R-:W4:Y:S01]  /*1b870*/  @!P2 LDG.E.U8 R14, desc[UR14][R8.64] ;  /* 0x0000000e080ea981 */ /* 0x000f22000c1e1100 */
[----:B0-----:R-:W-:-:S04]  /*1b880*/  @!P2 IADD3 R10, P1, P4, R6, UR8, R10 ;  /* 0x00000008060aac10 */ /* 0x001fc8000fc3e00a */
[----:B------:R-:W-:Y:S01]  /*1b890*/  @!P2 IADD3.X R11, R29, UR7, R11, P1, P4 ;  /* 0x000000071d0bac10 */ /* 0x000fe20008fe840b */
[----:B-1----:R-:W0:Y:S01]  /*1b8a0*/  @!P3 LDC.64 R12, c[0x0][0x5c0] ;  /* 0x00017000ff0cbb82 */ /* 0x002e220000000a00 */
        /* <DEDUP_REMOVED lines=12> */
[----:B------:R-:W-:Y:S01]  /*1b970*/  ISETP.GE.AND P1, PT, R26, 0x109, PT ;  /* 0x000001091a00780c */ /* 0x000fe20003f26270 */
[----:B------:R-:W-:Y:S01]  /*1b980*/  IMAD.WIDE.U32 R30, R15, UR10, R30 ;  /* 0x0000000a0f1e7c25 */ /* 0x000fe2000f8e001e */
[----:B0-----:R-:W-:Y:S02]  /*1b990*/  @!P3 IADD3 R12, P4, P5, R6, UR8, R12 ;  /* 0x00000008060cbc10 */ /* 0x001fe4000fd9e00c */
[----:B------:R-:W-:Y:S01]  /*1b9a0*/  ISETP.LT.OR P2, PT, R27, 0x1, !P1 ;  /* 0x000000011b00780c */ /* 0x000fe20004f41670 */
[----:B------:R-:W-:Y:S01]  /*1b9b0*/  IMAD R36, R36, UR10, RZ ;  /* 0x0000000a24247c24 */ /* 0x000fe2000f8e02ff */
[----:B------:R-:W-:-:S02]  /*1b9c0*/  @!P3 IADD3.X R13, R29, UR7, R13, P4, P5 ;  /* 0x000000071d0dbc10 */ /* 0x000fc4000a7ea40d */
[----:B-1----:R-:W-:Y:S01]  /*1b9d0*/  IADD3 R10, P4, R30, UR16, RZ ;  /* 0x000000101e0a7c10 */ /* 0x002fe2000ff9e0ff */
[----:B------:R-:W-:Y:S01]  /*1b9e0*/  IMAD R15, R15, UR11, R36 ;  /* 0x0000000b0f0f7c24 */ /* 0x000fe2000f8e0224 */
[----:B------:R-:W-:-:S04]  /*1b9f0*/  PRMT R16, RZ, 0x7610, R16 ;  /* 0x00007610ff107816 */ /* 0x000fc80000000010 */
[----:B------:R-:W-:Y:S02]  /*1ba00*/  IADD3.X R11, R31, UR17, R15, P4, !PT ;  /* 0x000000111f0b7c10 */ /* 0x000fe4000a7fe40f */
[----:B----4-:R-:W-:-:S04]  /*1ba10*/  LOP3.LUT R14, R14, 0xff, RZ, 0xc0, !PT ;  /* 0x000000ff0e0e7812 */ /* 0x010fc800078ec0ff */
[----:B------:R-:W-:-:S05]  /*1ba20*/  F2FP.F16.E4M3.UNPACK_B R14, R14 ;  /* 0x0000000eff0e723e */ /* 0x000fca00020006ff */
[----:B------:R-:W-:-:S05]  /*1ba30*/  HADD2.F32 R14, -RZ, R14.H0_H0 ;  /* 0x2000000eff0e7230 */ /* 0x000fca0000004100 */
[----:B------:R-:W-:-:S04]  /*1ba40*/  FMUL R14, R14, UR21 ;  /* 0x000000150e0e7c20 */ /* 0x000fc80008400000 */
[----:B---3--:R-:W-:Y:S01]  /*1ba50*/  FFMA R14, R38, UR20, R14 ;  /* 0x00000014260e7c23 */ /* 0x008fe2000800000e */
[----:B------:R-:W-:Y:S01]  /*1ba60*/  @!P2 IADD3 R17, P4, P5, R3, UR8, R6 ;  /* 0x000000080311ac10 */ /* 0x000fe2000fd9e006 */
[----:B------:R-:W3:Y:S03]  /*1ba70*/  LDL.LU R38, [R1+0x3f8] ;  /* 0x0003f80001267983 */ /* 0x000ee60000300800 */
[----:B------:R-:W-:Y:S01]  /*1ba80*/  F2FP.SATFINITE.E4M3.F32.PACK_AB_MERGE_C R19, RZ, R14, RZ ;  /* 0x0000000eff13723e */ /* 0x000fe200048070ff */
[----:B------:R-:W4:Y:S01]  /*1ba90*/  LDL.LU R39, [R1+0x3fc] ;  /* 0x0003fc0001277983 */ /* 0x000f220000300800 */
[----:B------:R-:W0:Y:S03]  /*1baa0*/  @!P2 LDC.64 R14, c[0x0][0x5c0] ;  /* 0x00017000ff0eab82 */ /* 0x000e260000000a00 */
[----:B------:R1:W-:Y:S04]  /*1bab0*/  @!P3 STG.E.U8 desc[UR14][R12.64+0x1], R19 ;  /* 0x000001130c00b986 */ /* 0x0003e8000c10110e */
[----:B------:R-:W2:Y:S01]  /*1bac0*/  @!P2 LDG.E.U8 R16, desc[UR14][R10.64] ;  /* 0x0000000e0a10a981 */ /* 0x000ea2000c1e1100 */
[----:B------:R-:W-:-:S02]  /*1bad0*/  ISETP.LT.OR P3, PT, R27, 0x2, !P1 ;  /* 0x000000021b00780c */ /* 0x000fc40004f61670 */
[----:B------:R-:W-:-:S11]  /*1bae0*/  @!P2 IADD3.X R18, R0, UR7, R29, P4, P5 ;  /* 0x000000070012ac10 */ /* 0x000fd6000a7ea41d */
[----:B-1----:R-:W1:Y:S01]  /*1baf0*/  @!P3 LDC.64 R12, c[0x0][0x5c0] ;  /* 0x00017000ff0cbb82 */ /* 0x002e620000000a00 */
[----:B0-----:R-:W-:-:S05]  /*1bb00*/  @!P2 IADD3 R14, P4, R17, R14, RZ ;  /* 0x0000000e110ea210 */ /* 0x001fca0007f9e0ff */
[----:B------:R-:W-:Y:S01]  /*1bb10*/  @!P2 IMAD.X R15, R18, 0x1, R15, P4 ;  /* 0x00000001120fa824 */ /* 0x000fe200020e060f */
[----:B--2---:R-:W-:-:S04]  /*1bb20*/  LOP3.LUT R16, R16, 0xff, RZ, 0xc0, !PT ;  /* 0x000000ff10107812 */ /* 0x004fc800078ec0ff */
[----:B------:R-:W-:-:S05]  /*1bb30*/  F2FP.F16.E4M3.UNPACK_B R16, R16 ;  /* 0x00000010ff10723e */ /* 0x000fca00020006ff */
[----:B------:R-:W-:-:S05]  /*1bb40*/  HADD2.F32 R16, -RZ, R16.H0_H0 ;  /* 0x20000010ff107230 */ /* 0x000fca0000004100 */
[----:B------:R-:W-:-:S04]  /*1bb50*/  FMUL R16, R16, UR21 ;  /* 0x0000001510107c20 */ /* 0x000fc80008400000 */
[----:B------:R-:W-:Y:S01]  /*1bb60*/  FFMA R16, R35, UR20, R16 ;  /* 0x0000001423107c23 */ /* 0x000fe20008000010 */
[----:B------:R-:W-:Y:S01]  /*1bb70*/  @!P3 IADD3 R19, P4, P5, R3, UR8, R6 ;  /* 0x000000080313bc10 */ /* 0x000fe2000fd9e006 */
[----:B------:R-:W2:Y:S03]  /*1bb80*/  LDL.LU R35, [R1+0x400] ;  /* 0x0004000001237983 */ /* 0x000ea60000300800 */
[----:B------:R-:W-:Y:S02]  /*1bb90*/  F2FP.SATFINITE.E4M3.F32.PACK_AB_MERGE_C R17, RZ, R16, RZ ;  /* 0x00000010ff11723e */ /* 0x000fe400048070ff */
[----:B------:R-:W-:-:S03]  /*1bba0*/  PRMT R16, RZ, 0x7610, R16 ;  /* 0x00007610ff107816 */ /* 0x000fc60000000010 */
[----:B------:R0:W-:Y:S04]  /*1bbb0*/  @!P2 STG.E.U8 desc[UR14][R14.64], R17 ;  /* 0x000000110e00a986 */ /* 0x0001e8000c10110e */
[----:B------:R-:W3:Y:S01]  /*1bbc0*/  @!P3 LDG.E.U8 R16, desc[UR14][R10.64+0x1] ;  /* 0x0000010e0a10b981 */ /* 0x000ee2000c1e1100 */
[----:B------:R-:W-:Y:S02]  /*1bbd0*/  ISETP.LT.OR P2, PT, R27, 0x9, !P0 ;  /* 0x000000091b00780c */ /* 0x000fe40004741670 */
[----:B------:R-:W-:Y:S02]  /*1bbe0*/  @!P3 IADD3.X R18, R0, UR7, R29, P4, P5 ;  /* 0x000000070012bc10 */ /* 0x000fe4000a7ea41d */
[----:B-1----:R-:W-:Y:S02]  /*1bbf0*/  @!P3 IADD3 R12, P4, R19, R12, RZ ;  /* 0x0000000c130cb210 */ /* 0x002fe40007f9e0ff */
[----:B0-----:R-:W-:-:S03]  /*1bc00*/  PRMT R14, RZ, 0x7610, R14 ;  /* 0x00007610ff0e7816 */ /* 0x001fc6000000000e */
[----:B------:R-:W-:-:S04]  /*1bc10*/  @!P3 IMAD.X R13, R18, 0x1, R13, P4 ;  /* 0x00000001120db824 */ /* 0x000fc800020e060d */
[----:B------:R-:W0:Y:S01]  /*1bc20*/  @!P2 LDC.64 R18, c[0x0][0x5c0] ;  /* 0x00017000ff12ab82 */ /* 0x000e220000000a00 */
[----:B---3--:R-:W-:-:S04]  /*1bc30*/  LOP3.LUT R16, R16, 0xff, RZ, 0xc0, !PT ;  /* 0x000000ff10107812 */ /* 0x008fc800078ec0ff */
[----:B------:R-:W-:-:S05]  /*1bc40*/  F2FP.F16.E4M3.UNPACK_B R16, R16 ;  /* 0x00000010ff10723e */ /* 0x000fca00020006ff */
[----:B------:R-:W-:-:S05]  /*1bc50*/  HADD2.F32 R16, -RZ, R16.H0_H0 ;  /* 0x20000010ff107230 */ /* 0x000fca0000004100 */
[----:B------:R-:W-:-:S04]  /*1bc60*/  FMUL R16, R16, UR21 ;  /* 0x0000001510107c20 */ /* 0x000fc80008400000 */
[----:B------:R-:W-:Y:S02]  /*1bc70*/  FFMA R16, R38, UR20, R16 ;  /* 0x0000001426107c23 */ /* 0x000fe40008000010 */
[----:B------:R-:W3:Y:S03]  /*1bc80*/  LDL.LU R38, [R1+0x404] ;  /* 0x0004040001267983 */ /* 0x000ee60000300800 */
[----:B------:R-:W-:-:S05]  /*1bc90*/  F2FP.SATFINITE.E4M3.F32.PACK_AB_MERGE_C R17, RZ, R16, RZ ;  /* 0x00000010ff11723e */ /* 0x000fca00048070ff */
[----:B------:R1:W-:Y:S04]  /*1bca0*/  @!P3 STG.E.U8 desc[UR14][R12.64+0x1], R17 ;  /* 0x000001110c00b986 */ /* 0x0003e8000c10110e */
[----:B------:R-:W4:Y:S01]  /*1bcb0*/  @!P2 LDG.E.U8 R14, desc[UR14][R8.64+0x8] ;  /* 0x0000080e080ea981 */ /* 0x000f22000c1e1100 */
[----:B------:R-:W-:Y:S02]  /*1bcc0*/  ISETP.LT.OR P3, PT, R27, 0xa, !P0 ;  /* 0x0000000a1b00780c */ /* 0x000fe40004761670 */
[----:B-1----:R-:W-:Y:S02]  /*1bcd0*/  PRMT R12, RZ, 0x7610, R12 ;  /* 0x00007610ff0c7816 */ /* 0x002fe4000000000c */
[----:B----4-:R-:W-:-:S04]  /*1bce0*/  LOP3.LUT R14, R14, 0xff, RZ, 0xc0, !PT ;  /* 0x000000ff0e0e7812 */ /* 0x010fc800078ec0ff */
[----:B------:R-:W-:-:S05]  /*1bcf0*/  F2FP.F16.E4M3.UNPACK_B R14, R14 ;  /* 0x0000000eff0e723e */ /* 0x000fca00020006ff */
[----:B------:R-:W-:-:S05]  /*1bd00*/  HADD2.F32 R14, -RZ, R14.H0_H0 ;  /* 0x2000000eff0e7230 */ /* 0x000fca0000004100 */
[----:B------:R-:W-:Y:S01]  /*1bd10*/  FMUL R15, R14, UR21 ;  /* 0x000000150e0f7c20 */ /* 0x000fe20008400000 */
[----:B0-----:R-:W-:-:S03]  /*1bd20*/  @!P2 IADD3 R14, P4, P5, R6, UR8, R18 ;  /* 0x00000008060eac10 */ /* 0x001fc6000fd9e012 */
[----:B------:R-:W-:Y:S01]  /*1bd30*/  FFMA R16, R39, UR20, R15 ;  /* 0x0000001427107c23 */ /* 0x000fe2000800000f */
[----:B------:R-:W-:Y:S02]  /*1bd40*/  @!P2 IADD3.X R15, R29, UR7, R19, P4, P5 ;  /* 0x000000071d0fac10 */ /* 0x000fe4000a7ea413 */
[----:B------:R-:W0:Y:S02]  /*1bd50*/  @!P3 LDC.64 R18, c[0x0][0x5c0] ;  /* 0x00017000ff12bb82 */ /* 0x000e240000000a00 */
[----:B------:R-:W-:-:S05]  /*1bd60*/  F2FP.SATFINITE.E4M3.F32.PACK_AB_MERGE_C R17, RZ, R16, RZ ;  /* 0x00000010ff11723e */ /* 0x000fca00048070ff */
[----:B------:R1:W-:Y:S04]  /*1bd70*/  @!P2 STG.E.U8 desc[UR14][R14.64+0x8], R17 ;  /* 0x000008110e00a986 */ /* 0x0003e8000c10110e */
[----:B------:R-:W4:Y:S01]  /*1bd80*/  @!P3 LDG.E.U8 R12, desc[UR14][R8.64+0x9] ;  /* 0x0000090e080cb981 */ /* 0x000f22000c1e1100 */
[----:B------:R-:W-:Y:S02]  /*1bd90*/  ISETP.LT.OR P2, PT, R27, 0x9, !P1 ;  /* 0x000000091b00780c */ /* 0x000fe40004f41670 */
[----:B-1----:R-:W-:-:S11]  /*1bda0*/  PRMT R14, RZ, 0x7610, R14 ;  /* 0x00007610ff0e7816 */ /* 0x002fd6000000000e */
[----:B------:R-:W1:Y:S01]  /*1bdb0*/  @!P2 LDC.64 R20, c[0x0][0x5c0] ;  /* 0x00017000ff14ab82 */ /* 0x000e620000000a00 */
[----:B----4-:R-:W-:-:S04]  /*1bdc0*/  LOP3.LUT R12, R12, 0xff, RZ, 0xc0, !PT ;  /* 0x000000ff0c0c7812 */ /* 0x010fc800078ec0ff */
[----:B------:R-:W-:-:S05]  /*1bdd0*/  F2FP.F16.E4M3.UNPACK_B R12, R12 ;  /* 0x0000000cff0c723e */ /* 0x000fca00020006ff */
[----:B------:R-:W-:-:S05]  /*1bde0*/  HADD2.F32 R12, -RZ, R12.H0_H0 ;  /* 0x2000000cff0c7230 */ /* 0x000fca0000004100 */
[----:B------:R-:W-:Y:S01]  /*1bdf0*/  FMUL R13, R12, UR21 ;  /* 0x000000150c0d7c20 */ /* 0x000fe20008400000 */
[----:B0-----:R-:W-:-:S03]  /*1be00*/  @!P3 IADD3 R12, P4, P5, R6, UR8, R18 ;  /* 0x00000008060cbc10 */ /* 0x001fc6000fd9e012 */
[----:B--2---:R-:W-:Y:S01]  /*1be10*/  FFMA R16, R35, UR20, R13 ;  /* 0x0000001423107c23 */ /* 0x004fe2000800000d */
[----:B------:R-:W-:Y:S01]  /*1be20*/  @!P3 IADD3.X R13, R29, UR7, R19, P4, P5 ;  /* 0x000000071d0dbc10 */ /* 0x000fe2000a7ea413 */
[----:B------:R-:W2:Y:S03]  /*1be30*/  LDL.LU R35, [R1+0x408] ;  /* 0x0004080001237983 */ /* 0x000ea60000300800 */
[----:B------:R-:W-:Y:S01]  /*1be40*/  F2FP.SATFINITE.E4M3.F32.PACK_AB_MERGE_C R17, RZ, R16, RZ ;  /* 0x00000010ff11723e */ /* 0x000fe200048070ff */
[----:B------:R-:W4:Y:S04]  /*1be50*/  LDL.LU R39, [R1+0x40c] ;  /* 0x00040c0001277983 */ /* 0x000f280000300800 */
[----:B------:R3:W-:Y:S04]  /*1be60*/  @!P3 STG.E.U8 desc[UR14][R12.64+0x9], R17 ;  /* 0x000009110c00b986 */ /* 0x0007e8000c10110e */
[----:B------:R-:W3:Y:S01]  /*1be70*/  @!P2 LDG.E.U8 R14, desc[UR14][R10.64+0x8] ;  /* 0x0000080e0a0ea981 */ /* 0x000ee2000c1e1100 */
[----:B------:R-:W-:-:S02]  /*1be80*/  @!P2 IADD3 R19, P4, P5, R3, UR8, R6 ;  /* 0x000000080313ac10 */ /* 0x000fc4000fd9e006 */
[----:B------:R-:W-:Y:S02]  /*1be90*/  ISETP.LT.OR P3, PT, R27, 0xa, !P1 ;  /* 0x0000000a1b00780c */ /* 0x000fe40004f61670 */
[----:B------:R-:W-:Y:S02]  /*1bea0*/  @!P2 IADD3.X R16, R0, UR7, R29, P4, P5 ;  /* 0x000000070010ac10 */ /* 0x000fe4000a7ea41d */
[----:B---3--:R-:W-:-:S04]  /*1beb0*/  LOP3.LUT R14, R14, 0xff, RZ, 0xc0, !PT ;  /* 0x000000ff0e0e7812 */ /* 0x008fc800078ec0ff */
[----:B------:R-:W-:-:S05]  /*1bec0*/  F2FP.F16.E4M3.UNPACK_B R14, R14 ;  /* 0x0000000eff0e723e */ /* 0x000fca00020006ff */
[----:B------:R-:W-:-:S05]  /*1bed0*/  HADD2.F32 R14, -RZ, R14.H0_H0 ;  /* 0x2000000eff0e7230 */ /* 0x000fca0000004100 */
[----:B------:R-:W-:Y:S01]  /*1bee0*/  FMUL R15, R14, UR21 ;  /* 0x000000150e0f7c20 */ /* 0x000fe20008400000 */
[----:B-1----:R-:W-:-:S03]  /*1bef0*/  @!P2 IADD3 R14, P4, R19, R20, RZ ;  /* 0x00000014130ea210 */ /* 0x002fc60007f9e0ff */
[----:B------:R-:W-:Y:S02]  /*1bf00*/  FFMA R12, R38, UR20, R15 ;  /* 0x00000014260c7c23 */ /* 0x000fe4000800000f */
[----:B------:R-:W-:Y:S01]  /*1bf10*/  @!P2 IMAD.X R15, R16, 0x1, R21, P4 ;  /* 0x00000001100fa824 */ /* 0x000fe200020e0615 */
[----:B------:R-:W3:Y:S01]  /*1bf20*/  LDL.LU R38, [R1+0x410] ;  /* 0x0004100001267983 */ /* 0x000ee20000300800 */
[----:B------:R-:W0:Y:S01]  /*1bf30*/  @!P3 LDC.64 R20, c[0x0][0x5c0] ;  /* 0x00017000ff14bb82 */ /* 0x000e220000000a00 */
[----:B------:R-:W-:Y:S02]  /*1bf40*/  F2FP.SATFINITE.E4M3.F32.PACK_AB_MERGE_C R17, RZ, R12, RZ ;  /* 0x0000000cff11723e */ /* 0x000fe400048070ff */
[----:B------:R-:W-:-:S03]  /*1bf50*/  PRMT R12, RZ, 0x7610, R12 ;  /* 0x00007610ff0c7816 */ /* 0x000fc6000000000c */
[----:B------:R2:W-:Y:S04]  /*1bf60*/  @!P2 STG.E.U8 desc[UR14][R14.64+0x8], R17 ;  /* 0x000008110e00a986 */ /* 0x0005e8000c10110e */
[----:B------:R-:W4:Y:S01]  /*1bf70*/  @!P3 LDG.E.U8 R12, desc[UR14][R10.64+0x9] ;  /* 0x0000090e0a0cb981 */ /* 0x000f22000c1e1100 */
[----:B------:R-:W-:Y:S02]  /*1bf80*/  @!P3 IADD3 R19, P4, P5, R3, UR8, R6 ;  /* 0x000000080313bc10 */ /* 0x000fe4000fd9e006 */
[----:B------:R-:W-:Y:S02]  /*1bf90*/  ISETP.LT.OR P2, PT, R27, 0x11, !P0 ;  /* 0x000000111b00780c */ /* 0x000fe40004741670 */
[----:B------:R-:W-:Y:S02]  /*1bfa0*/  @!P3 IADD3.X R16, R0, UR7, R29, P4, P5 ;  /* 0x000000070010bc10 */ /* 0x000fe4000a7ea41d */
[----:B----4-:R-:W-:-:S04]  /*1bfb0*/  LOP3.LUT R12, R12, 0xff, RZ, 0xc0, !PT ;  /* 0x000000ff0c0c7812 */ /* 0x010fc800078ec0ff */
[----:B------:R-:W-:-:S05]  /*1bfc0*/  F2FP.F16.E4M3.UNPACK_B R12, R12 ;  /* 0x0000000cff0c723e */ /* 0x000fca00020006ff */
[----:B------:R-:W-:-:S05]  /*1bfd0*/  HADD2.F32 R12, -RZ, R12.H0_H0 ;  /* 0x2000000cff0c7230 */ /* 0x000fca0000004100 */
[----:B------:R-:W-:Y:S01]  /*1bfe0*/  FMUL R13, R12, UR21 ;  /* 0x000000150c0d7c20 */ /* 0x000fe20008400000 */
[----:B0-----:R-:W-:Y:S02]  /*1bff0*/  @!P3 IADD3 R12, P4, R19, R20, RZ ;  /* 0x00000014130cb210 */ /* 0x001fe40007f9e0ff */
[----:B------:R-:W0:Y:S01]  /*1c000*/  @!P2 LDC.64 R18, c[0x0][0x5c0] ;  /* 0x00017000ff12ab82 */ /* 0x000e220000000a00 */
[----:B--2---:R-:W-:Y:S02]  /*1c010*/  FFMA R14, R35, UR20, R13 ;  /* 0x00000014230e7c23 */ /* 0x004fe4000800000d */
[----:B------:R-:W-:Y:S01]  /*1c020*/  @!P3 IMAD.X R13, R16, 0x1, R21, P4 ;  /* 0x00000001100db824 */ /* 0x000fe200020e0615 */
[----:B------:R-:W2:Y:S02]  /*1c030*/  LDL.LU R35, [R1+0x414] ;  /* 0x0004140001237983 */ /* 0x000ea40000300800 */
[----:B------:R-:W-:Y:S02]  /*1c040*/  F2FP.SATFINITE.E4M3.F32.PACK_AB_MERGE_C R17, RZ, R14, RZ ;  /* 0x0000000eff11723e */ /* 0x000fe400048070ff */
[----:B------:R-:W-:-:S03]  /*1c050*/  PRMT R14, RZ, 0x7610, R14 ;  /* 0x00007610ff0e7816 */ /* 0x000fc6000000000e */
        /* <DEDUP_REMOVED lines=23> */
[----:B---3--:R-:W-:Y:S01]  /*1c1d0*/  FFMA R16, R38, UR20, R13 ;  /* 0x0000001426107c23 */ /* 0x008fe2000800000d */
[----:B------:R-:W-:Y:S01]  /*1c1e0*/  @!P3 IADD3.X R13, R29, UR7, R19, P4, P5 ;  /* 0x000000071d0dbc10 */ /* 0x000fe2000a7ea413 */
[----:B------:R-:W3:Y:S03]  /*1c1f0*/  LDL.LU R38, [R1+0x418] ;  /* 0x0004180001267983 */ /* 0x000ee60000300800 */
[----:B------:R-:W-:Y:S01]  /*1c200*/  F2FP.SATFINITE.E4M3.F32.PACK_AB_MERGE_C R17, RZ, R16, RZ ;  /* 0x00000010ff11723e */ /* 0x000fe200048070ff */
[----:B------:R-:W4:Y:S04]  /*1c210*/  LDL.LU R39, [R1+0x41c] ;  /* 0x00041c0001277983 */ /* 0x000f280000300800 */
[----:B------:R2:W-:Y:S04]  /*1c220*/  @!P3 STG.E.U8 desc[UR14][R12.64+0x11], R17 ;  /* 0x000011110c00b986 */ /* 0x0005e8000c10110e */
[----:B------:R-:W2:Y:S01]  /*1c230*/  @!P2 LDG.E.U8 R14, desc[UR14][R10.64+0x10] ;  /* 0x0000100e0a0ea981 */ /* 0x000ea2000c1e1100 */
[----:B------:R-:W-:-:S02]  /*1c240*/  @!P2 IADD3 R19, P4, P5, R3, UR8, R6 ;  /* 0x000000080313ac10 */ /* 0x000fc4000fd9e006 */
[----:B------:R-:W-:Y:S02]  /*1c250*/  ISETP.LT.OR P3, PT, R27, 0x12, !P1 ;  /* 0x000000121b00780c */ /* 0x000fe40004f61670 */
[----:B------:R-:W-:Y:S02]  /*1c260*/  @!P2 IADD3.X R16, R0, UR7, R29, P4, P5 ;  /* 0x000000070010ac10 */ /* 0x000fe4000a7ea41d */
[----:B--2---:R-:W-:-:S04]  /*1c270*/  LOP3.LUT R14, R14, 0xff, RZ, 0xc0, !PT ;  /* 0x000000ff0e0e7812 */ /* 0x004fc800078ec0ff */
[----:B------:R-:W-:-:S05]  /*1c280*/  F2FP.F16.E4M3.UNPACK_B R14, R14 ;  /* 0x0000000eff0e723e */ /* 0x000fca00020006ff */
[----:B------:R-:W-:-:S05]  /*1c290*/  HADD2.F32 R14, -RZ, R14.H0_H0 ;  /* 0x2000000eff0e7230 */ /* 0x000fca0000004100 */
[----:B------:R-:W-:Y:S01]  /*1c2a0*/  FMUL R15, R14, UR21 ;  /* 0x000000150e0f7c20 */ /* 0x000fe20008400000 */
[----:B-1----:R-:W-:-:S03]  /*1c2b0*/  @!P2 IADD3 R14, P4, R19, R20, RZ ;  /* 0x00000014130ea210 */ /* 0x002fc60007f9e0ff */
[----:B------:R-:W-:Y:S02]  /*1c2c0*/  FFMA R12, R35, UR20, R15 ;  /* 0x00000014230c7c23 */ /* 0x000fe4000800000f */
[----:B------:R-:W-:Y:S01]  /*1c2d0*/  @!P2 IMAD.X R15, R16, 0x1, R21, P4 ;  /* 0x00000001100fa824 */ /* 0x000fe200020e0615 */
[----:B------:R-:W2:Y:S01]  /*1c2e0*/  LDL.LU R35, [R1+0x420] ;  /* 0x0004200001237983 */ /* 0x000ea20000300800 */
        /* <DEDUP_REMOVED lines=14> */
[----:B---3--:R-:W-:Y:S02]  /*1c3d0*/  FFMA R14, R38, UR20, R13 ;  /* 0x00000014260e7c23 */ /* 0x008fe4000800000d */
[----:B------:R-:W-:Y:S01]  /*1c3e0*/  @!P3 IMAD.X R13, R16, 0x1, R21, P4 ;  /* 0x00000001100db824 */ /* 0x000fe200020e0615 */
[----:B------:R-:W3:Y:S02]  /*1c3f0*/  LDL.LU R38, [R1+0x424] ;  /* 0x0004240001267983 */ /* 0x000ee40000300800 */
        /* <DEDUP_REMOVED lines=912> */
[----:B------:R-:W-:Y:S01]  /*1fd00*/  @!P2 IADD3.X R15, R29, UR7, R19, P4, P5 ;  /* 0x000000071d0fac10 */ /* 0x000fe2000a7ea413 */
[----:B------:R-:W4:Y:S01]  /*1fd10*/  LDL.LU R39, [R1+0x518] ;  /* 0x0005180001277983 */ /* 0x000f220000300800 */
[----:B------:R-:W0:Y:S02]  /*1fd20*/  @!P3 LDC.64 R18, c[0x0][0x5c0] ;  /* 0x00017000ff12bb82 */ /* 0x000e240000000a00 */
[----:B------:R-:W-:-:S05]  /*1fd30*/  F2FP.SATFINITE.E4M3.F32.PACK_AB_MERGE_C R17, RZ, R16, RZ ;  /* 0x00000010ff11723e */ /* 0x000fca00048070ff */
[----:B------:R1:W-:Y:S04]  /*1fd40*/  @!P2 STG.E.U8 desc[UR14][R14.64+0x90], R17 ;  /* 0x000090110e00a986 */ /* 0x0003e8000c10110e */
[----:B------:R-:W3:Y:S01]  /*1fd50*/  @!P3 LDG.E.U8 R12, desc[UR14][R8.64+0x91] ;  /* 0x0000910e080cb981 */ /* 0x000ee2000c1e1100 */
[----:B------:R-:W-:Y:S02]  /*1fd60*/  ISETP.LT.OR P2, PT, R27, 0x91, !P1 ;  /* 0x000000911b00780c */ /* 0x000fe40004f41670 */
[----:B-1----:R-:W-:-:S11]  /*1fd70*/  PRMT R14, RZ, 0x7610, R14 ;  /* 0x00007610ff0e7816 */ /* 0x002fd6000000000e */
[----:B------:R-:W1:Y:S01]  /*1fd80*/  @!P2 LDC.64 R20, c[0x0][0x5c0] ;  /* 0x00017000ff14ab82 */ /* 0x000e620000000a00 */
[----:B---3--:R-:W-:-:S04]  /*1fd90*/  LOP3.LUT R12, R12, 0xff, RZ, 0xc0, !PT ;  /* 0x000000ff0c0c7812 */ /* 0x008fc800078ec0ff */
[----:B------:R-:W-:-:S05]  /*1fda0*/  F2FP.F16.E4M3.UNPACK_B R12, R12 ;  /* 0x0000000cff0c723e */ /* 0x000fca00020006ff */
[----:B------:R-:W-:-:S05]  /*1fdb0*/  HADD2.F32 R12, -RZ, R12.H0_H0 ;  /* 0x2000000cff0c7230 */ /* 0x000fca0000004100 */
[----:B------:R-:W-:Y:S01]  /*1fdc0*/  FMUL R13, R12, UR21 ;  /* 0x000000150c0d7c20 */ /* 0x000fe20008400000 */
[----:B0-----:R-:W-:-:S03]  /*1fdd0*/  @!P3 IADD3 R12, P4, P5, R6, UR8, R18 ;  /* 0x00000008060cbc10 */ /* 0x001fc6000fd9e012 */
[----:B------:R-:W-:Y:S01]  /*1fde0*/  FFMA R16, R38, UR20, R13 ;  /* 0x0000001426107c23 */ /* 0x000fe2000800000d */
[----:B------:R-:W-:Y:S01]  /*1fdf0*/  @!P3 IADD3.X R13, R29, UR7, R19, P4, P5 ;  /* 0x000000071d0dbc10 */ /* 0x000fe2000a7ea413 */
[----:B------:R-:W3:Y:S03]  /*1fe00*/  LDL.LU R38, [R1+0x51c] ;  /* 0x00051c0001267983 */ /* 0x000ee60000300800 */
[----:B------:R-:W-:-:S05]  /*1fe10*/  F2FP.SATFINITE.E4M3.F32.PACK_AB_MERGE_C R17, RZ, R16, RZ ;  /* 0x00000010ff11723e */ /* 0x000fca00048070ff */
        /* <DEDUP_REMOVED lines=9> */
[----:B-1----:R-:W-:-:S03]  /*1feb0*/  @!P2 IADD3 R14, P4, R19, R20, RZ ;  /* 0x00000014130ea210 */ /* 0x002fc60007f9e0ff */
[----:B--2---:R-:W-:Y:S02]  /*1fec0*/  FFMA R12, R35, UR20, R15 ;  /* 0x00000014230c7c23 */ /* 0x004fe4000800000f */
        /* <DEDUP_REMOVED lines=16> */
[----:B-1----:R-:W-:Y:S02]  /*1ffd0*/  FFMA R14, R39, UR20, R13 ;  /* 0x00000014270e7c23 */ /* 0x002fe4000800000d */
[----:B------:R-:W-:Y:S01]  /*1ffe0*/  @!P3 IMAD.X R13, R16, 0x1, R21, P4 ;  /* 0x00000001100db824 */ /* 0x000fe200020e0615 */
[----:B------:R-:W4:Y:S02]  /*1fff0*/  LDL.LU R39, [R1+0x524] ;  /* 0x0005240001277983 */ /* 0x000f240000300800 */
[----:B------:R-:W-:Y:S02]  /*20000*/  F2FP.SATFINITE.E4M3.F32.PACK_AB_MERGE_C R17, RZ, R14, RZ ;  /* 0x0000000eff11723e */ /* 0x000fe400048070ff */
[----:B------:R-:W-:-:S03]  /*20010*/  PRMT R14, RZ, 0x7610, R14 ;  /* 0x00007610ff0e7816 */ /* 0x000fc6000000000e */
[----:B------:R1:W-:Y:S04]  /*20020*/  @!P3 STG.E.U8 desc[UR14][R12.64+0x91], R17 ;  /* 0x000091110c00b986 */ /* 0x0003e8000c10110e */
[----:B------:R-:W3:Y:S01]  /*20030*/  @!P2 LDG.E.U8 R14, desc[UR14][R8.64+0x98] ;  /* 0x0000980e080ea981 */ /* 0x000ee2000c1e1100 */
[----:B------:R-:W-:Y:S02]  /*20040*/  ISETP.LT.OR P3, PT, R27, 0x9a, !P0 ;  /* 0x0000009a1b00780c */ /* 0x000fe40004761670 */
[----:B-1----:R-:W-:Y:S02]  /*20050*/  PRMT R12, RZ, 0x7610, R12 ;  /* 0x00007610ff0c7816 */ /* 0x002fe4000000000c */
[----:B---3--:R-:W-:-:S04]  /*20060*/  LOP3.LUT R14, R14, 0xff, RZ, 0xc0, !PT ;  /* 0x000000ff0e0e7812 */ /* 0x008fc800078ec0ff */
[----:B------:R-:W-:-:S05]  /*20070*/  F2FP.F16.E4M3.UNPACK_B R14, R14 ;  /* 0x0000000eff0e723e */ /* 0x000fca00020006ff */
[----:B------:R-:W-:-:S05]  /*20080*/  HADD2.F32 R14, -RZ, R14.H0_H0 ;  /* 0x2000000eff0e7230 */ /* 0x000fca0000004100 */
[----:B------:R-:W-:Y:S01]  /*20090*/  FMUL R15, R14, UR21 ;  /* 0x000000150e0f7c20 */ /* 0x000fe20008400000 */
[----:B0-----:R-:W-:-:S03]  /*200a0*/  @!P2 IADD3 R14, P4, P5, R6, UR8, R18 ;  /* 0x00000008060eac10 */ /* 0x001fc6000fd9e012 */
[----:B------:R-:W-:Y:S01]  /*200b0*/  FFMA R16, R38, UR20, R15 ;  /* 0x0000001426107c23 */ /* 0x000fe2000800000f */
[----:B------:R-:W-:Y:S01]  /*200c0*/  @!P2 IADD3.X R15, R29, UR7, R19, P4, P5 ;  /* 0x000000071d0fac10 */ /* 0x000fe2000a7ea413 */
[----:B------:R-:W3:Y:S01]  /*200d0*/  LDL.LU R38, [R1+0x528] ;  /* 0x0005280001267983 */ /* 0x000ee20000300800 */
[----:B------:R-:W0:Y:S02]  /*200e0*/  @!P3 LDC.64 R18, c[0x0][0x5c0] ;  /* 0x00017000ff12bb82 */ /* 0x000e240000000a00 */
[----:B------:R-:W-:-:S05]  /*200f0*/  F2FP.SATFINITE.E4M3.F32.PACK_AB_MERGE_C R17, RZ, R16, RZ ;  /* 0x00000010ff11723e */ /* 0x000fca00048070ff */
[----:B------:R1:W-:Y:S04]  /*20100*/  @!P2 STG.E.U8 desc[UR14][R14.64+0x98], R17 ;  /* 0x000098110e00a986 */ /* 0x0003e8000c10110e */
[----:B------:R-:W2:Y:S01]  /*20110*/  @!P3 LDG.E.U8 R12, desc[UR14][R8.64+0x99] ;  /* 0x0000990e080cb981 */ /* 0x000ea2000c1e1100 */
[----:B------:R-:W-:Y:S02]  /*20120*/  ISETP.LT.OR P2, PT, R27, 0x99, !P1 ;  /* 0x000000991b00780c */ /* 0x000fe40004f41670 */
[----:B-1----:R-:W-:-:S11]  /*20130*/  PRMT R14, RZ, 0x7610, R14 ;  /* 0x00007610ff0e7816 */ /* 0x002fd6000000000e */
[----:B------:R-:W1:Y:S01]  /*20140*/  @!P2 LDC.64 R20, c[0x0][0x5c0] ;  /* 0x00017000ff14ab82 */ /* 0x000e620000000a00 */
[----:B--2---:R-:W-:-:S04]  /*20150*/  LOP3.LUT R12, R12, 0xff, RZ, 0xc0, !PT ;  /* 0x000000ff0c0c7812 */ /* 0x004fc800078ec0ff */
[----:B------:R-:W-:-:S05]  /*20160*/  F2FP.F16.E4M3.UNPACK_B R12, R12 ;  /* 0x0000000cff0c723e */ /* 0x000fca00020006ff */
[----:B------:R-:W-:-:S05]  /*20170*/  HADD2.F32 R12, -RZ, R12.H0_H0 ;  /* 0x2000000cff0c7230 */ /* 0x000fca0000004100 */
[----:B------:R-:W-:Y:S01]  /*20180*/  FMUL R13, R12, UR21 ;  /* 0x000000150c0d7c20 */ /* 0x000fe20008400000 */
[----:B0-----:R-:W-:-:S03]  /*20190*/  @!P3 IADD3 R12, P4, P5, R6, UR8, R18 ;  /* 0x00000008060cbc10 */ /* 0x001fc6000fd9e012 */
[----:B------:R-:W-:Y:S01]  /*201a0*/  FFMA R16, R35, UR20, R13 ;  /* 0x0000001423107c23 */ /* 0x000fe2000800000d */
[----:B------:R-:W-:Y:S01]  /*201b0*/  @!P3 IADD3.X R13, R29, UR7, R19, P4, P5 ;  /* 0x000000071d0dbc10 */ /* 0x000fe2000a7ea413 */
[----:B------:R-:W2:Y:S03]  /*201c0*/  LDL.LU R35, [R1+0x52c] ;  /* 0x00052c0001237983 */ /* 0x000ea60000300800 */
[----:B------:R-:W-:-:S05]  /*201d0*/  F2FP.SATFINITE.E4M3.F32.PACK_AB_MERGE_C R17, RZ, R16, RZ ;  /* 0x00000010ff11723e */ /* 0x000fca00048070ff */
[----:B------:R4:W-:Y:S04]  /*201e0*/  @!P3 STG.E.U8 desc[UR14][R12.64+0x99], R17 ;  /* 0x000099110c00b986 */ /* 0x0009e8000c10110e */
[----:B------:R-:W3:Y:S01]  /*201f0*/  @!P2 LDG.E.U8 R14, desc[UR14][R10.64+0x98] ;  /* 0x0000980e0a0ea981 */ /* 0x000ee2000c1e1100 */
[----:B------:R-:W-:Y:S02]  /*20200*/  @!P2 IADD3 R19, P4, P5, R3, UR8, R6 ;  /* 0x000000080313ac10 */ /* 0x000fe4000fd9e006 */
[----:B------:R-:W-:Y:S02]  /*20210*/  ISETP.LT.OR P3, PT, R27, 0x9a, !P1 ;  /* 0x0000009a1b00780c */ /* 0x000fe40004f61670 */
[----:B------:R-:W-:Y:S02]  /*20220*/  @!P2 IADD3.X R16, R0, UR7, R29, P4, P5 ;  /* 0x000000070010ac10 */ /* 0x000fe4000a7ea41d */
[----:B---3--:R-:W-:-:S04]  /*20230*/  LOP3.LUT R14, R14, 0xff, RZ, 0xc0, !PT ;  /* 0x000000ff0e0e7812 */ /* 0x008fc800078ec0ff */
[----:B------:R-:W-:-:S05]  /*20240*/  F2FP.F16.E4M3.UNPACK_B R14, R14 ;  /* 0x0000000eff0e723e */ /* 0x000fca00020006ff */
[----:B------:R-:W-:-:S05]  /*20250*/  HADD2.F32 R14, -RZ, R14.H0_H0 ;  /* 0x2000000eff0e7230 */ /* 0x000fca0000004100 */
[----:B------:R-:W-:Y:S01]  /*20260*/  FMUL R15, R14, UR21 ;  /* 0x000000150e0f7c20 */ /* 0x000fe20008400000 */
[----:B-1----:R-:W-:-:S03]  /*20270*/  @!P2 IADD3 R14, P4, R19, R20, RZ ;  /* 0x00000014130ea210 */ /* 0x002fc60007f9e0ff */
[----:B----4-:R-:W-:Y:S02]  /*20280*/  FFMA R12, R39, UR20, R15 ;  /* 0x00000014270c7c23 */ /* 0x010fe4000800000f */
        /* <DEDUP_REMOVED lines=22> */
[----:B------:R-:W2:Y:S01]  /*203f0*/  @!P2 LDG.E.U8 R14, desc[UR14][R8.64+0xa0] ;  /* 0x0000a00e080ea981 */ /* 0x000ea2000c1e1100 */
[----:B------:R-:W-:Y:S02]  /*20400*/  ISETP.LT.OR P3, PT, R27, 0xa2, !P0 ;  /* 0x000000a21b00780c */ /* 0x000fe40004761670 */
[----:B-1----:R-:W-:Y:S02]  /*20410*/  PRMT R12, RZ, 0x7610, R12 ;  /* 0x00007610ff0c7816 */ /* 0x002fe4000000000c */
[----:B--2---:R-:W-:-:S04]  /*20420*/  LOP3.LUT R14, R14, 0xff, RZ, 0xc0, !PT ;  /* 0x000000ff0e0e7812 */ /* 0x004fc800078ec0ff */
[----:B------:R-:W-:-:S05]  /*20430*/  F2FP.F16.E4M3.UNPACK_B R14, R14 ;  /* 0x0000000eff0e723e */ /* 0x000fca00020006ff */
[----:B------:R-:W-:-:S05]  /*20440*/  HADD2.F32 R14, -RZ, R14.H0_H0 ;  /* 0x2000000eff0e7230 */ /* 0x000fca0000004100 */
[----:B------:R-:W-:Y:S01]  /*20450*/  FMUL R15, R14, UR21 ;  /* 0x000000150e0f7c20 */ /* 0x000fe20008400000 */
[----:B0-----:R-:W-:-:S03]  /*20460*/  @!P2 IADD3 R14, P4, P5, R6, UR8, R18 ;  /* 0x00000008060eac10 */ /* 0x001fc6000fd9e012 */
[----:B------:R-:W-:Y:S01]  /*20470*/  FFMA R16, R35, UR20, R15 ;  /* 0x0000001423107c23 */ /* 0x000fe2000800000f */
[----:B------:R-:W-:Y:S01]  /*20480*/  @!P2 IADD3.X R15, R29, UR7, R19, P4, P5 ;  /* 0x000000071d0fac10 */ /* 0x000fe2000a7ea413 */
[----:B------:R-:W2:Y:S01]  /*20490*/  LDL.LU R35, [R1+0x538] ;  /* 0x0005380001237983 */ /* 0x000ea20000300800 */
        /* <DEDUP_REMOVED lines=17> */
[----:B------:R-:W2:Y:S01]  /*205b0*/  @!P2 LDG.E.U8 R14, desc[UR14][R10.64+0xa0] ;  /* 0x0000a00e0a0ea981 */ /* 0x000ea2000c1e1100 */
[----:B------:R-:W-:Y:S02]  /*205c0*/  @!P2 IADD3 R19, P4, P5, R3, UR8, R6 ;  /* 0x000000080313ac10 */ /* 0x000fe4000fd9e006 */
[----:B------:R-:W-:Y:S02]  /*205d0*/  ISETP.LT.OR P3, PT, R27, 0xa2, !P1 ;  /* 0x000000a21b00780c */ /* 0x000fe40004f61670 */
[----:B------:R-:W-:Y:S02]  /*205e0*/  @!P2 IADD3.X R16, R0, UR7, R29, P4, P5 ;  /* 0x000000070010ac10 */ /* 0x000fe4000a7ea41d */
[----:B--2---:R-:W-:-:S04]  /*205f0*/  LOP3.LUT R14, R14, 0xff, RZ, 0xc0, !PT ;  /* 0x000000ff0e0e7812 */ /* 0x004fc800078ec0ff */
[----:B------:R-:W-:-:S05]  /*20600*/  F2FP.F16.E4M3.UNPACK_B R14, R14 ;  /* 0x0000000eff0e723e */ /* 0x000fca00020006ff */
[----:B------:R-:W-:-:S05]  /*20610*/  HADD2.F32 R14, -RZ, R14.H0_H0 ;  /* 0x2000000eff0e7230 */ /* 0x000fca0000004100 */
[----:B------:R-:W-:Y:S01]  /*20620*/  FMUL R15, R14, UR21 ;  /* 0x000000150e0f7c20 */ /* 0x000fe20008400000 */
[----:B-1----:R-:W-:-:S03]  /*20630*/  @!P2 IADD3 R14, P4, R19, R20, RZ ;  /* 0x00000014130ea210 */ /* 0x002fc60007f9e0ff */
[----:B----4-:R-:W-:Y:S02]  /*20640*/  FFMA R12, R38, UR20, R15 ;  /* 0x00000014260c7c23 */ /* 0x010fe4000800000f */
        /* <DEDUP_REMOVED lines=10> */
[----:B-1----:R-:W-:-:S02]  /*206f0*/  PRMT R14, RZ, 0x7610, R14 ;  /* 0x00007610ff0e7816 */ /* 0x002fc4000000000e */
[----:B----4-:R-:W-:-:S04]  /*20700*/  LOP3.LUT R12, R12, 0xff, RZ, 0xc0, !PT ;  /* 0x000000ff0c0c7812 */ /* 0x010fc800078ec0ff */
[----:B------:R-:W-:-:S05]  /*20710*/  F2FP.F16.E4M3.UNPACK_B R12, R12 ;  /* 0x0000000cff0c723e */ /* 0x000fca00020006ff */
[----:B------:R-:W-:-:S05]  /*20720*/  HADD2.F32 R12, -RZ, R12.H0_H0 ;  /* 0x2000000cff0c7230 */ /* 0x000fca0000004100 */
[----:B------:R-:W-:-:S04]  /*20730*/  FMUL R12, R12, UR21 ;  /* 0x000000150c0c7c20 */ /* 0x000fc80008400000 */
[----:B------:R-:W-:Y:S01]  /*20740*/  FFMA R16, R35, UR20, R12 ;  /* 0x0000001423107c23 */ /* 0x000fe2000800000c */
[----:B0-----:R-:W-:Y:S01]  /*20750*/  @!P3 IADD3 R12, P4, R17, R20, RZ ;  /* 0x00000014110cb210 */ /* 0x001fe20007f9e0ff */
[----:B------:R-:W4:Y:S03]  /*20760*/  LDL.LU R35, [R1+0x544] ;  /* 0x0005440001237983 */ /* 0x000f260000300800 */
[----:B------:R-:W-:Y:S01]  /*20770*/  F2FP.SATFINITE.E4M3.F32.PACK_AB_MERGE_C R17, RZ, R16, RZ ;  /* 0x00000010ff11723e */ /* 0x000fe200048070ff */
[----:B------:R-:W-:Y:S02]  /*20780*/  @!P3 IMAD.X R13, R18, 0x1, R21, P4 ;  /* 0x00000001120db824 */ /* 0x000fe400020e0615 */
[----:B------:R-:W0:Y:S03]  /*20790*/  @!P2 LDC.64 R18, c[0x0][0x5c0] ;  /* 0x00017000ff12ab82 */ /* 0x000e260000000a00 */
[----:B------:R1:W-:Y:S04]  /*207a0*/  @!P3 STG.E.U8 desc[UR14][R12.64+0xa1], R17 ;  /* 0x0000a1110c00b986 */ /* 0x0003e8000c10110e */
[----:B------:R-:W3:Y:S01]  /*207b0*/  @!P2 LDG.E.U8 R14, desc[UR14][R8.64+0xa8] ;  /* 0x0000a80e080ea981 */ /* 0x000ee2000c1e1100 */
[----:B------:R-:W-:-:S02]  /*207c0*/  ISETP.LT.OR P3, PT, R27, 0xaa, !P0 ;  /* 0x000000aa1b00780c */ /* 0x000fc40004761670 */
[----:B-1----:R-:W-:Y:S02]  /*207d0*/  PRMT R12, RZ, 0x7610, R12 ;  /* 0x00007610ff0c7816 */ /* 0x002fe4000000000c */
[----:B---3--:R-:W-:-:S04]  /*207e0*/  LOP3.LUT R14, R14, 0xff, RZ, 0xc0, !PT ;  /* 0x000000ff0e0e7812 */ /* 0x008fc800078ec0ff */
        /* <DEDUP_REMOVED lines=22> */
[----:B------:R-:W3:Y:S04]  /*20950*/  LDL.LU R39, [R1+0x54c] ;  /* 0x00054c0001277983 */ /* 0x000ee80000300800 */
[----:B------:R4:W-:Y:S04]  /*20960*/  @!P3 STG.E.U8 desc[UR14][R12.64+0xa9], R17 ;  /* 0x0000a9110c00b986 */ /* 0x0009e8000c10110e */
[----:B------:R-:W4:Y:S01]  /*20970*/  @!P2 LDG.E.U8 R14, desc[UR14][R10.64+0xa8] ;  /* 0x0000a80e0a0ea981 */ /* 0x000f22000c1e1100 */
[----:B------:R-:W-:-:S02]  /*20980*/  @!P2 IADD3 R19, P4, P5, R3, UR8, R6 ;  /* 0x000000080313ac10 */ /* 0x000fc4000fd9e006 */
[----:B------:R-:W-:Y:S02]  /*20990*/  ISETP.LT.OR P3, PT, R27, 0xaa, !P1 ;  /* 0x000000aa1b00780c */ /* 0x000fe40004f61670 */
[----:B------:R-:W-:Y:S02]  /*209a0*/  @!P2 IADD3.X R16, R0, UR7, R29, P4, P5 ;  /* 0x000000070010ac10 */ /* 0x000fe4000a7ea41d */
[----:B----4-:R-:W-:-:S04]  /*209b0*/  LOP3.LUT R14, R14, 0xff, RZ, 0xc0, !PT ;  /* 0x000000ff0e0e7812 */ /* 0x010fc800078ec0ff */
[----:B------:R-:W-:-:S05]  /*209c0*/  F2FP.F16.E4M3.UNPACK_B R14, R14 ;  /* 0x0000000eff0e723e */ /* 0x000fca00020006ff */
[----:B------:R-:W-:-:S05]  /*209d0*/  HADD2.F32 R14, -RZ, R14.H0_H0 ;  /* 0x2000000eff0e7230 */ /* 0x000fca0000004100 */
[----:B------:R-:W-:Y:S01]  /*209e0*/  FMUL R15, R14, UR21 ;  /* 0x000000150e0f7c20 */ /* 0x000fe20008400000 */
[----:B-1----:R-:W-:-:S03]  /*209f0*/  @!P2 IADD3 R14, P4, R19, R20, RZ ;  /* 0x00000014130ea210 */ /* 0x002fc60007f9e0ff */
[----:B------:R-:W-:Y:S02]  /*20a00*/  FFMA R12, R35, UR20, R15 ;  /* 0x00000014230c7c23 */ /* 0x000fe4000800000f */
[----:B------:R-:W-:Y:S01]  /*20a10*/  @!P2 IMAD.X R15, R16, 0x1, R21, P4 ;  /* 0x00000001100fa824 */ /* 0x000fe200020e0615 */
[----:B------:R-:W4:Y:S01]  /*20a20*/  LDL.LU R35, [R1+0x550] ;  /* 0x0005500001237983 */ /* 0x000f220000300800 */
[----:B------:R-:W0:Y:S01]  /*20a30*/  @!P3 LDC.64 R20, c[0x0][0x5c0] ;  /* 0x00017000ff14bb82 */ /* 0x000e220000000a00 */
[----:B------:R-:W-:Y:S02]  /*20a40*/  F2FP.SATFINITE.E4M3.F32.PACK_AB_MERGE_C R17, RZ, R12, RZ ;  /* 0x0000000cff11723e */ /* 0x000fe400048070ff */
[----:B------:R-:W-:-:S03]  /*20a50*/  PRMT R12, RZ, 0x7610, R12 ;  /* 0x00007610ff0c7816 */ /* 0x000fc6000000000c */
        /* <DEDUP_REMOVED lines=39> */
[----:B----4-:R-:W-:Y:S01]  /*20cd0*/  FFMA R16, R35, UR20, R13 ;  /* 0x0000001423107c23 */ /* 0x010fe2000800000d */
        /* <DEDUP_REMOVED lines=33> */
[----:B------:R-:W-:Y:S01]  /*20ef0*/  ISETP.LT.OR P0, PT, R27, 0xba, !P0 ;  /* 0x000000ba1b00780c */ /* 0x000fe20004701670 */
[----:B------:R-:W3:Y:S01]  /*20f00*/  LDL.LU R35, [R1+0x564] ;  /* 0x0005640001237983 */ /* 0x000ee20000300800 */
[----:B------:R-:W-:Y:S02]  /*20f10*/  F2FP.SATFINITE.E4M3.F32.PACK_AB_MERGE_C R17, RZ, R14, RZ ;  /* 0x0000000eff11723e */ /* 0x000fe400048070ff */
[----:B------:R-:W-:-:S03]  /*20f20*/  PRMT R14, RZ, 0x7610, R14 ;  /* 0x00007610ff0e7816 */ /* 0x000fc6000000000e */
[----:B------:R1:W-:Y:S04]  /*20f30*/  @!P3 STG.E.U8 desc[UR14][R12.64+0xb1], R17 ;  /* 0x0000b1110c00b986 */ /* 0x0003e8000c10110e */
[----:B------:R-:W4:Y:S01]  /*20f40*/  @!P2 LDG.E.U8 R14, desc[UR14][R8.64+0xb8] ;  /* 0x0000b80e080ea981 */ /* 0x000f22000c1e1100 */
        /* <DEDUP_REMOVED lines=11> */
[----:B------:R4:W2:Y:S01]  /*21000*/  @!P0 LDG.E.U8 R12, desc[UR14][R8.64+0xb9] ;  /* 0x0000b90e080c8981 */ /* 0x0008a2000c1e1100 */
[----:B------:R-:W-:Y:S02]  /*21010*/  ISETP.LT.OR P2, PT, R27, 0xb9, !P1 ;  /* 0x000000b91b00780c */ /* 0x000fe40004f41670 */
[----:B----4-:R-:W-:Y:S02]  /*21020*/  PRMT R8, RZ, 0x7610, R8 ;  /* 0x00007610ff087816 */ /* 0x010fe40000000008 */
[----:B--2---:R-:W-:-:S04]  /*21030*/  LOP3.LUT R12, R12, 0xff, RZ, 0xc0, !PT ;  /* 0x000000ff0c0c7812 */ /* 0x004fc800078ec0ff */
[----:B------:R-:W-:-:S05]  /*21040*/  F2FP.F16.E4M3.UNPACK_B R12, R12 ;  /* 0x0000000cff0c723e */ /* 0x000fca00020006ff */
[----:B------:R-:W-:-:S05]  /*21050*/  HADD2.F32 R12, -RZ, R12.H0_H0 ;  /* 0x2000000cff0c7230 */ /* 0x000fca0000004100 */
[----:B------:R-:W-:Y:S01]  /*21060*/  FMUL R13, R12, UR21 ;  /* 0x000000150c0d7c20 */ /* 0x000fe20008400000 */
[----:B0-----:R-:W-:-:S03]  /*21070*/  @!P0 IADD3 R12, P3, P4, R6, UR8, R18 ;  /* 0x00000008060c8c10 */ /* 0x001fc6000fc7e012 */
[----:B------:R-:W-:Y:S01]  /*21080*/  FFMA R16, R38, UR20, R13 ;  /* 0x0000001426107c23 */ /* 0x000fe2000800000d */
[----:B------:R-:W-:Y:S02]  /*21090*/  @!P0 IADD3.X R13, R29, UR7, R19, P3, P4 ;  /* 0x000000071d0d8c10 */ /* 0x000fe40009fe8413 */
[----:B------:R-:W0:Y:S02]  /*210a0*/  @!P2 LDC.64 R18, c[0x0][0x5c0] ;  /* 0x00017000ff12ab82 */ /* 0x000e240000000a00 */
[----:B-1----:R-:W-:-:S05]  /*210b0*/  F2FP.SATFINITE.E4M3.F32.PACK_AB_MERGE_C R15, RZ, R16, RZ ;  /* 0x00000010ff0f723e */ /* 0x002fca00048070ff */
[----:B------:R1:W-:Y:S04]  /*210c0*/  @!P0 STG.E.U8 desc[UR14][R12.64+0xb9], R15 ;  /* 0x0000b90f0c008986 */ /* 0x0003e8000c10110e */
[----:B------:R-:W2:Y:S01]  /*210d0*/  @!P2 LDG.E.U8 R8, desc[UR14][R10.64+0xb8] ;  /* 0x0000b80e0a08a981 */ /* 0x000ea2000c1e1100 */
[----:B------:R-:W-:-:S04]  /*210e0*/  @!P2 IADD3 R17, P0, P3, R3, UR8, R6 ;  /* 0x000000080311ac10 */ /* 0x000fc8000fb1e006 */
[----:B------:R-:W-:Y:S02]  /*210f0*/  @!P2 IADD3.X R16, R0, UR7, R29, P0, P3 ;  /* 0x000000070010ac10 */ /* 0x000fe400087e641d */
[----:B------:R-:W-:Y:S01]  /*21100*/  ISETP.LT.OR P1, PT, R27, 0xba, !P1 ;  /* 0x000000ba1b00780c */ /* 0x000fe20004f21670 */
[----:B------:R-:W-:Y:S01]  /*21110*/  BSSY B1, `(.L_x_40) ;  /* 0x000000d000017945 */ /* 0x000fe20003800000 */
[----:B-1----:R-:W-:Y:S02]  /*21120*/  PRMT R12, RZ, 0x7610, R12 ;  /* 0x00007610ff0c7816 */ /* 0x002fe4000000000c */
[----:B--2---:R-:W-:-:S04]  /*21130*/  LOP3.LUT R8, R8, 0xff, RZ, 0xc0, !PT ;  /* 0x000000ff08087812 */ /* 0x004fc800078ec0ff */
[----:B------:R-:W-:-:S05]  /*21140*/  F2FP.F16.E4M3.UNPACK_B R8, R8 ;  /* 0x00000008ff08723e */ /* 0x000fca00020006ff */
[----:B------:R-:W-:-:S05]  /*21150*/  HADD2.F32 R8, -RZ, R8.H0_H0 ;  /* 0x20000008ff087230 */ /* 0x000fca0000004100 */
[----:B------:R-:W-:Y:S01]  /*21160*/  FMUL R9, R8, UR21 ;  /* 0x0000001508097c20 */ /* 0x000fe20008400000 */
[----:B0-----:R-:W-:-:S03]  /*21170*/  @!P2 IADD3 R8, P4, R17, R18, RZ ;  /* 0x000000121108a210 */ /* 0x001fc60007f9e0ff */
[----:B---3--:R-:W-:Y:S02]  /*21180*/  FFMA R14, R35, UR20, R9 ;  /* 0x00000014230e7c23 */ /* 0x008fe40008000009 */
[----:B------:R-:W-:-:S03]  /*21190*/  @!P2 IMAD.X R9, R16, 0x1, R19, P4 ;  /* 0x000000011009a824 */ /* 0x000fc600020e0613 */
[----:B------:R-:W-:-:S05]  /*211a0*/  F2FP.SATFINITE.E4M3.F32.PACK_AB_MERGE_C R13, RZ, R14, RZ ;  /* 0x0000000eff0d723e */ /* 0x000fca00048070ff */
[----:B------:R0:W-:Y:S01]  /*211b0*/  @!P2 STG.E.U8 desc[UR14][R8.64+0xb8], R13 ;  /* 0x0000b80d0800a986 */ /* 0x0001e2000c10110e */
[----:B------:R-:W-:Y:S05]  /*211c0*/  @P1 BRA `(.L_x_41) ;  /* 0x0000000000041947 */ /* 0x000fea0003800000 */
[----:B------:R1:W5:Y:S02]  /*211d0*/  LDG.E.U8 R12, desc[UR14][R10.64+0xb9] ;  /* 0x0000b90e0a0c7981 */ /* 0x000364000c1e1100 */
.L_x_41:
[----:B------:R-:W-:Y:S05]  /*211e0*/  BSYNC B1 ;  /* 0x0000000000017941 */ /* 0x000fea0003800000 */
.L_x_40:
[----:B------:R-:W-:Y:S05]  /*211f0*/  @P1 BRA `(.L_x_42) ;  /* 0x000000b8006c1947 */ /* 0x000fea0003800000 */
[----:B0-----:R-:W2:Y:S01]  /*21200*/  LDL.LU R8, [R1+0x568] ;  /* 0x0005680001087983 */ /* 0x001ea20000300800 */
[----:B-----5:R-:W-:Y:S01]  /*21210*/  LOP3.LUT R12, R12, 0xff, RZ, 0xc0, !PT ;  /* 0x000000ff0c0c7812 */ /* 0x020fe200078ec0ff */
[----:B------:R-:W-:Y:S01]  /*21220*/  ULDC.64 UR10, c[0x0][0x5c0] ;  /* 0x00017000000a7ab9 */ /* 0x000fe20000000a00 */
[----:B------:R-:W-:Y:S02]  /*21230*/  IADD3 R6, P0, P1, R3, UR8, R6 ;  /* 0x0000000803067c10 */ /* 0x000fe4000f91e006 */
[----:B------:R-:W-:Y:S02]  /*21240*/  F2FP.F16.E4M3.UNPACK_B R12, R12 ;  /* 0x0000000cff0c723e */ /* 0x000fe400020006ff */
[----:B------:R-:W-:Y:S02]  /*21250*/  IADD3.X R29, R0, UR7, R29, P0, P1 ;  /* 0x00000007001d7c10 */ /* 0x000fe400087e241d */
[----:B------:R-:W-:Y:S01]  /*21260*/  IADD3 R6, P0, R6, UR10, RZ ;  /* 0x0000000a06067c10 */ /* 0x000fe2000ff1e0ff */
[----:B------:R-:W-:-:S03]  /*21270*/  HADD2.F32 R12, -RZ, R12.H0_H0 ;  /* 0x2000000cff0c7230 */ /* 0x000fc60000004100 */
[----:B------:R-:W-:Y:S02]  /*21280*/  IADD3.X R7, R29, UR11, RZ, P0, !PT ;  /* 0x0000000b1d077c10 */ /* 0x000fe400087fe4ff */
[----:B------:R-:W-:-:S04]  /*21290*/  FMUL R12, R12, UR21 ;  /* 0x000000150c0c7c20 */ /* 0x000fc80008400000 */
[----:B--2---:R-:W-:-:S05]  /*212a0*/  FFMA R12, R8, UR20, R12 ;  /* 0x00000014080c7c23 */ /* 0x004fca000800000c */
[----:B------:R-:W-:-:S05]  /*212b0*/  F2FP.SATFINITE.E4M3.F32.PACK_AB_MERGE_C R9, RZ, R12, RZ ;  /* 0x0000000cff09723e */ /* 0x000fca00048070ff */
[----:B------:R2:W-:Y:S01]  /*212c0*/  STG.E.U8 desc[UR14][R6.64+0xb9], R9 ;  /* 0x0000b90906007986 */ /* 0x0005e2000c10110e */
[----:B------:R-:W-:Y:S05]  /*212d0*/  BRA `(.L_x_42) ;  /* 0x000000b800347947 */ /* 0x000fea0003800000 */
.L_x_39:
[----:B------:R-:W-:Y:S01]  /*212e0*/  ISETP.GE.AND P4, PT, R26, 0x1, PT ;  /* 0x000000011a00780c */ /* 0x000fe20003f86270 */
[----:B------:R-:W-:Y:S01]  /*212f0*/  FMUL R28, R9, UR20 ;  /* 0x00000014091c7c20 */ /* 0x000fe20008400000 */
[----:B------:R-:W-:Y:S01]  /*21300*/  FMUL R10, R10, UR20 ;  /* 0x000000140a0a7c20 */ /* 0x000fe20008400000 */
[----:B------:R-:W-:Y:S01]  /*21310*/  FMUL R13, R13, UR20 ;  /* 0x000000140d0d7c20 */ /* 0x000fe20008400000 */
[----:B------:R-:W-:Y:S01]  /*21320*/  ISETP.LT.OR P0, PT, R27, 0x1, !P4 ;  /* 0x000000011b00780c */ /* 0x000fe20006701670 */
[----:B------:R-:W-:Y:S01]  /*21330*/  FMUL R14, R14, UR20 ;  /* 0x000000140e0e7c20 */ /* 0x000fe20008400000 */
[----:B------:R-:W-:Y:S01]  /*21340*/  FMUL R15, R15, UR20 ;  /* 0x000000140f0f7c20 */ /* 0x000fe20008400000 */
[----:B------:R-:W-:Y:S01]  /*21350*/  FMUL R16, R16, UR20 ;  /* 0x0000001410107c20 */ /* 0x000fe20008400000 */
[----:B------:R-:W-:Y:S01]  /*21360*/  FMUL R17, R17, UR20 ;  /* 0x0000001411117c20 */ /* 0x000fe20008400000 */
[----:B------:R-:W-:Y:S01]  /*21370*/  FMUL R18, R18, UR20 ;  /* 0x0000001412127c20 */ /* 0x000fe20008400000 */
[----:B------:R-:W-:Y:S01]  /*21380*/  LOP3.LUT R7, R7, 0xffffbfff, RZ, 0xc0, !PT ;  /* 0xffffbfff07077812 */ /* 0x000fe200078ec0ff */
[----:B------:R-:W-:Y:S01]  /*21390*/  FMUL R19, R19, UR20 ;  /* 0x0000001413137c20 */ /* 0x000fe20008400000 */
[----:B------:R-:W-:Y:S01]  /*213a0*/  FMUL R20, R20, UR20 ;  /* 0x0000001414147c20 */ /* 0x000fe20008400000 */
[----:B------:R-:W-:Y:S01]  /*213b0*/  FMUL R21, R21, UR20 ;  /* 0x0000001415157c20 */ /* 0x000fe20008400000 */
[----:B------:R-:W-:Y:S01]  /*213c0*/  FMUL R22, R22, UR20 ;  /* 0x0000001416167c20 */ /* 0x000fe20008400000 */
[----:B------:R-:W-:Y:S01]  /*213d0*/  FMUL R23, R23, UR20 ;  /* 0x0000001417177c20 */ /* 0x000fe20008400000 */
[----:B------:R-:W-:Y:S01]  /*213e0*/  FMUL R216, R216, UR20 ;  /* 0x00000014d8d87c20 */ /* 0x000fe20008400000 */
[----:B------:R-:W0:Y:S01]  /*213f0*/  @!P0 LDC.64 R24, c[0x0][0x5c0] ;  /* 0x00017000ff188b82 */ /* 0x000e220000000a00 */
[----:B------:R-:W-:Y:S01]  /*21400*/  F2FP.SATFINITE.E4M3.F32.PACK_AB_MERGE_C R28, RZ, R28, RZ ;  /* 0x0000001cff1c723e */ /* 0x000fe200048070ff */
[----:B------:R-:W-:Y:S01]  /*21410*/  FMUL R217, R217, UR20 ;  /* 0x00000014d9d97c20 */ /* 0x000fe20008400000 */
        /* <DEDUP_REMOVED lines=16> */
[----:B------:R-:W2:Y:S01]  /*21520*/  LDL.LU R56, [R1+0x180] ;  /* 0x0001800001387983 */ /* 0x000ea20000300800 */
[----:B------:R-:W-:Y:S01]  /*21530*/  FMUL R233, R233, UR20 ;  /* 0x00000014e9e97c20 */ /* 0x000fe20008400000 */
[----:B------:R-:W-:Y:S01]  /*21540*/  FMUL R234, R234, UR20 ;  /* 0x00000014eaea7c20 */ /* 0x000fe20008400000 */
[----:B------:R-:W-:Y:S01]  /*21550*/  FMUL R235, R235, UR20 ;  /* 0x00000014ebeb7c20 */ /* 0x000fe20008400000 */
[----:B------:R-:W-:Y:S01]  /*21560*/  FMUL R236, R236, UR20 ;  /* 0x00000014ecec7c20 */ /* 0x000fe20008400000 */
[----:B0-----:R-:W-:Y:S01]  /*21570*/  @!P0 IADD3 R24, P1, R6, R24, RZ ;  /* 0x0000001806188210 */ /* 0x001fe20007f3e0ff */
[----:B------:R-:W4:Y:S01]  /*21580*/  LDL.LU R55, [R1+0x184] ;  /* 0x0001840001377983 */ /* 0x000f220000300800 */
[----:B------:R-:W-:Y:S01]  /*21590*/  FMUL R237, R237, UR20 ;  /* 0x00000014eded7c20 */ /* 0x000fe20008400000 */
[----:B-----5:R-:W-:Y:S01]  /*215a0*/  LOP3.LUT R5, R5, 0xefffffff, RZ, 0xc0, !PT ;  /* 0xefffffff05057812 */ /* 0x020fe200078ec0ff */
[----:B------:R-:W-:Y:S01]  /*215b0*/  ULDC.64 UR6, c[0x0][0x5c8] ;  /* 0x0001720000067ab9 */ /* 0x000fe20000000a00 */
[----:B------:R-:W-:Y:S01]  /*215c0*/  @!P0 IMAD.X R25, R29, 0x1, R25, P1 ;  /* 0x000000011d198824 */ /* 0x000fe200008e0619 */
[----:B------:R-:W-:Y:S01]  /*215d0*/  F2FP.SATFINITE.E4M3.F32.PACK_AB_MERGE_C R10, RZ, R10, RZ ;  /* 0x0000000aff0a723e */ /* 0x000fe200048070ff */
[----:B------:R-:W3:Y:S01]  /*215e0*/  LDL.LU R54, [R1+0x188] ;  /* 0x0001880001367983 */ /* 0x000ee20000300800 */
[----:B------:R-:W-:-:S02]  /*215f0*/  F2FP.SATFINITE.E4M3.F32.PACK_AB_MERGE_C R13, RZ, R13, RZ ;  /* 0x0000000dff0d723e */ /* 0x000fc400048070ff */
[----:B------:R-:W-:Y:S01]  /*21600*/  F2FP.SATFINITE.E4M3.F32.PACK_AB_MERGE_C R14, RZ, R14, RZ ;  /* 0x0000000eff0e723e */ /* 0x000fe200048070ff */
[----:B------:R0:W-:Y:S01]  /*21610*/  @!P0 STG.E.U8 desc[UR14][R24.64], R28 ;  /* 0x0000001c18008986 */ /* 0x0001e2000c10110e */
[----:B------:R-:W-:Y:S02]  /*21620*/  ISETP.LT.OR P0, PT, R27, 0x2, !P4 ;  /* 0x000000021b00780c */ /* 0x000fe40006701670 */
[----:B------:R-:W-:Y:S01]  /*21630*/  F2FP.SATFINITE.E4M3.F32.PACK_AB_MERGE_C R15, RZ, R15, RZ ;  /* 0x0000000fff0f723e */ /* 0x000fe200048070ff */
[----:B------:R-:W3:Y:S01]  /*21640*/  LDL.LU R62, [R1+0x18c] ;  /* 0x00018c00013e7983 */ /* 0x000ee20000300800 */
[----:B------:R-:W-:Y:S02]  /*21650*/  F2FP.SATFINITE.E4M3.F32.PACK_AB_MERGE_C R16, RZ, R16, RZ ;  /* 0x00000010ff10723e */ /* 0x000fe400048070ff */
[----:B------:R-:W-:Y:S02]  /*21660*/  F2FP.SATFINITE.E4M3.F32.PACK_AB_MERGE_C R17, RZ, R17, RZ ;  /* 0x00000011ff11723e */ /* 0x000fe400048070ff */
[----:B------:R-:W-:-:S02]  /*21670*/  F2FP.SATFINITE.E4M3.F32.PACK_AB_MERGE_C R18, RZ, R18, RZ ;  /* 0x00000012ff12723e */ /* 0x000fc400048070ff */
[----:B------:R-:W-:Y:S01]  /*21680*/  F2FP.SATFINITE.E4M3.F32.PACK_AB_MERGE_C R19, RZ, R19, RZ ;  /* 0x00000013ff13723e */ /* 0x000fe200048070ff */
[----:B0-----:R-:W-:Y:S01]  /*21690*/  FMUL R28, R11, UR20 ;  /* 0x000000140b1c7c20 */ /* 0x001fe20008400000 */
[----:B------:R-:W-:Y:S01]  /*216a0*/  F2FP.SATFINITE.E4M3.F32.PACK_AB_MERGE_C R20, RZ, R20, RZ ;  /* 0x00000014ff14723e */ /* 0x000fe200048070ff */
[----:B------:R-:W0:Y:S01]  /*216b0*/  @!P0 LDC.64 R24, c[0x0][0x5c0] ;  /* 0x00017000ff188b82 */ /* 0x000e220000000a00 */
[----:B------:R-:W-:Y:S02]  /*216c0*/  F2FP.SATFINITE.E4M3.F32.PACK_AB_MERGE_C R21, RZ, R21, RZ ;  /* 0x00000015ff15723e */ /* 0x000fe400048070ff */
[----:B------:R-:W-:Y:S02]  /*216d0*/  F2FP.SATFINITE.E4M3.F32.PACK_AB_MERGE_C R28, RZ, R28, RZ ;  /* 0x0000001cff1c723e */ /* 0x000fe400048070ff */
[----:B------:R-:W-:Y:S02]  /*216e0*/  F2FP.SATFINITE.E4M3.F32.PACK_AB_MERGE_C R22, RZ, R22, RZ ;  /* 0x00000016ff16723e */ /* 0x000fe400048070ff */
[----:B------:R-:W-:-:S02]  /*216f0*/  F2FP.SATFINITE.E4M3.F32.PACK_AB_MERGE_C R23, RZ, R23, RZ ;  /* 0x00000017ff17723e */ /* 0x000fc400048070ff */
[----:B------:R-:W-:Y:S02]  /*21700*/  F2FP.SATFINITE.E4M3.F32.PACK_AB_MERGE_C R216, RZ, R216, RZ ;  /* 0x000000d8ffd8723e */ /* 0x000fe400048070ff */
[----:B------:R-:W-:Y:S02]  /*21710*/  F2FP.SATFINITE.E4M3.F32.PACK_AB_MERGE_C R217, RZ, R217, RZ ;  /* 0x000000d9ffd9723e */ /* 0x000fe400048070ff */
[----:B------:R-:W-:Y:S02]  /*21720*/  F2FP.SATFINITE.E4M3.F32.PACK_AB_MERGE_C R218, RZ, R218, RZ ;  /* 0x000000daffda723e */ /* 0x000fe400048070ff */
[----:B------:R-:W-:Y:S02]  /*21730*/  F2FP.SATFINITE.E4M3.F32.PACK_AB_MERGE_C R219, RZ, R219, RZ ;  /* 0x000000dbffdb723e */ /* 0x000fe400048070ff */
[----:B------:R-:W-:Y:S02]  /*21740*/  F2FP.SATFINITE.E4M3.F32.PACK_AB_MERGE_C R220, RZ, R220, RZ ;  /* 0x000000dcffdc723e */ /* 0x000fe400048070ff */
[----:B------:R-:W-:-:S02]  /*21750*/  F2FP.SATFINITE.E4M3.F32.PACK_AB_MERGE_C R221, RZ, R221, RZ ;  /* 0x000000ddffdd723e */ /* 0x000fc400048070ff */
[----:B------:R-:W-:Y:S02]  /*21760*/  F2FP.SATFINITE.E4M3.F32.PACK_AB_MERGE_C R222, RZ, R222, RZ ;  /* 0x000000deffde723e */ /* 0x000fe400048070ff */
[----:B------:R-:W-:Y:S02]  /*21770*/  F2FP.SATFINITE.E4M3.F32.PACK_AB_MERGE_C R223, RZ, R223, RZ ;  /* 0x000000dfffdf723e */ /* 0x000fe400048070ff */
[----:B0-----:R-:W-:Y:S02]  /*21780*/  @!P0 IADD3 R24, P1, R6, R24, RZ ;  /* 0x0000001806188210 */ /* 0x001fe40007f3e0ff */
[----:B------:R-:W-:Y:S02]  /*21790*/  F2FP.SATFINITE.E4M3.F32.PACK_AB_MERGE_C R224, RZ, R224, RZ ;  /* 0x000000e0ffe0723e */ /* 0x000fe400048070ff */
[----:B------:R-:W-:Y:S01]  /*217a0*/  F2FP.SATFINITE.E4M3.F32.PACK_AB_MERGE_C R225, RZ, R225, RZ ;  /* 0x000000e1ffe1723e */ /* 0x000fe200048070ff */
[----:B------:R-:W-:Y:S01]  /*217b0*/  @!P0 IMAD.X R25, R29, 0x1, R25, P1 ;  /* 0x000000011d198824 */ /* 0x000fe200008e0619 */
[----:B------:R-:W-:-:S02]  /*217c0*/  ISETP.GE.AND P1, PT, R26, 0x9, PT ;  /* 0x000000091a00780c */ /* 0x000fc40003f26270 */
[----:B------:R-:W-:Y:S02]  /*217d0*/  F2FP.SATFINITE.E4M3.F32.PACK_AB_MERGE_C R226, RZ, R226, RZ ;  /* 0x000000e2ffe2723e */ /* 0x000fe400048070ff */
[C---:B------:R-:W-:Y:S01]  /*217e0*/  ISETP.LT.OR P2, PT, R27.reuse, 0x1, !P1 ;  /* 0x000000011b00780c */ /* 0x040fe20004f41670 */
[----:B------:R0:W-:Y:S01]  /*217f0*/  @!P0 STG.E.U8 desc[UR14][R24.64+0x1], R10 ;  /* 0x0000010a18008986 */ /* 0x0001e2000c10110e */
[----:B------:R-:W-:Y:S02]  /*21800*/  ISETP.LT.OR P0, PT, R27, 0x2, !P1 ;  /* 0x000000021b00780c */ /* 0x000fe40004f01670 */
[----:B------:R-:W-:Y:S02]  /*21810*/  F2FP.SATFINITE.E4M3.F32.PACK_AB_MERGE_C R227, RZ, R227, RZ ;  /* 0x000000e3ffe3723e */ /* 0x000fe400048070ff */
[----:B------:R-:W-:Y:S02]  /*21820*/  F2FP.SATFINITE.E4M3.F32.PACK_AB_MERGE_C R228, RZ, R228, RZ ;  /* 0x000000e4ffe4723e */ /* 0x000fe400048070ff */
[----:B------:R-:W-:-:S02]  /*21830*/  F2FP.SATFINITE.E4M3.F32.PACK_AB_MERGE_C R229, RZ, R229, RZ ;  /* 0x000000e5ffe5723e */ /* 0x000fc400048070ff */
[----:B------:R-:W-:Y:S02]  /*21840*/  F2FP.SATFINITE.E4M3.F32.PACK_AB_MERGE_C R230, RZ, R230, RZ ;  /* 0x000000e6ffe6723e */ /* 0x000fe400048070ff */
[----:B------:R-:W-:Y:S01]  /*21850*/  F2FP.SATFINITE.E4M3.F32.PACK_AB_MERGE_C R231, RZ, R231, RZ ;  /* 0x000000e7ffe7723e */ /* 0x000fe200048070ff */
[----:B0-----:R-:W0:Y:S01]  /*21860*/  @!P2 LDC.64 R24, c[0x0][0x5c0] ;  /* 0x00017000ff18ab82 */ /* 0x001e220000000a00 */
[----:B------:R-:W-:Y:S02]  /*21870*/  F2FP.SATFINITE.E4M3.F32.PACK_AB_MERGE_C R232, RZ, R232, RZ ;  /* 0x000000e8ffe8723e */ /* 0x000fe400048070ff */
[----:B------:R-:W-:Y:S02]  /*21880*/  F2FP.SATFINITE.E4M3.F32.PACK_AB_MERGE_C R233, RZ, R233, RZ ;  /* 0x000000e9ffe9723e */ /* 0x000fe400048070ff */
[----:B------:R-:W-:Y:S02]  /*21890*/  F2FP.SATFINITE.E4M3.F32.PACK_AB_MERGE_C R234, RZ, R234, RZ ;  /* 0x000000eaffea723e */ /* 0x000fe400048070ff */
[----:B------:R-:W-:-:S02]  /*218a0*/  F2FP.SATFINITE.E4M3.F32.PACK_AB_MERGE_C R235, RZ, R235, RZ ;  /* 0x000000ebffeb723e */ /* 0x000fc400048070ff */
[----:B------:R-:W-:Y:S02]  /*218b0*/  F2FP.SATFINITE.E4M3.F32.PACK_AB_MERGE_C R236, RZ, R236, RZ ;  /* 0x000000ecffec723e */ /* 0x000fe400048070ff */
[----:B------:R-:W-:Y:S02]  /*218c0*/  F2FP.SATFINITE.E4M3.F32.PACK_AB_MERGE_C R237, RZ, R237, RZ ;  /* 0x000000edffed723e */ /* 0x000fe400048070ff */
[----:B0-----:R-:W-:Y:S01]  /*218d0*/  @!P2 IADD3 R10, P3, P5, R6, R24, R3 ;  /* 0x00000018060aa210 */ /* 0x001fe20007d7e003 */
[----:B------:R-:W-:-:S03]  /*218e0*/  FMUL R24, R12, UR20 ;  /* 0x000000140c187c20 */ /* 0x000fc60008400000 */
[----:B------:R-:W-:Y:S02]  /*218f0*/  @!P2 IADD3.X R11, R29, R25, R0, P3, P5 ;  /* 0x000000191d0ba210 */ /* 0x000fe40001fea400 */
[----:B------:R-:W-:-:S03]  /*21900*/  F2FP.SATFINITE.E4M3.F32.PACK_AB_MERGE_C R24, RZ, R24, RZ ;  /* 0x00000018ff18723e */ /* 0x000fc600048070ff */
[----:B------:R0:W-:Y:S01]  /*21910*/  @!P2 STG.E.U8 desc[UR14][R10.64], R28 ;  /* 0x0000001c0a00a986 */ /* 0x0001e2000c10110e */
[----:B------:R-:W-:Y:S01]  /*21920*/  ISETP.LT.OR P2, PT, R27, 0x9, !P4 ;  /* 0x000000091b00780c */ /* 0x000fe20006741670 */
[----:B0-----:R-:W0:Y:S02]  /*21930*/  @!P0 LDC.64 R10, c[0x0][0x5c0] ;  /* 0x00017000ff0a8b82 */ /* 0x001e240000000a00 */
[----:B0-----:R-:W-:-:S04]  /*21940*/  @!P0 IADD3 R10, P3, P5, R6, R10, R3 ;  /* 0x0000000a060a8210 */ /* 0x001fc80007d7e003 */
[----:B------:R-:W-:Y:S02]  /*21950*/  @!P0 IADD3.X R11, R29, R11, R0, P3, P5 ;  /* 0x0000000b1d0b8210 */ /* 0x000fe40001fea400 */
[C---:B------:R-:W-:Y:S02]  /*21960*/  ISETP.LT.OR P5, PT, R27.reuse, 0xa, !P4 ;  /* 0x0000000a1b00780c */ /* 0x040fe400067a1670 */
[----:B------:R-:W-:Y:S01]  /*21970*/  ISETP.LT.OR P3, PT, R27, 0x9, !P1 ;  /* 0x000000091b00780c */ /* 0x000fe20004f61670 */
[----:B------:R0:W-:Y:S02]  /*21980*/  @!P0 STG.E.U8 desc[UR14][R10.64+0x1], R24 ;  /* 0x000001180a008986 */ /* 0x0001e4000c10110e */
[----:B0-----:R-:W0:Y:S08]  /*21990*/  @!P2 LDC.64 R10, c[0x0][0x5c0] ;  /* 0x00017000ff0aab82 */ /* 0x001e300000000a00 */
[----:B------:R-:W1:Y:S01]  /*219a0*/  @!P5 LDC.64 R24, c[0x0][0x5c0] ;  /* 0x00017000ff18db82 */ /* 0x000e620000000a00 */
[----:B0-----:R-:W-:-:S05]  /*219b0*/  @!P2 IADD3 R10, P0, R6, R10, RZ ;  /* 0x0000000a060aa210 */ /* 0x001fca0007f1e0ff */
[----:B------:R-:W-:Y:S01]  /*219c0*/  @!P2 IMAD.X R11, R29, 0x1, R11, P0 ;  /* 0x000000011d0ba824 */ /* 0x000fe200000e060b */
[----:B------:R-:W-:-:S04]  /*219d0*/  ISETP.LT.OR P0, PT, R27, 0xa, !P1 ;  /* 0x0000000a1b00780c */ /* 0x000fc80004f01670 */
[----:B------:R1:W-:Y:S02]  /*219e0*/  @!P2 STG.E.U8 desc[UR14][R10.64+0x8], R13 ;  /* 0x0000080d0a00a986 */ /* 0x0003e4000c10110e */
[----:B-1----:R-:W-:-:S05]  /*219f0*/  @!P5 IADD3 R10, P2, R6, R24, RZ ;  /* 0x00000018060ad210 */ /* 0x002fca0007f5e0ff */
[----:B------:R-:W-:Y:S02]  /*21a00*/  @!P5 IMAD.X R11, R29, 0x1, R25, P2 ;  /* 0x000000011d0bd824 */ /* 0x000fe400010e0619 */
[----:B------:R-:W0:Y:S03]  /*21a10*/  @!P3 LDC.64 R24, c[0x0][0x5c0] ;  /* 0x00017000ff18bb82 */ /* 0x000e260000000a00 */
[----:B------:R1:W-:Y:S05]  /*21a20*/  @!P5 STG.E.U8 desc[UR14][R10.64+0x9], R14 ;  /* 0x0000090e0a00d986 */ /* 0x0003ea000c10110e */
[----:B-1----:R-:W1:Y:S01]  /*21a30*/  @!P0 LDC.64 R10, c[0x0][0x5c0] ;  /* 0x00017000ff0a8b82 */ /* 0x002e620000000a00 */
[----:B0-----:R-:W-:-:S04]  /*21a40*/  @!P3 IADD3 R30, P2, P5, R6, R24, R3 ;  /* 0x00000018061eb210 */ /* 0x001fc80007d5e003 */
[----:B------:R-:W-:-:S05]  /*21a50*/  @!P3 IADD3.X R31, R29, R25, R0, P2, P5 ;  /* 0x000000191d1fb210 */ /* 0x000fca00017ea400 */
[----:B------:R0:W-:Y:S01]  /*21a60*/  @!P3 STG.E.U8 desc[UR14][R30.64+0x8], R15 ;  /* 0x0000080f1e00b986 */ /* 0x0001e2000c10110e */
[----:B-1----:R-:W-:-:S04]  /*21a70*/  @!P0 IADD3 R24, P2, P5, R6, R10, R3 ;  /* 0x0000000a06188210 */ /* 0x002fc80007d5e003 */
[----:B------:R-:W-:Y:S02]  /*21a80*/  @!P0 IADD3.X R25, R29, R11, R0, P2, P5 ;  /* 0x0000000b1d198210 */ /* 0x000fe400017ea400 */
[----:B------:R-:W-:-:S03]  /*21a90*/  ISETP.LT.OR P2, PT, R27, 0x11, !P1 ;  /* 0x000000111b00780c */ /* 0x000fc60004f41670 */
[----:B------:R1:W-:Y:S10]  /*21aa0*/  @!P0 STG.E.U8 desc[UR14][R24.64+0x9], R16 ;  /* 0x0000091018008986 */ /* 0x0003f4000c10110e */
[----:B------:R-:W4:Y:S01]  /*21ab0*/  @!P2 LDC.64 R10, c[0x0][0x5c0] ;  /* 0x00017000ff0aab82 */ /* 0x000f220000000a00 */
[----:B------:R-:W-:-:S04]  /*21ac0*/  @P2 LOP3.LUT R7, R7, 0x4000, RZ, 0xfc, !PT ;  /* 0x0000400007072812 */ /* 0x000fc800078efcff */
[----:B------:R-:W-:Y:S01]  /*21ad0*/  LOP3.LUT R7, R7, 0xffffdfff, RZ, 0xc0, !PT ;  /* 0xffffdfff07077812 */ /* 0x000fe200078ec0ff */
[----:B--2---:R-:W-:Y:S01]  /*21ae0*/  FMUL R13, R56, UR20 ;  /* 0x00000014380d7c20 */ /* 0x004fe20008400000 */
[----:B----4-:R-:W-:-:S04]  /*21af0*/  @!P2 IADD3 R32, P5, P6, R6, R10, R3 ;  /* 0x0000000a0620a210 */ /* 0x010fc80007ebe003 */
[----:B------:R-:W-:Y:S02]  /*21b00*/  @!P2 IADD3.X R33, R29, R11, R0, P5, P6 ;  /* 0x0000000b1d21a210 */ /* 0x000fe40002fec400 */
[----:B------:R-:W-:-:S13]  /*21b10*/  ISETP.LT.OR P5, PT, R27, 0x12, !P1 ;  /* 0x000000121b00780c */ /* 0x000fda0004fa1670 */
[----:B------:R-:W0:Y:S01]  /*21b20*/  @!P5 LDC.64 R10, c[0x0][0x5c0] ;  /* 0x00017000ff0adb82 */ /* 0x000e220000000a00 */
[----:B------:R-:W-:Y:S02]  /*21b30*/  @P5 LOP3.LUT R7, R7, 0x2000, RZ, 0xfc, !PT ;  /* 0x0000200007075812 */ /* 0x000fe400078efcff */
[----:B0-----:R-:W-:-:S04]  /*21b40*/  @!P5 IADD3 R30, P3, P6, R6, R10, R3 ;  /* 0x0000000a061ed210 */ /* 0x001fc80007e7e003 */
[----:B------:R-:W-:Y:S02]  /*21b50*/  @!P5 IADD3.X R31, R29, R11, R0, P3, P6 ;  /* 0x0000000b1d1fd210 */ /* 0x000fe40001fec400 */
[----:B------:R-:W-:-:S13]  /*21b60*/  ISETP.LT.OR P3, PT, R27, 0x19, !P1 ;  /* 0x000000191b00780c */ /* 0x000fda0004f61670 */
[----:B------:R-:W1:Y:S02]  /*21b70*/  @!P3 LDC.64 R10, c[0x0][0x5c0] ;  /* 0x00017000ff0abb82 */ /* 0x000e640000000a00 */
[----:B-1----:R-:W-:-:S04]  /*21b80*/  @!P3 IADD3 R24, P0, P6, R6, R10, R3 ;  /* 0x0000000a0618b210 */ /* 0x002fc80007e1e003 */
[----:B------:R-:W-:Y:S02]  /*21b90*/  @!P3 IADD3.X R25, R29, R11, R0, P0, P6 ;  /* 0x0000000b1d19b210 */ /* 0x000fe400007ec400 */
[----:B------:R-:W-:-:S13]  /*21ba0*/  ISETP.LT.OR P0, PT, R27, 0x11, !P4 ;  /* 0x000000111b00780c */ /* 0x000fda0006701670 */
[----:B------:R-:W0:Y:S02]  /*21bb0*/  @!P0 LDC.64 R10, c[0x0][0x5c0] ;  /* 0x00017000ff0a8b82 */ /* 0x000e240000000a00 */
[----:B0-----:R-:W-:-:S05]  /*21bc0*/  @!P0 IADD3 R10, P6, R6, R10, RZ ;  /* 0x0000000a060a8210 */ /* 0x001fca0007fde0ff */
[----:B------:R-:W-:-:S05]  /*21bd0*/  @!P0 IMAD.X R11, R29, 0x1, R11, P6 ;  /* 0x000000011d0b8824 */ /* 0x000fca00030e060b */
[----:B------:R0:W-:Y:S01]  /*21be0*/  @!P0 STG.E.U8 desc[UR14][R10.64+0x10], R17 ;  /* 0x000010110a008986 */ /* 0x0001e2000c10110e */
[----:B------:R-:W-:-:S13]  /*21bf0*/  ISETP.LT.OR P0, PT, R27, 0x12, !P4 ;  /* 0x000000121b00780c */ /* 0x000fda0006701670 */
[----:B0-----:R-:W0:Y:S02]  /*21c00*/  @!P0 LDC.64 R10, c[0x0][0x5c0] ;  /* 0x00017000ff0a8b82 */ /* 0x001e240000000a00 */
[----:B0-----:R-:W-:-:S05]  /*21c10*/  @!P0 IADD3 R10, P6, R6, R10, RZ ;  /* 0x0000000a060a8210 */ /* 0x001fca0007fde0ff */
[----:B------:R-:W-:-:S05]  /*21c20*/  @!P0 IMAD.X R11, R29, 0x1, R11, P6 ;  /* 0x000000011d0b8824 */ /* 0x000fca00030e060b */
[----:B------:R0:W-:Y:S01]  /*21c30*/  @!P0 STG.E.U8 desc[UR14][R10.64+0x11], R18 ;  /* 0x000011120a008986 */ /* 0x0001e2000c10110e */
[----:B------:R-:W-:-:S13]  /*21c40*/  ISETP.LT.OR P0, PT, R27, 0x1a, !P1 ;  /* 0x0000001a1b00780c */ /* 0x000fda0004f01670 */
[----:B0-----:R-:W0:Y:S02]  /*21c50*/  @!P0 LDC.64 R10, c[0x0][0x5c0] ;  /* 0x00017000ff0a8b82 */ /* 0x001e240000000a00 */
[----:B0-----:R-:W-:-:S04]  /*21c60*/  @!P0 IADD3 R14, P2, P6, R6, R10, R3 ;  /* 0x0000000a060e8210 */ /* 0x001fc80007e5e003 */
[----:B------:R-:W-:Y:S02]  /*21c70*/  @!P0 IADD3.X R15, R29, R11, R0, P2, P6 ;  /* 0x0000000b1d0f8210 */ /* 0x000fe400017ec400 */
[----:B------:R-:W-:-:S13]  /*21c80*/  ISETP.LT.OR P2, PT, R27, 0x21, !P1 ;  /* 0x000000211b00780c */ /* 0x000fda0004f41670 */
[----:B------:R-:W0:Y:S02]  /*21c90*/  @!P2 LDC.64 R10, c[0x0][0x5c0] ;  /* 0x00017000ff0aab82 */ /* 0x000e240000000a00 */
[----:B0-----:R-:W-:-:S04]  /*21ca0*/  @!P2 IADD3 R34, P5, P6, R6, R10, R3 ;  /* 0x0000000a0622a210 */ /* 0x001fc80007ebe003 */
[----:B------:R-:W-:Y:S02]  /*21cb0*/  @!P2 IADD3.X R35, R29, R11, R0, P5, P6 ;  /* 0x0000000b1d23a210 */ /* 0x000fe40002fec400 */
[----:B------:R-:W-:-:S13]  /*21cc0*/  LOP3.LUT P2, RZ, R7, 0x4000, RZ, 0xc0, !PT ;  /* 0x0000400007ff7812 */ /* 0x000fda000784c0ff */
[----:B------:R0:W-:Y:S01]  /*21cd0*/  @!P2 STG.E.U8 desc[UR14][R32.64+0x10], R19 ;  /* 0x000010132000a986 */ /* 0x0001e2000c10110e */
[----:B------:R-:W-:-:S13]  /*21ce0*/  ISETP.LT.OR P2, PT, R27, 0x22, !P1 ;  /* 0x000000221b00780c */ /* 0x000fda0004f41670 */
[----:B------:R-:W1:Y:S02]  /*21cf0*/  @!P2 LDC.64 R10, c[0x0][0x5c0] ;  /* 0x00017000ff0aab82 */ /* 0x000e640000000a00 */
[----:B-1----:R-:W-:-:S04]  /*21d00*/  @!P2 IADD3 R18, P5, P6, R6, R10, R3 ;  /* 0x0000000a0612a210 */ /* 0x002fc80007ebe003 */
[----:B0-----:R-:W-:Y:S02]  /*21d10*/  @!P2 IADD3.X R19, R29, R11, R0, P5, P6 ;  /* 0x0000000b1d13a210 */ /* 0x001fe40002fec400 */
[C---:B------:R-:W-:Y:S02]  /*21d20*/  LOP3.LUT P5, RZ, R7.reuse, 0x2000, RZ, 0xc0, !PT ;  /* 0x0000200007ff7812 */ /* 0x040fe400078ac0ff */
[----:B------:R-:W-:-:S04]  /*21d30*/  LOP3.LUT R7, R7, 0xffffefff, RZ, 0xc0, !PT ;  /* 0xffffefff07077812 */ /* 0x000fc800078ec0ff */
[----:B------:R-:W-:Y:S02]  /*21d40*/  @P2 LOP3.LUT R7, R7, 0x1000, RZ, 0xfc, !PT ;  /* 0x0000100007072812 */ /* 0x000fe400078efcff */
[----:B------:R-:W-:-:S05]  /*21d50*/  ISETP.LT.OR P2, PT, R27, 0x29, !P1 ;  /* 0x000000291b00780c */ /* 0x000fca0004f41670 */
[----:B------:R0:W-:Y:S08]  /*21d60*/  @!P5 STG.E.U8 desc[UR14][R30.64+0x11], R20 ;  /* 0x000011141e00d986 */ /* 0x0001f0000c10110e */
[----:B------:R-:W0:Y:S02]  /*21d70*/  @!P2 LDC.64 R10, c[0x0][0x5c0] ;  /* 0x00017000ff0aab82 */ /* 0x000e240000000a00 */
[----:B0-----:R-:W-:-:S04]  /*21d80*/  @!P2 IADD3 R30, P5, P6, R6, R10, R3 ;  /* 0x0000000a061ea210 */ /* 0x001fc80007ebe003 */
[----:B------:R-:W-:Y:S02]  /*21d90*/  @!P2 IADD3.X R31, R29, R11, R0, P5, P6 ;  /* 0x0000000b1d1fa210 */ /* 0x000fe40002fec400 */
[C---:B------:R-:W-:Y:S02]  /*21da0*/  ISETP.LT.OR P5, PT, R27.reuse, 0x19, !P4 ;  /* 0x000000191b00780c */ /* 0x040fe400067a1670 */
[----:B------:R-:W-:-:S11]  /*21db0*/  ISETP.LT.OR P2, PT, R27, 0x2a, !P1 ;  /* 0x0000002a1b00780c */ /* 0x000fd60004f41670 */
        /* <DEDUP_REMOVED lines=8> */
[----:B------:R0:W-:Y:S04]  /*21e40*/  @!P5 STG.E.U8 desc[UR14][R10.64+0x19], R22 ;  /* 0x000019160a00d986 */ /* 0x0001e8000c10110e */
[----:B------:R-:W-:Y:S01]  /*21e50*/  @!P3 STG.E.U8 desc[UR14][R24.64+0x18], R23 ;  /* 0x000018171800b986 */ /* 0x000fe2000c10110e */
[----:B------:R-:W-:-:S03]  /*21e60*/  ISETP.LT.OR P3, PT, R27, 0x32, !P1 ;  /* 0x000000321b00780c */ /* 0x000fc60004f61670 */
[----:B------:R-:W-:Y:S01]  /*21e70*/  @!P0 STG.E.U8 desc[UR14][R14.64+0x19], R216 ;  /* 0x000019d80e008986 */ /* 0x000fe2000c10110e */
[----:B0-----:R-:W0:Y:S02]  /*21e80*/  @!P2 LDC.64 R10, c[0x0][0x5c0] ;  /* 0x00017000ff0aab82 */ /* 0x001e240000000a00 */
[----:B0-----:R-:W-:-:S04]  /*21e90*/  @!P2 IADD3 R16, P5, P6, R6, R10, R3 ;  /* 0x0000000a0610a210 */ /* 0x001fc80007ebe003 */
[----:B------:R-:W-:Y:S02]  /*21ea0*/  @!P2 IADD3.X R17, R29, R11, R0, P5, P6 ;  /* 0x0000000b1d11a210 */ /* 0x000fe40002fec400 */
[----:B------:R-:W-:-:S13]  /*21eb0*/  ISETP.LT.OR P2, PT, R27, 0x31, !P1 ;  /* 0x000000311b00780c */ /* 0x000fda0004f41670 */
[----:B------:R-:W0:Y:S02]  /*21ec0*/  @!P2 LDC.64 R10, c[0x0][0x5c0] ;  /* 0x00017000ff0aab82 */ /* 0x000e240000000a00 */
[----:B0-----:R-:W-:-:S04]  /*21ed0*/  @!P2 IADD3 R32, P5, P6, R6, R10, R3 ;  /* 0x0000000a0620a210 */ /* 0x001fc80007ebe003 */
[----:B------:R-:W-:Y:S02]  /*21ee0*/  @!P2 IADD3.X R33, R29, R11, R0, P5, P6 ;  /* 0x0000000b1d21a210 */ /* 0x000fe40002fec400 */
[----:B------:R-:W0:Y:S01]  /*21ef0*/  @!P3 LDC.64 R10, c[0x0][0x5c0] ;  /* 0x00017000ff0abb82 */ /* 0x000e220000000a00 */
[----:B------:R-:W-:Y:S02]  /*21f00*/  ISETP.LT.OR P2, PT, R27, 0x39, !P1 ;  /* 0x000000391b00780c */ /* 0x000fe40004f41670 */
[----:B0-----:R-:W-:-:S04]  /*21f10*/  @!P3 IADD3 R20, P5, P6, R6, R10, R3 ;  /* 0x0000000a0614b210 */ /* 0x001fc80007ebe003 */
[----:B------:R-:W-:-:S07]  /*21f20*/  @!P3 IADD3.X R21, R29, R11, R0, P5, P6 ;  /* 0x0000000b1d15b210 */ /* 0x000fce0002fec400 */
[----:B------:R-:W0:Y:S01]  /*21f30*/  @!P2 LDC.64 R10, c[0x0][0x5c0] ;  /* 0x00017000ff0aab82 */ /* 0x000e220000000a00 */
[----:B------:R-:W-:Y:S02]  /*21f40*/  ISETP.LT.OR P6, PT, R27, 0x21, !P1 ;  /* 0x000000211b00780c */ /* 0x000fe40004fc1670 */
        /* <DEDUP_REMOVED lines=21> */
[----:B------:R-:W-:Y:S02]  /*220a0*/  ISETP.LT.OR P0, PT, R27, 0x42, !P1 ;  /* 0x000000421b00780c */ /* 0x000fe40004f01670 */
[C---:B------:R-:W-:Y:S02]  /*220b0*/  LOP3.LUT P2, RZ, R7.reuse, 0x1000, RZ, 0xc0, !PT ;  /* 0x0000100007ff7812 */ /* 0x040fe4000784c0ff */
[----:B------:R-:W-:-:S09]  /*220c0*/  LOP3.LUT R7, R7, 0xfffff7ff, RZ, 0xc0, !PT ;  /* 0xfffff7ff07077812 */ /* 0x000fd200078ec0ff */
[----:B------:R-:W0:Y:S01]  /*220d0*/  @!P0 LDC.64 R10, c[0x0][0x5c0] ;  /* 0x00017000ff0a8b82 */ /* 0x000e220000000a00 */
[----:B------:R-:W-:Y:S01]  /*220e0*/  @P0 LOP3.LUT R7, R7, 0x800, RZ, 0xfc, !PT ;  /* 0x0000080007070812 */ /* 0x000fe200078efcff */
[----:B------:R-:W-:Y:S03]  /*220f0*/  @!P2 STG.E.U8 desc[UR14][R18.64+0x21], R220 ;  /* 0x000021dc1200a986 */ /* 0x000fe6000c10110e */
[----:B------:R-:W-:Y:S02]  /*22100*/  LOP3.LUT R7, R7, 0xfffffbff, RZ, 0xc0, !PT ;  /* 0xfffffbff07077812 */ /* 0x000fe400078ec0ff */
[----:B0-----:R-:W-:-:S04]  /*22110*/  @!P0 IADD3 R22, P5, P6, R6, R10, R3 ;  /* 0x0000000a06168210 */ /* 0x001fc80007ebe003 */
[----:B------:R-:W-:Y:S02]  /*22120*/  @!P0 IADD3.X R23, R29, R11, R0, P5, P6 ;  /* 0x0000000b1d178210 */ /* 0x000fe40002fec400 */
[C---:B------:R-:W-:Y:S02]  /*22130*/  ISETP.LT.OR P6, PT, R27.reuse, 0x49, !P1 ;  /* 0x000000491b00780c */ /* 0x040fe40004fc1670 */
[----:B------:R-:W-:-:S11]  /*22140*/  ISETP.LT.OR P0, PT, R27, 0x29, !P1 ;  /* 0x000000291b00780c */ /* 0x000fd60004f01670 */
[----:B------:R-:W0:Y:S02]  /*22150*/  @!P6 LDC.64 R10, c[0x0][0x5c0] ;  /* 0x00017000ff0aeb82 */ /* 0x000e240000000a00 */
[----:B0-----:R-:W-:-:S04]  /*22160*/  @!P6 IADD3 R40, P2, P5, R6, R10, R3 ;  /* 0x0000000a0628e210 */ /* 0x001fc80007d5e003 */
        /* <DEDUP_REMOVED lines=11> */
[----:B------:R-:W-:-:S03]  /*22220*/  ISETP.LT.OR P2, PT, R27, 0x4a, !P1 ;  /* 0x0000004a1b00780c */ /* 0x000fc60004f41670 */
[----:B------:R-:W-:Y:S01]  /*22230*/  @!P0 STG.E.U8 desc[UR14][R30.64+0x28], R223 ;  /* 0x000028df1e008986 */ /* 0x000fe2000c10110e */
[----:B------:R-:W-:-:S09]  /*22240*/  ISETP.LT.OR P0, PT, R27, 0x2a, !P1 ;  /* 0x0000002a1b00780c */ /* 0x000fd20004f01670 */
[----:B0-----:R-:W0:Y:S01]  /*22250*/  @!P2 LDC.64 R10, c[0x0][0x5c0] ;  /* 0x00017000ff0aab82 */ /* 0x001e220000000a00 */
[----:B------:R-:W-:-:S03]  /*22260*/  @P2 LOP3.LUT R7, R7, 0x400, RZ, 0xfc, !PT ;  /* 0x0000040007072812 */ /* 0x000fc600078efcff */
[----:B------:R-:W-:Y:S01]  /*22270*/  @!P0 STG.E.U8 desc[UR14][R16.64+0x29], R224 ;  /* 0x000029e010008986 */ /* 0x000fe2000c10110e */
[----:B------:R-:W-:Y:S02]  /*22280*/  ISETP.LT.OR P0, PT, R27, 0x59, !P1 ;  /* 0x000000591b00780c */ /* 0x000fe40004f01670 */
[----:B0-----:R-:W-:-:S04]  /*22290*/  @!P2 IADD3 R18, P5, P6, R6, R10, R3 ;  /* 0x0000000a0612a210 */ /* 0x001fc80007ebe003 */
[----:B------:R-:W-:Y:S02]  /*222a0*/  @!P2 IADD3.X R19, R29, R11, R0, P5, P6 ;  /* 0x0000000b1d13a210 */ /* 0x000fe40002fec400 */
[----:B------:R-:W-:-:S13]  /*222b0*/  ISETP.LT.OR P2, PT, R27, 0x51, !P1 ;  /* 0x000000511b00780c */ /* 0x000fda0004f41670 */
[----:B------:R-:W0:Y:S02]  /*222c0*/  @!P2 LDC.64 R10, c[0x0][0x5c0] ;  /* 0x00017000ff0aab82 */ /* 0x000e240000000a00 */
[----:B0-----:R-:W-:-:S04]  /*222d0*/  @!P2 IADD3 R34, P5, P6, R6, R10, R3 ;  /* 0x0000000a0622a210 */ /* 0x001fc80007ebe003 */
[----:B------:R-:W-:Y:S02]  /*222e0*/  @!P2 IADD3.X R35, R29, R11, R0, P5, P6 ;  /* 0x0000000b1d23a210 */ /* 0x000fe40002fec400 */
[----:B------:R-:W-:-:S13]  /*222f0*/  ISETP.LT.OR P2, PT, R27, 0x52, !P1 ;  /* 0x000000521b00780c */ /* 0x000fda0004f41670 */
[----:B------:R-:W0:Y:S02]  /*22300*/  @!P2 LDC.64 R10, c[0x0][0x5c0] ;  /* 0x00017000ff0aab82 */ /* 0x000e240000000a00 */
[----:B0-----:R-:W-:-:S04]  /*22310*/  @!P2 IADD3 R24, P5, P6, R6, R10, R3 ;  /* 0x0000000a0618a210 */ /* 0x001fc80007ebe003 */
[----:B------:R-:W-:Y:S02]  /*22320*/  @!P2 IADD3.X R25, R29, R11, R0, P5, P6 ;  /* 0x0000000b1d19a210 */ /* 0x000fe40002fec400 */
[----:B------:R-:W0:Y:S01]  /*22330*/  @!P0 LDC.64 R10, c[0x0][0x5c0] ;  /* 0x00017000ff0a8b82 */ /* 0x000e220000000a00 */
[----:B------:R-:W-:-:S13]  /*22340*/  ISETP.LT.OR P2, PT, R27, 0x61, !P1 ;  /* 0x000000611b00780c */ /* 0x000fda0004f41670 */
[----:B------:R-:W-:-:S04]  /*22350*/  @P2 LOP3.LUT R8, R8, 0x400, RZ, 0xfc, !PT ;  /* 0x0000040008082812 */ /* 0x000fc800078efcff */
[----:B------:R-:W-:Y:S02]  /*22360*/  LOP3.LUT R8, R8, 0xfffff7ff, RZ, 0xc0, !PT ;  /* 0xfffff7ff08087812 */ /* 0x000fe400078ec0ff */
        /* <DEDUP_REMOVED lines=12> */
[----:B------:R0:W-:Y:S02]  /*22430*/  @!P5 STG.E.U8 desc[UR14][R10.64+0x31], R226 ;  /* 0x000031e20a00d986 */ /* 0x0001e4000c10110e */
[----:B0-----:R-:W0:Y:S02]  /*22440*/  @!P0 LDC.64 R10, c[0x0][0x5c0] ;  /* 0x00017000ff0a8b82 */ /* 0x001e240000000a00 */
[----:B0-----:R-:W-:-:S04]  /*22450*/  @!P0 IADD3 R16, P5, P6, R6, R10, R3 ;  /* 0x0000000a06108210 */ /* 0x001fc80007ebe003 */
[----:B------:R-:W-:Y:S02]  /*22460*/  @!P0 IADD3.X R17, R29, R11, R0, P5, P6 ;  /* 0x0000000b1d118210 */ /* 0x000fe40002fec400 */
[----:B------:R-:W0:Y:S01]  /*22470*/  @!P2 LDC.64 R10, c[0x0][0x5c0] ;  /* 0x00017000ff0aab82 */ /* 0x000e220000000a00 */
[----:B------:R-:W-:-:S13]  /*22480*/  ISETP.LT.OR P0, PT, R27, 0x31, !P1 ;  /* 0x000000311b00780c */ /* 0x000fda0004f01670 */
[----:B------:R-:W-:Y:S04]  /*22490*/  @!P0 STG.E.U8 desc[UR14][R32.64+0x30], R227 ;  /* 0x000030e320008986 */ /* 0x000fe8000c10110e */
[----:B------:R-:W-:Y:S01]  /*224a0*/  @!P3 STG.E.U8 desc[UR14][R20.64+0x31], R228 ;  /* 0x000031e41400b986 */ /* 0x000fe2000c10110e */
        /* <DEDUP_REMOVED lines=8> */
[----:B------:R-:W0:Y:S01]  /*22530*/  @!P0 LDC.64 R10, c[0x0][0x5c0] ;  /* 0x00017000ff0a8b82 */ /* 0x000e220000000a00 */
[----:B------:R-:W-:-:S04]  /*22540*/  @P0 LOP3.LUT R8, R8, 0x800, RZ, 0xfc, !PT ;  /* 0x0000080008080812 */ /* 0x000fc800078efcff */
[----:B------:R-:W-:Y:S02]  /*22550*/  LOP3.LUT R8, R8, 0xfffffff7, RZ, 0xc0, !PT ;  /* 0xfffffff708087812 */ /* 0x000fe400078ec0ff */
[----:B0-----:R-:W-:-:S04]  /*22560*/  @!P0 IADD3 R48, P3, P6, R6, R10, R3 ;  /* 0x0000000a06308210 */ /* 0x001fc80007e7e003 */
[----:B------:R-:W-:Y:S02]  /*22570*/  @!P0 IADD3.X R49, R29, R11, R0, P3, P6 ;  /* 0x0000000b1d318210 */ /* 0x000fe40001fec400 */
[C---:B------:R-:W-:Y:S02]  /*22580*/  ISETP.LT.OR P3, PT, R27.reuse, 0x39, !P4 ;  /* 0x000000391b00780c */ /* 0x040fe40006761670 */
[----:B------:R-:W-:-:S11]  /*22590*/  ISETP.LT.OR P0, PT, R27, 0x6a, !P1 ;  /* 0x0000006a1b00780c */ /* 0x000fd60004f01670 */
[----:B------:R-:W0:Y:S02]  /*225a0*/  @!P3 LDC.64 R10, c[0x0][0x5c0] ;  /* 0x00017000ff0abb82 */ /* 0x000e240000000a00 */
[----:B------:R-:W-:-:S04]  /*225b0*/  @P0 LOP3.LUT R8, R8, 0x8, RZ, 0xfc, !PT ;  /* 0x0000000808080812 */ /* 0x000fc800078efcff */
[----:B------:R-:W-:-:S04]  /*225c0*/  LOP3.LUT R8, R8, 0xffffefff, RZ, 0xc0, !PT ;  /* 0xffffefff08087812 */ /* 0x000fc800078ec0ff */
[----:B------:R-:W-:-:S04]  /*225d0*/  @P2 LOP3.LUT R8, R8, 0x1000, RZ, 0xfc, !PT ;  /* 0x0000100008082812 */ /* 0x000fc800078efcff */
[----:B------:R-:W-:Y:S02]  /*225e0*/  LOP3.LUT R8, R8, 0xffffffdf, RZ, 0xc0, !PT ;  /* 0xffffffdf08087812 */ /* 0x000fe400078ec0ff */
        /* <DEDUP_REMOVED lines=13> */
[----:B------:R-:W-:Y:S01]  /*226c0*/  @!P0 STG.E.U8 desc[UR14][R38.64+0x38], R231 ;  /* 0x000038e726008986 */ /* 0x000fe2000c10110e */
[----:B------:R-:W-:Y:S02]  /*226d0*/  ISETP.LT.OR P0, PT, R27, 0x3a, !P1 ;  /* 0x0000003a1b00780c */ /* 0x000fe40004f01670 */
[----:B0-----:R-:W-:-:S04]  /*226e0*/  @!P2 IADD3 R46, P3, P6, R6, R10, R3 ;  /* 0x0000000a062ea210 */ /* 0x001fc80007e7e003 */
[----:B------:R-:W-:-:S07]  /*226f0*/  @!P2 IADD3.X R47, R29, R11, R0, P3, P6 ;  /* 0x0000000b1d2fa210 */ /* 0x000fce0001fec400 */
[----:B------:R-:W-:Y:S01]  /*22700*/  @!P0 STG.E.U8 desc[UR14][R14.64+0x39], R232 ;  /* 0x000039e80e008986 */ /* 0x000fe2000c10110e */
[C---:B------:R-:W-:Y:S02]  /*22710*/  ISETP.LT.OR P2, PT, R27.reuse, 0x72, !P1 ;  /* 0x000000721b00780c */ /* 0x040fe40004f41670 */
[----:B------:R-:W-:-:S11]  /*22720*/  ISETP.LT.OR P0, PT, R27, 0x79, !P1 ;  /* 0x000000791b00780c */ /* 0x000fd60004f01670 */
[----:B------:R-:W0:Y:S01]  /*22730*/  @!P2 LDC.64 R10, c[0x0][0x5c0] ;  /* 0x00017000ff0aab82 */ /* 0x000e220000000a00 */
[----:B------:R-:W-:-:S04]  /*22740*/  @P2 LOP3.LUT R8, R8, 0x20, RZ, 0xfc, !PT ;  /* 0x0000002008082812 */ /* 0x000fc800078efcff */
[----:B------:R-:W-:-:S04]  /*22750*/  LOP3.LUT R8, R8, 0xffffdfff, RZ, 0xc0, !PT ;  /* 0xffffdfff08087812 */ /* 0x000fc800078ec0ff */
[----:B------:R-:W-:-:S04]  /*22760*/  @P0 LOP3.LUT R8, R8, 0x2000, RZ, 0xfc, !PT ;  /* 0x0000200008080812 */ /* 0x000fc800078efcff */
[----:B------:R-:W-:Y:S02]  /*22770*/  LOP3.LUT R8, R8, 0xffffffef, RZ, 0xc0, !PT ;  /* 0xffffffef08087812 */ /* 0x000fe400078ec0ff */
[----:B0-----:R-:W-:-:S04]  /*22780*/  @!P2 IADD3 R32, P3, P6, R6, R10, R3 ;  /* 0x0000000a0620a210 */ /* 0x001fc80007e7e003 */
[----:B------:R-:W-:Y:S02]  /*22790*/  @!P2 IADD3.X R33, R29, R11, R0, P3, P6 ;  /* 0x0000000b1d21a210 */ /* 0x000fe40001fec400 */
[----:B------:R-:W0:Y:S01]  /*227a0*/  @!P0 LDC.64 R10, c[0x0][0x5c0] ;  /* 0x00017000ff0a8b82 */ /* 0x000e220000000a00 */
[----:B------:R-:W-:Y:S02]  /*227b0*/  ISETP.LT.OR P2, PT, R27, 0x41, !P1 ;  /* 0x000000411b00780c */ /* 0x000fe40004f41670 */
[----:B0-----:R-:W-:-:S04]  /*227c0*/  @!P0 IADD3 R52, P3, P6, R6, R10, R3 ;  /* 0x0000000a06348210 */ /* 0x001fc80007e7e003 */
[----:B------:R-:W-:Y:S02]  /*227d0*/  @!P0 IADD3.X R53, R29, R11, R0, P3, P6 ;  /* 0x0000000b1d358210 */ /* 0x000fe40001fec400 */
[C---:B------:R-:W-:Y:S02]  /*227e0*/  ISETP.LT.OR P3, PT, R27.reuse, 0x41, !P4 ;  /* 0x000000411b00780c */ /* 0x040fe40006761670 */
[----:B------:R-:W-:-:S11]  /*227f0*/  ISETP.LT.OR P0, PT, R27, 0x7a, !P1 ;  /* 0x0000007a1b00780c */ /* 0x000fd60004f01670 */
[----:B------:R-:W0:Y:S02]  /*22800*/  @!P3 LDC.64 R10, c[0x0][0x5c0] ;  /* 0x00017000ff0abb82 */ /* 0x000e240000000a00 */
        /* <DEDUP_REMOVED lines=10> */
[----:B------:R1:W-:Y:S01]  /*228b0*/  @!P2 STG.E.U8 desc[UR14][R36.64+0x40], R235 ;  /* 0x000040eb2400a986 */ /* 0x0003e2000c10110e */
[----:B------:R-:W-:Y:S01]  /*228c0*/  ISETP.LT.OR P2, PT, R27, 0x82, !P1 ;  /* 0x000000821b00780c */ /* 0x000fe20004f41670 */
[----:B0-----:R-:W0:Y:S02]  /*228d0*/  @!P0 LDC.64 R10, c[0x0][0x5c0] ;  /* 0x00017000ff0a8b82 */ /* 0x001e240000000a00 */
[----:B0-----:R-:W-:-:S04]  /*228e0*/  @!P0 IADD3 R14, P3, P6, R6, R10, R3 ;  /* 0x0000000a060e8210 */ /* 0x001fc80007e7e003 */
[----:B------:R-:W-:Y:S02]  /*228f0*/  @!P0 IADD3.X R15, R29, R11, R0, P3, P6 ;  /* 0x0000000b1d0f8210 */ /* 0x000fe40001fec400 */
[----:B------:R-:W-:-:S13]  /*22900*/  ISETP.LT.OR P0, PT, R27, 0x81, !P1 ;  /* 0x000000811b00780c */ /* 0x000fda0004f01670 */
[----:B------:R-:W0:Y:S01]  /*22910*/  @!P0 LDC.64 R10, c[0x0][0x5c0] ;  /* 0x00017000ff0a8b82 */ /* 0x000e220000000a00 */
[----:B------:R-:W-:-:S04]  /*22920*/  @P0 LOP3.LUT R8, R8, 0x4000, RZ, 0xfc, !PT ;  /* 0x0000400008080812 */ /* 0x000fc800078efcff */
[----:B------:R-:W-:-:S04]  /*22930*/  LOP3.LUT R8, R8, 0xffffffbf, RZ, 0xc0, !PT ;  /* 0xffffffbf08087812 */ /* 0x000fc800078ec0ff */
[----:B------:R-:W-:Y:S02]  /*22940*/  @P2 LOP3.LUT R8, R8, 0x40, RZ, 0xfc, !PT ;  /* 0x0000004008082812 */ /* 0x000fe400078efcff */
[----:B------:R-:W-:Y:S02]  /*22950*/  F2FP.SATFINITE.E4M3.F32.PACK_AB_MERGE_C R13, RZ, R13, RZ ;  /* 0x0000000dff0d723e */ /* 0x000fe400048070ff */
[----:B------:R-:W-:Y:S02]  /*22960*/  LOP3.LUT R8, R8, 0xffff7fff, RZ, 0xc0, !PT ;  /* 0xffff7fff08087812 */ /* 0x000fe400078ec0ff */
[----:B0-----:R-:W-:-:S04]  /*22970*/  @!P0 IADD3 R50, P3, P6, R6, R10, R3 ;  /* 0x0000000a06328210 */ /* 0x001fc80007e7e003 */
[----:B------:R-:W-:Y:S02]  /*22980*/  @!P0 IADD3.X R51, R29, R11, R0, P3, P6 ;  /* 0x0000000b1d338210 */ /* 0x000fe40001fec400 */
[----:B------:R-:W1:Y:S01]  /*22990*/  @!P2 LDC.64 R10, c[0x0][0x5c0] ;  /* 0x00017000ff0aab82 */ /* 0x000e620000000a00 */
[----:B------:R-:W-:-:S13]  /*229a0*/  LOP3.LUT P0, RZ, R7, 0x800, RZ, 0xc0, !PT ;  /* 0x0000080007ff7812 */ /* 0x000fda000780c0ff */
[----:B------:R-:W-:Y:S01]  /*229b0*/  @!P0 STG.E.U8 desc[UR14][R22.64+0x41], R236 ;  /* 0x000041ec16008986 */ /* 0x000fe2000c10110e */
[----:B-1----:R-:W-:-:S04]  /*229c0*/  @!P2 IADD3 R36, P3, P6, R6, R10, R3 ;  /* 0x0000000a0624a210 */ /* 0x002fc80007e7e003 */
[----:B------:R-:W-:Y:S02]  /*229d0*/  @!P2 IADD3.X R37, R29, R11, R0, P3, P6 ;  /* 0x0000000b1d25a210 */ /* 0x000fe40001fec400 */
[----:B------:R-:W-:-:S13]  /*229e0*/  ISETP.LT.OR P2, PT, R27, 0x89, !P1 ;  /* 0x000000891b00780c */ /* 0x000fda0004f41670 */
[----:B------:R-:W0:Y:S01]  /*229f0*/  @!P2 LDC.64 R10, c[0x0][0x5c0] ;  /* 0x00017000ff0aab82 */ /* 0x000e220000000a00 */
[----:B------:R-:W-:Y:S02]  /*22a00*/  @P2 LOP3.LUT R8, R8, 0x8000, RZ, 0xfc, !PT ;  /* 0x0000800008082812 */ /* 0x000fe400078efcff */
        /* <DEDUP_REMOVED lines=10> */
[----:B------:R-:W-:Y:S01]  /*22ab0*/  @!P0 IMAD.X R11, R29, 0x1, R11, P3 ;  /* 0x000000011d0b8824 */ /* 0x000fe200018e060b */
[----:B------:R-:W-:-:S04]  /*22ac0*/  ISETP.LT.OR P3, PT, R27, 0x8a, !P1 ;  /* 0x0000008a1b00780c */ /* 0x000fc80004f61670 */
[----:B------:R0:W-:Y:S09]  /*22ad0*/  @!P0 STG.E.U8 desc[UR14][R10.64+0x49], R13 ;  /* 0x0000490d0a008986 */ /* 0x0001f2000c10110e */
[----:B0-----:R-:W0:Y:S01]  /*22ae0*/  @!P3 LDC.64 R10, c[0x0][0x5c0] ;  /* 0x00017000ff0abb82 */ /* 0x001e220000000a00 */
[----:B------:R-:W-:-:S02]  /*22af0*/  ISETP.LT.OR P2, PT, R27, 0x91, !P1 ;  /* 0x000000911b00780c */ /* 0x000fc40004f41670 */
[----:B0-----:R-:W-:-:S04]  /*22b00*/  @!P3 IADD3 R22, P0, P6, R6, R10, R3 ;  /* 0x0000000a0616b210 */ /* 0x001fc80007e1e003 */
[----:B------:R-:W-:-:S07]  /*22b10*/  @!P3 IADD3.X R23, R29, R11, R0, P0, P6 ;  /* 0x0000000b1d17b210 */ /* 0x000fce00007ec400 */
[----:B------:R-:W0:Y:S02]  /*22b20*/  @!P2 LDC.64 R10, c[0x0][0x5c0] ;  /* 0x00017000ff0aab82 */ /* 0x000e240000000a00 */
[----:B0-----:R-:W-:Y:S01]  /*22b30*/  @!P2 IADD3 R56, P0, P6, R6, R10, R3 ;  /* 0x0000000a0638a210 */ /* 0x001fe20007e1e003 */
[----:B------:R-:W-:Y:S02]  /*22b40*/  FMUL R10, R55, UR20 ;  /* 0x00000014370a7c20 */ /* 0x000fe40008400000 */
[----:B------:R-:W2:Y:S01]  /*22b50*/  LDL.LU R55, [R1+0x190] ;  /* 0x0001900001377983 */ /* 0x000ea20000300800 */
[----:B------:R-:W-:Y:S02]  /*22b60*/  LOP3.LUT R7, R7, 0xfffffeff, RZ, 0xc0, !PT ;  /* 0xfffffeff07077812 */ /* 0x000fe400078ec0ff */
[----:B------:R-:W-:Y:S02]  /*22b70*/  @!P2 IADD3.X R57, R29, R11, R0, P0, P6 ;  /* 0x0000000b1d39a210 */ /* 0x000fe400007ec400 */
[----:B------:R-:W-:-:S02]  /*22b80*/  @P3 LOP3.LUT R7, R7, 0x100, RZ, 0xfc, !PT ;  /* 0x0000010007073812 */ /* 0x000fc400078efcff */
[C---:B------:R-:W-:Y:S02]  /*22b90*/  ISETP.LT.OR P3, PT, R27.reuse, 0x49, !P1 ;  /* 0x000000491b00780c */ /* 0x040fe40004f61670 */
[----:B------:R-:W-:Y:S02]  /*22ba0*/  ISETP.LT.OR P0, PT, R27, 0x92, !P1 ;  /* 0x000000921b00780c */ /* 0x000fe40004f01670 */
[----:B------:R-:W-:-:S09]  /*22bb0*/  F2FP.SATFINITE.E4M3.F32.PACK_AB_MERGE_C R10, RZ, R10, RZ ;  /* 0x0000000aff0a723e */ /* 0x000fd200048070ff */
[----:B------:R0:W-:Y:S02]  /*22bc0*/  @!P3 STG.E.U8 desc[UR14][R40.64+0x48], R10 ;  /* 0x0000480a2800b986 */ /* 0x0001e4000c10110e */
[----:B0-----:R-:W0:Y:S02]  /*22bd0*/  @!P0 LDC.64 R10, c[0x0][0x5c0] ;  /* 0x00017000ff0a8b82 */ /* 0x001e240000000a00 */
[----:B0-----:R-:W-:Y:S01]  /*22be0*/  @!P0 IADD3 R38, P3, P6, R6, R10, R3 ;  /* 0x0000000a06268210 */ /* 0x001fe20007e7e003 */
[----:B---3--:R-:W-:Y:S02]  /*22bf0*/  FMUL R10, R54, UR20 ;  /* 0x00000014360a7c20 */ /* 0x008fe40008400000 */
[----:B------:R-:W3:Y:S01]  /*22c00*/  LDL.LU R54, [R1+0x194] ;  /* 0x0001940001367983 */ /* 0x000ee20000300800 */
[----:B------:R-:W-:-:S03]  /*22c10*/  FMUL R13, R62, UR20 ;  /* 0x000000143e0d7c20 */ /* 0x000fc60008400000 */
[----:B------:R-:W4:Y:S04]  /*22c20*/  LDL.LU R62, [R1+0x198] ;  /* 0x00019800013e7983 */ /* 0x000f280000300800 */
[----:B------:R-:W4:Y:S01]  /*22c30*/  LDL.LU R66, [R1+0x19c] ;  /* 0x00019c0001427983 */ /* 0x000f220000300800 */
[----:B------:R-:W-:Y:S02]  /*22c40*/  LOP3.LUT R8, R8, 0xfffeffff, RZ, 0xc0, !PT ;  /* 0xfffeffff08087812 */ /* 0x000fe400078ec0ff */
[----:B------:R-:W-:Y:S01]  /*22c50*/  @!P0 IADD3.X R39, R29, R11, R0, P3, P6 ;  /* 0x0000000b1d278210 */ /* 0x000fe20001fec400 */
[----:B------:R-:W4:Y:S01]  /*22c60*/  LDL.LU R63, [R1+0x1a0] ;  /* 0x0001a000013f7983 */ /* 0x000f220000300800 */
[----:B------:R-:W-:Y:S02]  /*22c70*/  @P2 LOP3.LUT R8, R8, 0x10000, RZ, 0xfc, !PT ;  /* 0x0001000008082812 */ /* 0x000fe400078efcff */
[----:B------:R-:W-:-:S02]  /*22c80*/  LOP3.LUT P2, RZ, R7, 0x400, RZ, 0xc0, !PT ;  /* 0x0000040007ff7812 */ /* 0x000fc4000784c0ff */
[----:B------:R-:W-:Y:S02]  /*22c90*/  ISETP.LT.OR P3, PT, R27, 0x99, !P1 ;  /* 0x000000991b00780c */ /* 0x000fe40004f61670 */
[----:B------:R-:W-:-:S09]  /*22ca0*/  F2FP.SATFINITE.E4M3.F32.PACK_AB_MERGE_C R10, RZ, R10, RZ ;  /* 0x0000000aff0a723e */ /* 0x000fd200048070ff */
[----:B------:R0:W-:Y:S02]  /*22cb0*/  @!P2 STG.E.U8 desc[UR14][R18.64+0x49], R10 ;  /* 0x0000490a1200a986 */ /* 0x0001e4000c10110e */
[----:B0-----:R-:W0:Y:S02]  /*22cc0*/  @!P3 LDC.64 R10, c[0x0][0x5c0] ;  /* 0x00017000ff0abb82 */ /* 0x001e240000000a00 */
[----:B0-----:R-:W-:-:S04]  /*22cd0*/  @!P3 IADD3 R60, P2, P6, R6, R10, R3 ;  /* 0x0000000a063cb210 */ /* 0x001fc80007e5e003 */
[----:B------:R-:W-:Y:S02]  /*22ce0*/  @!P3 IADD3.X R61, R29, R11, R0, P2, P6 ;  /* 0x0000000b1d3db210 */ /* 0x000fe400017ec400 */
[----:B------:R-:W-:-:S13]  /*22cf0*/  ISETP.LT.OR P2, PT, R27, 0x51, !P4 ;  /* 0x000000511b00780c */ /* 0x000fda0006741670 */
[----:B------:R-:W0:Y:S01]  /*22d00*/  @!P2 LDC.64 R10, c[0x0][0x5c0] ;  /* 0x00017000ff0aab82 */ /* 0x000e220000000a00 */
[----:B------:R-:W-:Y:S02]  /*22d10*/  F2FP.SATFINITE.E4M3.F32.PACK_AB_MERGE_C R13, RZ, R13, RZ ;  /* 0x0000000dff0d723e */ /* 0x000fe400048070ff */
[----:B0-----:R-:W-:-:S05]  /*22d20*/  @!P2 IADD3 R10, P6, R6, R10, RZ ;  /* 0x0000000a060aa210 */ /* 0x001fca0007fde0ff */
[----:B------:R-:W-:-:S05]  /*22d30*/  @!P2 IMAD.X R11, R29, 0x1, R11, P6 ;  /* 0x000000011d0ba824 */ /* 0x000fca00030e060b */
[----:B------:R0:W-:Y:S01]  /*22d40*/  @!P2 STG.E.U8 desc[UR14][R10.64+0x50], R13 ;  /* 0x0000500d0a00a986 */ /* 0x0001e2000c10110e */
[----:B------:R-:W-:-:S13]  /*22d50*/  ISETP.LT.OR P2, PT, R27, 0x52, !P4 ;  /* 0x000000521b00780c */ /* 0x000fda0006741670 */
[----:B0-----:R-:W0:Y:S01]  /*22d60*/  @!P2 LDC.64 R10, c[0x0][0x5c0] ;  /* 0x00017000ff0aab82 */ /* 0x001e220000000a00 */
[----:B------:R-:W-:-:S04]  /*22d70*/  LOP3.LUT R7, R7, 0xfffffdff, RZ, 0xc0, !PT ;  /* 0xfffffdff07077812 */ /* 0x000fc800078ec0ff */
[----:B------:R-:W-:Y:S02]  /*22d80*/  @P0 LOP3.LUT R7, R7, 0x200, RZ, 0xfc, !PT ;  /* 0x0000020007070812 */ /* 0x000fe400078efcff */
[----:B------:R-:W-:Y:S02]  /*22d90*/  ISETP.LT.OR P0, PT, R27, 0x9a, !P1 ;  /* 0x0000009a1b00780c */ /* 0x000fe40004f01670 */
[----:B0-----:R-:W-:-:S05]  /*22da0*/  @!P2 IADD3 R10, P6, R6, R10, RZ ;  /* 0x0000000a060aa210 */ /* 0x001fca0007fde0ff */
[----:B------:R-:W-:Y:S01]  /*22db0*/  @!P2 IMAD.X R11, R29, 0x1, R11, P6 ;  /* 0x000000011d0ba824 */ /* 0x000fe200030e060b */
[----:B------:R-:W-:-:S04]  /*22dc0*/  LOP3.LUT R8, R8, 0xfffdffff, RZ, 0xc0, !PT ;  /* 0xfffdffff08087812 */ /* 0x000fc800078ec0ff */
[----:B------:R-:W-:-:S04]  /*22dd0*/  @P3 LOP3.LUT R8, R8, 0x20000, RZ, 0xfc, !PT ;  /* 0x0002000008083812 */ /* 0x000fc800078efcff */
[----:B------:R-:W-:-:S04]  /*22de0*/  LOP3.LUT R8, R8, 0xfffffffd, RZ, 0xc0, !PT ;  /* 0xfffffffd08087812 */ /* 0x000fc800078ec0ff */
[----:B------:R-:W-:Y:S01]  /*22df0*/  @P0 LOP3.LUT R8, R8, 0x2, RZ, 0xfc, !PT ;  /* 0x0000000208080812 */ /* 0x000fe200078efcff */
[----:B--2---:R-:W-:-:S05]  /*22e00*/  FMUL R13, R55, UR20 ;  /* 0x00000014370d7c20 */ /* 0x004fca0008400000 */
[----:B------:R-:W-:-:S05]  /*22e10*/  F2FP.SATFINITE.E4M3.F32.PACK_AB_MERGE_C R13, RZ, R13, RZ ;  /* 0x0000000dff0d723e */ /* 0x000fca00048070ff */
[----:B------:R0:W-:Y:S02]  /*22e20*/  @!P2 STG.E.U8 desc[UR14][R10.64+0x51], R13 ;  /* 0x0000510d0a00a986 */ /* 0x0001e4000c10110e */
[----:B0-----:R-:W0:Y:S02]  /*22e30*/  @!P0 LDC.64 R10, c[0x0][0x5c0] ;  /* 0x00017000ff0a8b82 */ /* 0x001e240000000a00 */
[----:B0-----:R-:W-:-:S04]  /*22e40*/  @!P0 IADD3 R18, P2, P6, R6, R10, R3 ;  /* 0x0000000a06128210 */ /* 0x001fc80007e5e003 */
[----:B------:R-:W-:Y:S02]  /*22e50*/  @!P0 IADD3.X R19, R29, R11, R0, P2, P6 ;  /* 0x0000000b1d138210 */ /* 0x000fe400017ec400 */
[----:B------:R-:W-:-:S13]  /*22e60*/  ISETP.LT.OR P0, PT, R27, 0xa1, !P1 ;  /* 0x000000a11b00780c */ /* 0x000fda0004f01670 */
[----:B------:R-:W0:Y:S01]  /*22e70*/  @!P0 LDC.64 R10, c[0x0][0x5c0] ;  /* 0x00017000ff0a8b82 */ /* 0x000e220000000a00 */
[----:B------:R-:W-:Y:S02]  /*22e80*/  LOP3.LUT R8, R8, 0xfffbffff, RZ, 0xc0, !PT ;  /* 0xfffbffff08087812 */ /* 0x000fe400078ec0ff */
[----:B------:R-:W-:Y:S02]  /*22e90*/  ISETP.LT.OR P3, PT, R27, 0x51, !P1 ;  /* 0x000000511b00780c */ /* 0x000fe40004f61670 */
[----:B------:R-:W-:Y:S02]  /*22ea0*/  @P0 LOP3.LUT R8, R8, 0x40000, RZ, 0xfc, !PT ;  /* 0x0004000008080812 */ /* 0x000fe400078efcff */
[----:B0-----:R-:W-:Y:S01]  /*22eb0*/  @!P0 IADD3 R64, P2, P6, R6, R10, R3 ;  /* 0x0000000a06408210 */ /* 0x001fe20007e5e003 */
[----:B---3--:R-:W-:-:S03]  /*22ec0*/  FMUL R10, R54, UR20 ;  /* 0x00000014360a7c20 */ /* 0x008fc60008400000 */
[----:B------:R-:W-:Y:S02]  /*22ed0*/  @!P0 IADD3.X R65, R29, R11, R0, P2, P6 ;  /* 0x0000000b1d418210 */ /* 0x000fe400017ec400 */
[----:B------:R-:W-:Y:S02]  /*22ee0*/  ISETP.LT.OR P0, PT, R27, 0xa2, !P1 ;  /* 0x000000a21b00780c */ /* 0x000fe40004f01670 */
[----:B------:R-:W-:-:S05]  /*22ef0*/  F2FP.SATFINITE.E4M3.F32.PACK_AB_MERGE_C R10, RZ, R10, RZ ;  /* 0x0000000aff0a723e */ /* 0x000fca00048070ff */
[----:B------:R0:W-:Y:S06]  /*22f00*/  @!P3 STG.E.U8 desc[UR14][R34.64+0x50], R10 ;  /* 0x0000500a2200b986 */ /* 0x0001ec000c10110e */
[----:B0-----:R-:W0:Y:S02]  /*22f10*/  @!P0 LDC.64 R10, c[0x0][0x5c0] ;  /* 0x00017000ff0a8b82 */ /* 0x001e240000000a00 */
[----:B0-----:R-:W-:Y:S01]  /*22f20*/  @!P0 IADD3 R54, P2, P6, R6, R10, R3 ;  /* 0x0000000a06368210 */ /* 0x001fe20007e5e003 */
[----:B----4-:R-:W-:Y:S02]  /*22f30*/  FMUL R10, R62, UR20 ;  /* 0x000000143e0a7c20 */ /* 0x010fe40008400000 */
[----:B------:R-:W2:Y:S01]  /*22f40*/  LDL.LU R62, [R1+0x1a4] ;  /* 0x0001a400013e7983 */ /* 0x000ea20000300800 */
[----:B------:R-:W-:-:S03]  /*22f50*/  FMUL R13, R66, UR20 ;  /* 0x00000014420d7c20 */ /* 0x000fc60008400000 */
[----:B------:R-:W3:Y:S01]  /*22f60*/  LDL.LU R66, [R1+0x1a8] ;  /* 0x0001a80001427983 */ /* 0x000ee20000300800 */
[----:B------:R-:W-:Y:S02]  /*22f70*/  LOP3.LUT R8, R8, 0xffffff7f, RZ, 0xc0, !PT ;  /* 0xffffff7f08087812 */ /* 0x000fe400078ec0ff */
[----:B------:R-:W-:Y:S01]  /*22f80*/  ISETP.LT.OR P3, PT, R27, 0x52, !P1 ;  /* 0x000000521b00780c */ /* 0x000fe20004f61670 */
[----:B------:R-:W4:Y:S01]  /*22f90*/  LDL.LU R68, [R1+0x1ac] ;  /* 0x0001ac0001447983 */ /* 0x000f220000300800 */
[----:B------:R-:W-:Y:S02]  /*22fa0*/  @P0 LOP3.LUT R8, R8, 0x80, RZ, 0xfc, !PT ;  /* 0x0000008008080812 */ /* 0x000fe400078efcff */
[----:B------:R-:W-:Y:S01]  /*22fb0*/  @!P0 IADD3.X R55, R29, R11, R0, P2, P6 ;  /* 0x0000000b1d378210 */ /* 0x000fe200017ec400 */
[----:B------:R-:W4:Y:S01]  /*22fc0*/  LDL.LU R67, [R1+0x1b0] ;  /* 0x0001b00001437983 */ /* 0x000f220000300800 */
[----:B------:R-:W-:Y:S02]  /*22fd0*/  ISETP.LT.OR P0, PT, R27, 0xa9, !P1 ;  /* 0x000000a91b00780c */ /* 0x000fe40004f01670 */
[----:B------:R-:W-:-:S05]  /*22fe0*/  F2FP.SATFINITE.E4M3.F32.PACK_AB_MERGE_C R10, RZ, R10, RZ ;  /* 0x0000000aff0a723e */ /* 0x000fca00048070ff */
[----:B------:R0:W-:Y:S06]  /*22ff0*/  @!P3 STG.E.U8 desc[UR14][R24.64+0x51], R10 ;  /* 0x0000510a1800b986 */ /* 0x0001ec000c10110e */
        /* <DEDUP_REMOVED lines=11> */
[----:B------:R-:W-:Y:S01]  /*230b0*/  LOP3.LUT R8, R8, 0xffefffff, RZ, 0xc0, !PT ;  /* 0xffefffff08087812 */ /* 0x000fe200078ec0ff */
[----:B------:R-:W-:-:S03]  /*230c0*/  FMUL R13, R63, UR20 ;  /* 0x000000143f0d7c20 */ /* 0x000fc60008400000 */
[----:B------:R-:W-:Y:S02]  /*230d0*/  @P0 LOP3.LUT R8, R8, 0x100000, RZ, 0xfc, !PT ;  /* 0x0010000008080812 */ /* 0x000fe400078efcff */
[----:B------:R-:W-:Y:S02]  /*230e0*/  ISETP.LT.OR P0, PT, R27, 0xaa, !P1 ;  /* 0x000000aa1b00780c */ /* 0x000fe40004f01670 */
[----:B------:R-:W-:Y:S02]  /*230f0*/  F2FP.SATFINITE.E4M3.F32.PACK_AB_MERGE_C R13, RZ, R13, RZ ;  /* 0x0000000dff0d723e */ /* 0x000fe400048070ff */
[----:B0-----:R-:W-:-:S05]  /*23100*/  @!P2 IADD3 R10, P6, R6, R10, RZ ;  /* 0x0000000a060aa210 */ /* 0x001fca0007fde0ff */
[----:B------:R-:W-:-:S05]  /*23110*/  @!P2 IMAD.X R11, R29, 0x1, R11, P6 ;  /* 0x000000011d0ba824 */ /* 0x000fca00030e060b */
[----:B------:R0:W-:Y:S02]  /*23120*/  @!P2 STG.E.U8 desc[UR14][R10.64+0x59], R13 ;  /* 0x0000590d0a00a986 */ /* 0x0001e4000c10110e */
[----:B0-----:R-:W0:Y:S01]  /*23130*/  @!P0 LDC.64 R10, c[0x0][0x5c0] ;  /* 0x00017000ff0a8b82 */ /* 0x001e220000000a00 */
[----:B------:R-:W-:-:S04]  /*23140*/  LOP3.LUT R8, R8, 0xfff7ffff, RZ, 0xc0, !PT ;  /* 0xfff7ffff08087812 */ /* 0x000fc800078ec0ff */
[----:B------:R-:W-:Y:S02]  /*23150*/  @P0 LOP3.LUT R8, R8, 0x80000, RZ, 0xfc, !PT ;  /* 0x0008000008080812 */ /* 0x000fe400078efcff */
[----:B0-----:R-:W-:-:S04]  /*23160*/  @!P0 IADD3 R24, P2, P6, R6, R10, R3 ;  /* 0x0000000a06188210 */ /* 0x001fc80007e5e003 */
[----:B------:R-:W-:Y:S02]  /*23170*/  @!P0 IADD3.X R25, R29, R11, R0, P2, P6 ;  /* 0x0000000b1d198210 */ /* 0x000fe400017ec400 */
[----:B------:R-:W-:-:S13]  /*23180*/  ISETP.LT.OR P0, PT, R27, 0xb1, !P1 ;  /* 0x000000b11b00780c */ /* 0x000fda0004f01670 */
[----:B------:R-:W0:Y:S01]  /*23190*/  @!P0 LDC.64 R10, c[0x0][0x5c0] ;  /* 0x00017000ff0a8b82 */ /* 0x000e220000000a00 */
[----:B------:R-:W-:Y:S02]  /*231a0*/  LOP3.LUT R8, R8, 0xffdfffff, RZ, 0xc0, !PT ;  /* 0xffdfffff08087812 */ /* 0x000fe400078ec0ff */
[----:B------:R-:W-:Y:S02]  /*231b0*/  ISETP.LT.OR P3, PT, R27, 0x59, !P1 ;  /* 0x000000591b00780c */ /* 0x000fe40004f61670 */
[----:B------:R-:W-:Y:S02]  /*231c0*/  @P0 LOP3.LUT R8, R8, 0x200000, RZ, 0xfc, !PT ;  /* 0x0020000008080812 */ /* 0x000fe400078efcff */
[----:B0-----:R-:W-:-:S04]  /*231d0*/  @!P0 IADD3 R72, P2, P6, R6, R10, R3 ;  /* 0x0000000a06488210 */ /* 0x001fc80007e5e003 */
[----:B------:R-:W-:Y:S02]  /*231e0*/  @!P0 IADD3.X R73, R29, R11, R0, P2, P6 ;  /* 0x0000000b1d498210 */ /* 0x000fe400017ec400 */
[----:B------:R-:W-:Y:S01]  /*231f0*/  ISETP.LT.OR P0, PT, R27, 0xb2, !P1 ;  /* 0x000000b21b00780c */ /* 0x000fe20004f01670 */
[----:B--2---:R-:W-:-:S05]  /*23200*/  FMUL R10, R62, UR20 ;  /* 0x000000143e0a7c20 */ /* 0x004fca0008400000 */
[----:B------:R-:W-:-:S05]  /*23210*/  F2FP.SATFINITE.E4M3.F32.PACK_AB_MERGE_C R10, RZ, R10, RZ ;  /* 0x0000000aff0a723e */ /* 0x000fca00048070ff */
[----:B------:R0:W-:Y:S02]  /*23220*/  @!P3 STG.E.U8 desc[UR14][R44.64+0x58], R10 ;  /* 0x0000580a2c00b986 */ /* 0x0001e4000c10110e */
[----:B0-----:R-:W0:Y:S02]  /*23230*/  @!P0 LDC.64 R10, c[0x0][0x5c0] ;  /* 0x00017000ff0a8b82 */ /* 0x001e240000000a00 */
[----:B0-----:R-:W-:Y:S01]  /*23240*/  @!P0 IADD3 R62, P2, P6, R6, R10, R3 ;  /* 0x0000000a063e8210 */ /* 0x001fe20007e5e003 */
[----:B---3--:R-:W-:Y:S02]  /*23250*/  FMUL R10, R66, UR20 ;  /* 0x00000014420a7c20 */ /* 0x008fe40008400000 */
[----:B------:R-:W2:Y:S01]  /*23260*/  LDL.LU R66, [R1+0x1b4] ;  /* 0x0001b40001427983 */ /* 0x000ea20000300800 */
[----:B------:R-:W-:Y:S02]  /*23270*/  LOP3.LUT R8, R8, 0xfffffdff, RZ, 0xc0, !PT ;  /* 0xfffffdff08087812 */ /* 0x000fe400078ec0ff */
[----:B------:R-:W-:-:S02]  /*23280*/  @!P0 IADD3.X R63, R29, R11, R0, P2, P6 ;  /* 0x0000000b1d3f8210 */ /* 0x000fc400017ec400 */
[----:B------:R-:W-:Y:S02]  /*23290*/  @P0 LOP3.LUT R8, R8, 0x200, RZ, 0xfc, !PT ;  /* 0x0000020008080812 */ /* 0x000fe400078efcff */
[----:B------:R-:W-:Y:S02]  /*232a0*/  ISETP.LT.OR P0, PT, R27, 0x5a, !P1 ;  /* 0x0000005a1b00780c */ /* 0x000fe40004f01670 */
[----:B------:R-:W-:-:S11]  /*232b0*/  F2FP.SATFINITE.E4M3.F32.PACK_AB_MERGE_C R10, RZ, R10, RZ ;  /* 0x0000000aff0a723e */ /* 0x000fd600048070ff */
[----:B------:R0:W-:Y:S01]  /*232c0*/  @!P0 STG.E.U8 desc[UR14][R16.64+0x59], R10 ;  /* 0x0000590a10008986 */ /* 0x0001e2000c10110e */
[----:B------:R-:W-:-:S13]  /*232d0*/  ISETP.LT.OR P0, PT, R27, 0xb9, !P1 ;  /* 0x000000b91b00780c */ /* 0x000fda0004f01670 */
[----:B0-----:R-:W0:Y:S02]  /*232e0*/  @!P0 LDC.64 R10, c[0x0][0x5c0] ;  /* 0x00017000ff0a8b82 */ /* 0x001e240000000a00 */
[----:B0-----:R-:W-:-:S04]  /*232f0*/  @!P0 IADD3 R76, P2, P6, R6, R10, R3 ;  /* 0x0000000a064c8210 */ /* 0x001fc80007e5e003 */
[----:B------:R-:W-:Y:S02]  /*23300*/  @!P0 IADD3.X R77, R29, R11, R0, P2, P6 ;  /* 0x0000000b1d4d8210 */ /* 0x000fe400017ec400 */
[----:B------:R-:W-:-:S13]  /*23310*/  ISETP.LT.OR P2, PT, R27, 0x61, !P4 ;  /* 0x000000611b00780c */ /* 0x000fda0006741670 */
[----:B------:R-:W0:Y:S01]  /*23320*/  @!P2 LDC.64 R10, c[0x0][0x5c0] ;  /* 0x00017000ff0aab82 */ /* 0x000e220000000a00 */
[----:B----4-:R-:W-:Y:S02]  /*23330*/  FMUL R13, R68, UR20 ;  /* 0x00000014440d7c20 */ /* 0x010fe40008400000 */
[----:B------:R-:W3:Y:S03]  /*23340*/  LDL.LU R68, [R1+0x1b8] ;  /* 0x0001b80001447983 */ /* 0x000ee60000300800 */
[----:B------:R-:W-:Y:S02]  /*23350*/  F2FP.SATFINITE.E4M3.F32.PACK_AB_MERGE_C R13, RZ, R13, RZ ;  /* 0x0000000dff0d723e */ /* 0x000fe400048070ff */
[----:B0-----:R-:W-:-:S05]  /*23360*/  @!P2 IADD3 R10, P6, R6, R10, RZ ;  /* 0x0000000a060aa210 */ /* 0x001fca0007fde0ff */
[----:B------:R-:W-:-:S05]  /*23370*/  @!P2 IMAD.X R11, R29, 0x1, R11, P6 ;  /* 0x000000011d0ba824 */ /* 0x000fca00030e060b */
[----:B------:R0:W-:Y:S01]  /*23380*/  @!P2 STG.E.U8 desc[UR14][R10.64+0x60], R13 ;  /* 0x0000600d0a00a986 */ /* 0x0001e2000c10110e */
[----:B------:R-:W-:-:S13]  /*23390*/  ISETP.LT.OR P2, PT, R27, 0x62, !P4 ;  /* 0x000000621b00780c */ /* 0x000fda0006741670 */
[----:B0-----:R-:W0:Y:S01]  /*233a0*/  @!P2 LDC.64 R10, c[0x0][0x5c0] ;  /* 0x00017000ff0aab82 */ /* 0x001e220000000a00 */
[C---:B------:R-:W-:Y:S02]  /*233b0*/  LOP3.LUT P3, RZ, R8.reuse, 0x400, RZ, 0xc0, !PT ;  /* 0x0000040008ff7812 */ /* 0x040fe4000786c0ff */
[----:B------:R-:W-:Y:S01]  /*233c0*/  LOP3.LUT R8, R8, 0xff7fffff, RZ, 0xc0, !PT ;  /* 0xff7fffff08087812 */ /* 0x000fe200078ec0ff */
[----:B------:R-:W-:Y:S02]  /*233d0*/  FMUL R13, R67, UR20 ;  /* 0x00000014430d7c20 */ /* 0x000fe40008400000 */
[----:B------:R-:W4:Y:S01]  /*233e0*/  LDL.LU R67, [R1+0x1bc] ;  /* 0x0001bc0001437983 */ /* 0x000f220000300800 */
[----:B------:R-:W-:Y:S02]  /*233f0*/  @P0 LOP3.LUT R8, R8, 0x800000, RZ, 0xfc, !PT ;  /* 0x0080000008080812 */ /* 0x000fe400078efcff */
[----:B------:R-:W-:Y:S02]  /*23400*/  ISETP.LT.OR P0, PT, R27, 0xba, !P1 ;  /* 0x000000ba1b00780c */ /* 0x000fe40004f01670 */
[----:B------:R-:W-:-:S02]  /*23410*/  F2FP.SATFINITE.E4M3.F32.PACK_AB_MERGE_C R13, RZ, R13, RZ ;  /* 0x0000000dff0d723e */ /* 0x000fc400048070ff */
        /* <DEDUP_REMOVED lines=8> */
[----:B------:R-:W-:-:S04]  /*234a0*/  ISETP.GE.AND P2, PT, R26, 0x81, PT ;  /* 0x000000811a00780c */ /* 0x000fc80003f46270 */
[----:B------:R-:W-:-:S13]  /*234b0*/  ISETP.LT.OR P0, PT, R27, 0x1, !P2 ;  /* 0x000000011b00780c */ /* 0x000fda0005701670 */
[----:B------:R-:W0:Y:S02]  /*234c0*/  @!P0 LDC.64 R10, c[0x0][0x5c0] ;  /* 0x00017000ff0a8b82 */ /* 0x000e240000000a00 */
[----:B0-----:R-:W-:Y:S01]  /*234d0*/  @!P0 IADD3 R44, P1, P6, R6, R10, R4 ;  /* 0x0000000a062c8210 */ /* 0x001fe20007e3e004 */
[----:B--2---:R-:W-:Y:S02]  /*234e0*/  FMUL R10, R66, UR20 ;  /* 0x00000014420a7c20 */ /* 0x004fe40008400000 */
[----:B------:R-:W2:Y:S04]  /*234f0*/  LDL.LU R66, [R1+0x1c0] ;  /* 0x0001c00001427983 */ /* 0x000ea80000300800 */
[----:B------:R-:W2:Y:S04]  /*23500*/  LDL.LU R75, [R1+0x1c4] ;  /* 0x0001c400014b7983 */ /* 0x000ea80000300800 */
[----:B------:R-:W2:Y:S04]  /*23510*/  LDL.LU R74, [R1+0x1c8] ;  /* 0x0001c800014a7983 */ /* 0x000ea80000300800 */
[----:B------:R-:W2:Y:S01]  /*23520*/  LDL.LU R80, [R1+0x1cc] ;  /* 0x0001cc0001507983 */ /* 0x000ea20000300800 */
[----:B------:R-:W-:-:S02]  /*23530*/  @!P0 IADD3.X R45, R29, R11, R2, P1, P6 ;  /* 0x0000000b1d2d8210 */ /* 0x000fc40000fec402 */
[----:B------:R-:W-:Y:S01]  /*23540*/  ISETP.LT.OR P1, PT, R27, 0x2, !P2 ;  /* 0x000000021b00780c */ /* 0x000fe20005721670 */
[----:B------:R-:W2:Y:S01]  /*23550*/  LDL.LU R79, [R1+0x1d0] ;  /* 0x0001d000014f7983 */ /* 0x000ea20000300800 */
[----:B------:R-:W-:Y:S02]  /*23560*/  F2FP.SATFINITE.E4M3.F32.PACK_AB_MERGE_C R10, RZ, R10, RZ ;  /* 0x0000000aff0a723e */ /* 0x000fe400048070ff */
[----:B------:R-:W-:Y:S01]  /*23570*/  LOP3.LUT R8, R8, 0xfffffeff, RZ, 0xc0, !PT ;  /* 0xfffffeff08087812 */ /* 0x000fe200078ec0ff */
[----:B------:R-:W2:Y:S04]  /*23580*/  LDL.LU R78, [R1+0x1d4] ;  /* 0x0001d400014e7983 */ /* 0x000ea80000300800 */
[----:B------:R0:W-:Y:S04]  /*23590*/  @!P3 STG.E.U8 desc[UR14][R42.64+0x60], R10 ;  /* 0x0000600a2a00b986 */ /* 0x0001e8000c10110e */
[----:B0-----:R-:W0:Y:S01]  /*235a0*/  @!P1 LDC.64 R10, c[0x0][0x5c0] ;  /* 0x00017000ff0a9b82 */ /* 0x001e220000000a00 */
[----:B------:R-:W-:-:S02]  /*235b0*/  @P0 LOP3.LUT R8, R8, 0x100, RZ, 0xfc, !PT ;  /* 0x0000010008080812 */ /* 0x000fc400078efcff */
[----:B------:R-:W-:Y:S02]  /*235c0*/  ISETP.LT.OR P3, PT, R27, 0x9, !P2 ;  /* 0x000000091b00780c */ /* 0x000fe40005761670 */
[----:B0-----:R-:W-:-:S04]  /*235d0*/  @!P1 IADD3 R34, P0, P6, R6, R10, R4 ;  /* 0x0000000a06229210 */ /* 0x001fc80007e1e004 */
[----:B------:R-:W-:Y:S01]  /*235e0*/  @!P1 IADD3.X R35, R29, R11, R2, P0, P6 ;  /* 0x0000000b1d239210 */ /* 0x000fe200007ec402 */
[----:B---3--:R-:W-:-:S05]  /*235f0*/  FMUL R10, R68, UR20 ;  /* 0x00000014440a7c20 */ /* 0x008fca0008400000 */
[----:B------:R-:W-:-:S05]  /*23600*/  F2FP.SATFINITE.E4M3.F32.PACK_AB_MERGE_C R10, RZ, R10, RZ ;  /* 0x0000000aff0a723e */ /* 0x000fca00048070ff */
[----:B------:R0:W-:Y:S02]  /*23610*/  @!P5 STG.E.U8 desc[UR14][R30.64+0x61], R10 ;  /* 0x0000610a1e00d986 */ /* 0x0001e4000c10110e */
[----:B0-----:R-:W0:Y:S02]  /*23620*/  @!P3 LDC.64 R10, c[0x0][0x5c0] ;  /* 0x00017000ff0abb82 */ /* 0x001e240000000a00 */
[----:B0-----:R-:W-:-:S04]  /*23630*/  @!P3 IADD3 R68, P5, P6, R6, R10, R4 ;  /* 0x0000000a0644b210 */ /* 0x001fc80007ebe004 */
[----:B------:R-:W-:Y:S02]  /*23640*/  @!P3 IADD3.X R69, R29, R11, R2, P5, P6 ;  /* 0x0000000b1d45b210 */ /* 0x000fe40002fec402 */
[----:B------:R-:W-:-:S13]  /*23650*/  ISETP.LT.OR P5, PT, R27, 0x69, !P4 ;  /* 0x000000691b00780c */ /* 0x000fda00067a1670 */
[----:B------:R-:W0:Y:S01]  /*23660*/  @!P5 LDC.64 R10, c[0x0][0x5c0] ;  /* 0x00017000ff0adb82 */ /* 0x000e220000000a00 */
[----:B----4-:R-:W-:-:S05]  /*23670*/  FMUL R13, R67, UR20 ;  /* 0x00000014430d7c20 */ /* 0x010fca0008400000 */
        /* <DEDUP_REMOVED lines=11> */
[C---:B------:R-:W-:Y:S02]  /*23730*/  LOP3.LUT P0, RZ, R8.reuse, 0x800, RZ, 0xc0, !PT ;  /* 0x0000080008ff7812 */ /* 0x040fe4000780c0ff */
[----:B------:R-:W-:-:S04]  /*23740*/  LOP3.LUT R8, R8, 0xfffffbff, RZ, 0xc0, !PT ;  /* 0xfffffbff08087812 */ /* 0x000fc800078ec0ff */
[----:B------:R-:W-:-:S04]  /*23750*/  @P3 LOP3.LUT R8, R8, 0x400, RZ, 0xfc, !PT ;  /* 0x0000040008083812 */ /* 0x000fc800078efcff */
[C---:B------:R-:W-:Y:S02]  /*23760*/  LOP3.LUT P3, RZ, R8.reuse, 0x8, RZ, 0xc0, !PT ;  /* 0x0000000808ff7812 */ /* 0x040fe4000786c0ff */
        /* <DEDUP_REMOVED lines=9> */
[----:B------:R-:W0:Y:S02]  /*23800*/  @!P1 LDC.64 R10, c[0x0][0x5c0] ;  /* 0x00017000ff0a9b82 */ /* 0x000e240000000a00 */
[----:B0-----:R-:W-:Y:S01]  /*23810*/  @!P1 IADD3 R66, P5, P6, R6, R10, R4 ;  /* 0x0000000a06429210 */ /* 0x001fe20007ebe004 */
[----:B------:R-:W-:-:S05]  /*23820*/  FMUL R10, R75, UR20 ;  /* 0x000000144b0a7c20 */ /* 0x000fca0008400000 */
[----:B------:R-:W-:-:S05]  /*23830*/  F2FP.SATFINITE.E4M3.F32.PACK_AB_MERGE_C R10, RZ, R10, RZ ;  /* 0x0000000aff0a723e */ /* 0x000fca00048070ff */
[----:B------:R0:W-:Y:S01]  /*23840*/  @!P0 STG.E.U8 desc[UR14][R48.64+0x68], R10 ;  /* 0x0000680a30008986 */ /* 0x0001e2000c10110e */
[----:B------:R-:W-:Y:S02]  /*23850*/  ISETP.LT.OR P0, PT, R27, 0x12, !P2 ;  /* 0x000000121b00780c */ /* 0x000fe40005701670 */
[----:B------:R-:W-:Y:S01]  /*23860*/  @!P1 IADD3.X R67, R29, R11, R2, P5, P6 ;  /* 0x0000000b1d439210 */ /* 0x000fe20002fec402 */
[----:B------:R-:W-:Y:S02]  /*23870*/  FMUL R13, R80, UR20 ;  /* 0x00000014500d7c20 */ /* 0x000fe40008400000 */
[----:B------:R-:W2:Y:S08]  /*23880*/  LDL.LU R80, [R1+0x1d8] ;  /* 0x0001d80001507983 */ /* 0x000eb00000300800 */
[----:B0-----:R-:W0:Y:S01]  /*23890*/  @!P0 LDC.64 R10, c[0x0][0x5c0] ;  /* 0x00017000ff0a8b82 */ /* 0x001e220000000a00 */
[----:B------:R-:W-:-:S04]  /*238a0*/  LOP3.LUT R8, R8, 0xfeffffff, RZ, 0xc0, !PT ;  /* 0xfeffffff08087812 */ /* 0x000fc800078ec0ff */
[----:B------:R-:W-:Y:S02]  /*238b0*/  @P1 LOP3.LUT R8, R8, 0x1000000, RZ, 0xfc, !PT ;  /* 0x0100000008081812 */ /* 0x000fe400078efcff */
[----:B------:R-:W-:Y:S02]  /*238c0*/  ISETP.LT.OR P1, PT, R27, 0x19, !P2 ;  /* 0x000000191b00780c */ /* 0x000fe40005721670 */
[----:B0-----:R-:W-:Y:S01]  /*238d0*/  @!P0 IADD3 R30, P5, P6, R6, R10, R4 ;  /* 0x0000000a061e8210 */ /* 0x001fe20007ebe004 */
[----:B------:R-:W-:-:S05]  /*238e0*/  FMUL R10, R74, UR20 ;  /* 0x000000144a0a7c20 */ /* 0x000fca0008400000 */
[----:B------:R-:W-:Y:S02]  /*238f0*/  F2FP.SATFINITE.E4M3.F32.PACK_AB_MERGE_C R10, RZ, R10, RZ ;  /* 0x0000000aff0a723e */ /* 0x000fe400048070ff */
[----:B------:R-:W-:-:S03]  /*23900*/  @!P0 IADD3.X R31, R29, R11, R2, P5, P6 ;  /* 0x0000000b1d1f8210 */ /* 0x000fc60002fec402 */
        /* <DEDUP_REMOVED lines=10> */
[----:B------:R-:W-:Y:S02]  /*239b0*/  ISETP.LT.OR P5, PT, R27, 0x72, !P4 ;  /* 0x000000721b00780c */ /* 0x000fe400067a1670 */
[----:B------:R-:W-:-:S11]  /*239c0*/  LOP3.LUT R8, R8, 0xfffff7ff, RZ, 0xc0, !PT ;  /* 0xfffff7ff08087812 */ /* 0x000fd600078ec0ff */
[----:B0-----:R-:W0:Y:S01]  /*239d0*/  @!P5 LDC.64 R10, c[0x0][0x5c0] ;  /* 0x00017000ff0adb82 */ /* 0x001e220000000a00 */
[----:B------:R-:W-:-:S04]  /*239e0*/  @P0 LOP3.LUT R8, R8, 0x800, RZ, 0xfc, !PT ;  /* 0x0000080008080812 */ /* 0x000fc800078efcff */
[C---:B------:R-:W-:Y:S02]  /*239f0*/  LOP3.LUT P0, RZ, R8.reuse, 0x1000, RZ, 0xc0, !PT ;  /* 0x0000100008ff7812 */ /* 0x040fe4000780c0ff */
[----:B------:R-:W-:Y:S01]  /*23a00*/  LOP3.LUT R8, R8, 0xfdffffff, RZ, 0xc0, !PT ;  /* 0xfdffffff08087812 */ /* 0x000fe200078ec0ff */
[----:B------:R-:W-:Y:S02]  /*23a10*/  FMUL R13, R79, UR20 ;  /* 0x000000144f0d7c20 */ /* 0x000fe40008400000 */
[----:B------:R-:W3:Y:S01]  /*23a20*/  LDL.LU R79, [R1+0x1dc] ;  /* 0x0001dc00014f7983 */ /* 0x000ee20000300800 */
[----:B------:R-:W-:Y:S02]  /*23a30*/  @P1 LOP3.LUT R8, R8, 0x2000000, RZ, 0xfc, !PT ;  /* 0x0200000008081812 */ /* 0x000fe400078efcff */
[----:B------:R-:W-:Y:S02]  /*23a40*/  ISETP.LT.OR P1, PT, R27, 0x1a, !P2 ;  /* 0x0000001a1b00780c */ /* 0x000fe40005721670 */
[----:B------:R-:W-:-:S02]  /*23a50*/  F2FP.SATFINITE.E4M3.F32.PACK_AB_MERGE_C R13, RZ, R13, RZ ;  /* 0x0000000dff0d723e */ /* 0x000fc400048070ff */
[----:B0-----:R-:W-:-:S05]  /*23a60*/  @!P5 IADD3 R10, P6, R6, R10, RZ ;  /* 0x0000000a060ad210 */ /* 0x001fca0007fde0ff */
[----:B------:R-:W-:-:S05]  /*23a70*/  @!P5 IMAD.X R11, R29, 0x1, R11, P6 ;  /* 0x000000011d0bd824 */ /* 0x000fca00030e060b */
[----:B------:R0:W-:Y:S02]  /*23a80*/  @!P5 STG.E.U8 desc[UR14][R10.64+0x71], R13 ;  /* 0x0000710d0a00d986 */ /* 0x0001e4000c10110e */
[----:B0-----:R-:W0:Y:S01]  /*23a90*/  @!P1 LDC.64 R10, c[0x0][0x5c0] ;  /* 0x00017000ff0a9b82 */ /* 0x001e220000000a00 */
[C---:B------:R-:W-:Y:S02]  /*23aa0*/  LOP3.LUT P3, RZ, R8.reuse, 0x20, RZ, 0xc0, !PT ;  /* 0x0000002008ff7812 */ /* 0x040fe4000786c0ff */
[----:B------:R-:W-:-:S04]  /*23ab0*/  LOP3.LUT R8, R8, 0xfffffff7, RZ, 0xc0, !PT ;  /* 0xfffffff708087812 */ /* 0x000fc800078ec0ff */
[----:B------:R-:W-:Y:S02]  /*23ac0*/  @P1 LOP3.LUT R8, R8, 0x8, RZ, 0xfc, !PT ;  /* 0x0000000808081812 */ /* 0x000fe400078efcff */
[----:B0-----:R-:W-:-:S04]  /*23ad0*/  @!P1 IADD3 R20, P5, P6, R6, R10, R4 ;  /* 0x0000000a06149210 */ /* 0x001fc80007ebe004 */
[----:B------:R-:W-:Y:S02]  /*23ae0*/  @!P1 IADD3.X R21, R29, R11, R2, P5, P6 ;  /* 0x0000000b1d159210 */ /* 0x000fe40002fec402 */
[----:B------:R-:W-:-:S13]  /*23af0*/  ISETP.LT.OR P1, PT, R27, 0x21, !P2 ;  /* 0x000000211b00780c */ /* 0x000fda0005721670 */
[----:B------:R-:W0:Y:S02]  /*23b00*/  @!P1 LDC.64 R10, c[0x0][0x5c0] ;  /* 0x00017000ff0a9b82 */ /* 0x000e240000000a00 */
[----:B0-----:R-:W-:Y:S01]  /*23b10*/  @!P1 IADD3 R48, P5, P6, R6, R10, R4 ;  /* 0x0000000a06309210 */ /* 0x001fe20007ebe004 */
[----:B------:R-:W-:Y:S02]  /*23b20*/  FMUL R10, R78, UR20 ;  /* 0x000000144e0a7c20 */ /* 0x000fe40008400000 */
[----:B------:R-:W4:Y:S03]  /*23b30*/  LDL.LU R78, [R1+0x1e0] ;  /* 0x0001e000014e7983 */ /* 0x000f260000300800 */
[----:B------:R-:W-:-:S05]  /*23b40*/  F2FP.SATFINITE.E4M3.F32.PACK_AB_MERGE_C R10, RZ, R10, RZ ;  /* 0x0000000aff0a723e */ /* 0x000fca00048070ff */
[----:B------:R0:W-:Y:S01]  /*23b50*/  @!P0 STG.E.U8 desc[UR14][R46.64+0x70], R10 ;  /* 0x0000700a2e008986 */ /* 0x0001e2000c10110e */
[----:B------:R-:W-:Y:S02]  /*23b60*/  ISETP.LT.OR P0, PT, R27, 0x22, !P2 ;  /* 0x000000221b00780c */ /* 0x000fe40005701670 */
[----:B------:R-:W-:-:S11]  /*23b70*/  @!P1 IADD3.X R49, R29, R11, R2, P5, P6 ;  /* 0x0000000b1d319210 */ /* 0x000fd60002fec402 */
[----:B0-----:R-:W0:Y:S02]  /*23b80*/  @!P0 LDC.64 R10, c[0x0][0x5c0] ;  /* 0x00017000ff0a8b82 */ /* 0x001e240000000a00 */
[----:B0-----:R-:W-:Y:S01]  /*23b90*/  @!P0 IADD3 R42, P5, P6, R6, R10, R4 ;  /* 0x0000000a062a8210 */ /* 0x001fe20007ebe004 */
[----:B--2---:R-:W-:Y:S02]  /*23ba0*/  FMUL R10, R80, UR20 ;  /* 0x00000014500a7c20 */ /* 0x004fe40008400000 */
[----:B------:R-:W2:Y:S01]  /*23bb0*/  LDL.LU R80, [R1+0x1e4] ;  /* 0x0001e40001507983 */ /* 0x000ea20000300800 */
[----:B------:R-:W-:Y:S02]  /*23bc0*/  LOP3.LUT R8, R8, 0xfbffffff, RZ, 0xc0, !PT ;  /* 0xfbffffff08087812 */ /* 0x000fe400078ec0ff */
[----:B------:R-:W-:Y:S01]  /*23bd0*/  F2FP.SATFINITE.E4M3.F32.PACK_AB_MERGE_C R10, RZ, R10, RZ ;  /* 0x0000000aff0a723e */ /* 0x000fe200048070ff */
[----:B------:R-:W2:Y:S01]  /*23be0*/  LDL.LU R82, [R1+0x1e8] ;  /* 0x0001e80001527983 */ /* 0x000ea20000300800 */
[----:B------:R-:W-:-:S02]  /*23bf0*/  @P1 LOP3.LUT R8, R8, 0x4000000, RZ, 0xfc, !PT ;  /* 0x0400000008081812 */ /* 0x000fc400078efcff */
[----:B------:R-:W-:Y:S01]  /*23c00*/  ISETP.LT.OR P1, PT, R27, 0x29, !P2 ;  /* 0x000000291b00780c */ /* 0x000fe20005721670 */
[----:B------:R0:W-:Y:S01]  /*23c10*/  @!P3 STG.E.U8 desc[UR14][R32.64+0x71], R10 ;  /* 0x0000710a2000b986 */ /* 0x0001e2000c10110e */
[----:B------:R-:W-:-:S03]  /*23c20*/  @!P0 IADD3.X R43, R29, R11, R2, P5, P6 ;  /* 0x0000000b1d2b8210 */ /* 0x000fc60002fec402 */
[----:B------:R-:W2:Y:S08]  /*23c30*/  LDL.LU R81, [R1+0x1ec] ;  /* 0x0001ec0001517983 */ /* 0x000eb00000300800 */
[----:B0-----:R-:W0:Y:S02]  /*23c40*/  @!P1 LDC.64 R10, c[0x0][0x5c0] ;  /* 0x00017000ff0a9b82 */ /* 0x001e240000000a00 */
[----:B0-----:R-:W-:-:S04]  /*23c50*/  @!P1 IADD3 R46, P5, P6, R6, R10, R4 ;  /* 0x0000000a062e9210 */ /* 0x001fc80007ebe004 */
[----:B------:R-:W-:Y:S02]  /*23c60*/  @!P1 IADD3.X R47, R29, R11, R2, P5, P6 ;  /* 0x0000000b1d2f9210 */ /* 0x000fe40002fec402 */
[----:B------:R-:W-:-:S13]  /*23c70*/  ISETP.LT.OR P5, PT, R27, 0x79, !P4 ;  /* 0x000000791b00780c */ /* 0x000fda00067a1670 */
[----:B------:R-:W0:Y:S02]  /*23c80*/  @!P5 LDC.64 R10, c[0x0][0x5c0] ;  /* 0x00017000ff0adb82 */ /* 0x000e240000000a00 */
[----:B0-----:R-:W-:-:S05]  /*23c90*/  @!P5 IADD3 R10, P6, R6, R10, RZ ;  /* 0x0000000a060ad210 */ /* 0x001fca0007fde0ff */
[----:B------:R-:W-:Y:S01]  /*23ca0*/  @!P5 IMAD.X R11, R29, 0x1, R11, P6 ;  /* 0x000000011d0bd824 */ /* 0x000fe200030e060b */
[----:B------:R-:W-:-:S04]  /*23cb0*/  LOP3.LUT R8, R8, 0xffffefff, RZ, 0xc0, !PT ;  /* 0xffffefff08087812 */ /* 0x000fc800078ec0ff */
[----:B------:R-:W-:-:S04]  /*23cc0*/  @P0 LOP3.LUT R8, R8, 0x1000, RZ, 0xfc, !PT ;  /* 0x0000100008080812 */ /* 0x000fc800078efcff */
[C---:B------:R-:W-:Y:S02]  /*23cd0*/  LOP3.LUT P0, RZ, R8.reuse, 0x2000, RZ, 0xc0, !PT ;  /* 0x0000200008ff7812 */ /* 0x040fe4000780c0ff */
[----:B------:R-:W-:Y:S01]  /*23ce0*/  LOP3.LUT R8, R8, 0xf7ffffff, RZ, 0xc0, !PT ;  /* 0xf7ffffff08087812 */ /* 0x000fe200078ec0ff */
[----:B---3--:R-:W-:-:S05]  /*23cf0*/  FMUL R13, R79, UR20 ;  /* 0x000000144f0d7c20 */ /* 0x008fca0008400000 */
[----:B------:R-:W-:-:S05]  /*23d00*/  F2FP.SATFINITE.E4M3.F32.PACK_AB_MERGE_C R13, RZ, R13, RZ ;  /* 0x0000000dff0d723e */ /* 0x000fca00048070ff */
[----:B------:R0:W-:Y:S01]  /*23d10*/  @!P5 STG.E.U8 desc[UR14][R10.64+0x78], R13 ;  /* 0x0000780d0a00d986 */ /* 0x0001e2000c10110e */
[----:B------:R-:W-:-:S13]  /*23d20*/  ISETP.LT.OR P5, PT, R27, 0x7a, !P4 ;  /* 0x0000007a1b00780c */ /* 0x000fda00067a1670 */
[----:B0-----:R-:W0:Y:S01]  /*23d30*/  @!P5 LDC.64 R10, c[0x0][0x5c0] ;  /* 0x00017000ff0adb82 */ /* 0x001e220000000a00 */
[----:B------:R-:W-:Y:S02]  /*23d40*/  @P1 LOP3.LUT R8, R8, 0x8000000, RZ, 0xfc, !PT ;  /* 0x0800000008081812 */ /* 0x000fe400078efcff */
[----:B------:R-:W-:Y:S02]  /*23d50*/  ISETP.LT.OR P1, PT, R27, 0x2a, !P2 ;  /* 0x0000002a1b00780c */ /* 0x000fe40005721670 */
[----:B0-----:R-:W-:-:S05]  /*23d60*/  @!P5 IADD3 R10, P6, R6, R10, RZ ;  /* 0x0000000a060ad210 */ /* 0x001fca0007fde0ff */
[----:B------:R-:W-:Y:S01]  /*23d70*/  @!P5 IMAD.X R11, R29, 0x1, R11, P6 ;  /* 0x000000011d0bd824 */ /* 0x000fe200030e060b */
[C---:B------:R-:W-:Y:S02]  /*23d80*/  LOP3.LUT P3, RZ, R8.reuse, 0x10, RZ, 0xc0, !PT ;  /* 0x0000001008ff7812 */ /* 0x040fe4000786c0ff */
[----:B------:R-:W-:-:S04]  /*23d90*/  LOP3.LUT R8, R8, 0xffffffdf, RZ, 0xc0, !PT ;  /* 0xffffffdf08087812 */ /* 0x000fc800078ec0ff */
[----:B------:R-:W-:Y:S01]  /*23da0*/  @P1 LOP3.LUT R8, R8, 0x20, RZ, 0xfc, !PT ;  /* 0x0000002008081812 */ /* 0x000fe200078efcff */
[----:B----4-:R-:W-:-:S05]  /*23db0*/  FMUL R13, R78, UR20 ;  /* 0x000000144e0d7c20 */ /* 0x010fca0008400000 */
        /* <DEDUP_REMOVED lines=8> */
[----:B--2---:R-:W-:Y:S02]  /*23e40*/  FMUL R10, R80, UR20 ;  /* 0x00000014500a7c20 */ /* 0x004fe40008400000 */
[----:B------:R-:W2:Y:S04]  /*23e50*/  LDL.LU R80, [R1+0x1f0] ;  /* 0x0001f00001507983 */ /* 0x000ea80000300800 */
[----:B------:R-:W3:Y:S01]  /*23e60*/  LDL.LU R84, [R1+0x1f4] ;  /* 0x0001f40001547983 */ /* 0x000ee20000300800 */
[----:B------:R-:W-:-:S03]  /*23e70*/  F2FP.SATFINITE.E4M3.F32.PACK_AB_MERGE_C R10, RZ, R10, RZ ;  /* 0x0000000aff0a723e */ /* 0x000fc600048070ff */
[----:B------:R-:W4:Y:S04]  /*23e80*/  LDL.LU R88, [R1+0x1f8] ;  /* 0x0001f80001587983 */ /* 0x000f280000300800 */
[----:B------:R0:W-:Y:S01]  /*23e90*/  @!P0 STG.E.U8 desc[UR14][R52.64+0x78], R10 ;  /* 0x0000780a34008986 */ /* 0x0001e2000c10110e */
[----:B------:R-:W-:Y:S02]  /*23ea0*/  ISETP.LT.OR P0, PT, R27, 0x32, !P2 ;  /* 0x000000321b00780c */ /* 0x000fe40005701670 */
[----:B------:R-:W-:Y:S02]  /*23eb0*/  @!P1 IADD3.X R79, R29, R11, R2, P5, P6 ;  /* 0x0000000b1d4f9210 */ /* 0x000fe40002fec402 */
[----:B------:R-:W-:Y:S01]  /*23ec0*/  LOP3.LUT R8, R8, 0xefffffff, RZ, 0xc0, !PT ;  /* 0xefffffff08087812 */ /* 0x000fe200078ec0ff */
[----:B------:R-:W-:Y:S01]  /*23ed0*/  FMUL R13, R81, UR20 ;  /* 0x00000014510d7c20 */ /* 0x000fe20008400000 */
[----:B------:R-:W4:Y:S07]  /*23ee0*/  LDL.LU R90, [R1+0x1fc] ;  /* 0x0001fc00015a7983 */ /* 0x000f2e0000300800 */
[----:B0-----:R-:W0:Y:S01]  /*23ef0*/  @!P0 LDC.64 R10, c[0x0][0x5c0] ;  /* 0x00017000ff0a8b82 */ /* 0x001e220000000a00 */
[----:B------:R-:W-:Y:S01]  /*23f00*/  @P1 LOP3.LUT R8, R8, 0x10000000, RZ, 0xfc, !PT ;  /* 0x1000000008081812 */ /* 0x000fe200078efcff */
[----:B------:R-:W4:Y:S03]  /*23f10*/  LDL.LU R89, [R1+0x200] ;  /* 0x0002000001597983 */ /* 0x000f260000300800 */
[----:B------:R-:W-:-:S04]  /*23f20*/  LOP3.LUT R8, R8, 0xffffdfff, RZ, 0xc0, !PT ;  /* 0xffffdfff08087812 */ /* 0x000fc800078ec0ff */
[----:B------:R-:W-:Y:S02]  /*23f30*/  @P0 LOP3.LUT R8, R8, 0x2000, RZ, 0xfc, !PT ;  /* 0x0000200008080812 */ /* 0x000fe400078efcff */
[----:B0-----:R-:W-:Y:S01]  /*23f40*/  @!P0 IADD3 R52, P5, P6, R6, R10, R4 ;  /* 0x0000000a06348210 */ /* 0x001fe20007ebe004 */
[----:B------:R-:W-:-:S03]  /*23f50*/  FMUL R10, R82, UR20 ;  /* 0x00000014520a7c20 */ /* 0x000fc60008400000 */
[----:B------:R-:W-:Y:S02]  /*23f60*/  @!P0 IADD3.X R53, R29, R11, R2, P5, P6 ;  /* 0x0000000b1d358210 */ /* 0x000fe40002fec402 */
        /* <DEDUP_REMOVED lines=14> */
[C---:B------:R-:W-:Y:S02]  /*24050*/  LOP3.LUT P1, RZ, R8.reuse, 0x4000, RZ, 0xc0, !PT ;  /* 0x0000400008ff7812 */ /* 0x040fe4000782c0ff */
[----:B------:R-:W-:-:S04]  /*24060*/  LOP3.LUT R8, R8, 0xdfffffff, RZ, 0xc0, !PT ;  /* 0xdfffffff08087812 */ /* 0x000fc800078ec0ff */
[----:B------:R-:W-:Y:S02]  /*24070*/  @P0 LOP3.LUT R8, R8, 0x20000000, RZ, 0xfc, !PT ;  /* 0x2000000008080812 */ /* 0x000fe400078efcff */
[----:B------:R-:W-:Y:S02]  /*24080*/  ISETP.LT.OR P0, PT, R27, 0x3a, !P2 ;  /* 0x0000003a1b00780c */ /* 0x000fe40005701670 */
[----:B0-----:R-:W-:-:S05]  /*24090*/  @!P5 IADD3 R10, P6, R6, R10, RZ ;  /* 0x0000000a060ad210 */ /* 0x001fca0007fde0ff */
[----:B------:R-:W-:Y:S01]  /*240a0*/  @!P5 IMAD.X R11, R29, 0x1, R11, P6 ;  /* 0x000000011d0bd824 */ /* 0x000fe200030e060b */
        /* <DEDUP_REMOVED lines=12> */
[----:B---3--:R-:W-:-:S05]  /*24170*/  FMUL R10, R84, UR20 ;  /* 0x00000014540a7c20 */ /* 0x008fca0008400000 */
[----:B------:R-:W-:-:S05]  /*24180*/  F2FP.SATFINITE.E4M3.F32.PACK_AB_MERGE_C R10, RZ, R10, RZ ;  /* 0x0000000aff0a723e */ /* 0x000fca00048070ff */
[----:B------:R0:W-:Y:S01]  /*24190*/  @!P1 STG.E.U8 desc[UR14][R50.64+0x80], R10 ;  /* 0x0000800a32009986 */ /* 0x0001e2000c10110e */
[----:B------:R-:W-:Y:S02]  /*241a0*/  ISETP.LT.OR P1, PT, R27, 0x42, !P2 ;  /* 0x000000421b00780c */ /* 0x000fe40005721670 */
[----:B------:R-:W-:-:S11]  /*241b0*/  @!P0 IADD3.X R87, R29, R11, R2, P5, P6 ;  /* 0x0000000b1d578210 */ /* 0x000fd60002fec402 */
[----:B0-----:R-:W0:Y:S02]  /*241c0*/  @!P1 LDC.64 R10, c[0x0][0x5c0] ;  /* 0x00017000ff0a9b82 */ /* 0x001e240000000a00 */
[----:B0-----:R-:W-:Y:S01]  /*241d0*/  @!P1 IADD3 R84, P5, P6, R6, R10, R4 ;  /* 0x0000000a06549210 */ /* 0x001fe20007ebe004 */
[----:B----4-:R-:W-:Y:S02]  /*241e0*/  FMUL R10, R88, UR20 ;  /* 0x00000014580a7c20 */ /* 0x010fe40008400000 */
[----:B------:R-:W2:Y:S03]  /*241f0*/  LDL.LU R88, [R1+0x204] ;  /* 0x0002040001587983 */ /* 0x000ea60000300800 */
[----:B------:R-:W-:Y:S01]  /*24200*/  F2FP.SATFINITE.E4M3.F32.PACK_AB_MERGE_C R10, RZ, R10, RZ ;  /* 0x0000000aff0a723e */ /* 0x000fe200048070ff */
[----:B------:R-:W3:Y:S04]  /*24210*/  LDL.LU R94, [R1+0x208] ;  /* 0x00020800015e7983 */ /* 0x000ee80000300800 */
[----:B------:R0:W-:Y:S01]  /*24220*/  @!P3 STG.E.U8 desc[UR14][R36.64+0x81], R10 ;  /* 0x0000810a2400b986 */ /* 0x0001e2000c10110e */
[----:B------:R-:W-:-:S02]  /*24230*/  ISETP.LT.OR P3, PT, R27, 0x49, !P2 ;  /* 0x000000491b00780c */ /* 0x000fc40005761670 */
[----:B------:R-:W-:-:S11]  /*24240*/  @!P1 IADD3.X R85, R29, R11, R2, P5, P6 ;  /* 0x0000000b1d559210 */ /* 0x000fd60002fec402 */
[----:B0-----:R-:W0:Y:S02]  /*24250*/  @!P3 LDC.64 R10, c[0x0][0x5c0] ;  /* 0x00017000ff0abb82 */ /* 0x001e240000000a00 */
[----:B0-----:R-:W-:-:S04]  /*24260*/  @!P3 IADD3 R92, P5, P6, R6, R10, R4 ;  /* 0x0000000a065cb210 */ /* 0x001fc80007ebe004 */
[----:B------:R-:W-:Y:S02]  /*24270*/  @!P3 IADD3.X R93, R29, R11, R2, P5, P6 ;  /* 0x0000000b1d5db210 */ /* 0x000fe40002fec402 */
[----:B------:R-:W-:-:S13]  /*24280*/  ISETP.LT.OR P5, PT, R27, 0x89, !P4 ;  /* 0x000000891b00780c */ /* 0x000fda00067a1670 */
[----:B------:R-:W0:Y:S01]  /*24290*/  @!P5 LDC.64 R10, c[0x0][0x5c0] ;  /* 0x00017000ff0adb82 */ /* 0x000e220000000a00 */
[----:B------:R-:W-:-:S05]  /*242a0*/  FMUL R13, R90, UR20 ;  /* 0x000000145a0d7c20 */ /* 0x000fca0008400000 */
[----:B------:R-:W-:Y:S02]  /*242b0*/  F2FP.SATFINITE.E4M3.F32.PACK_AB_MERGE_C R13, RZ, R13, RZ ;  /* 0x0000000dff0d723e */ /* 0x000fe400048070ff */
[----:B0-----:R-:W-:-:S05]  /*242c0*/  @!P5 IADD3 R10, P6, R6, R10, RZ ;  /* 0x0000000a060ad210 */ /* 0x001fca0007fde0ff */
[----:B------:R-:W-:-:S05]  /*242d0*/  @!P5 IMAD.X R11, R29, 0x1, R11, P6 ;  /* 0x000000011d0bd824 */ /* 0x000fca00030e060b */
[----:B------:R0:W-:Y:S01]  /*242e0*/  @!P5 STG.E.U8 desc[UR14][R10.64+0x88], R13 ;  /* 0x0000880d0a00d986 */ /* 0x0001e2000c10110e */
[----:B------:R-:W-:Y:S02]  /*242f0*/  ISETP.LT.OR P5, PT, R27, 0x8a, !P4 ;  /* 0x0000008a1b00780c */ /* 0x000fe400067a1670 */
[----:B------:R-:W-:-:S04]  /*24300*/  LOP3.LUT R8, R8, 0xbfffffff, RZ, 0xc0, !PT ;  /* 0xbfffffff08087812 */ /* 0x000fc800078ec0ff */
[----:B------:R-:W-:-:S07]  /*24310*/  @P0 LOP3.LUT R8, R8, 0x40000000, RZ, 0xfc, !PT ;  /* 0x4000000008080812 */ /* 0x000fce00078efcff */
[----:B0-----:R-:W0:Y:S01]  /*24320*/  @!P5 LDC.64 R10, c[0x0][0x5c0] ;  /* 0x00017000ff0adb82 */ /* 0x001e220000000a00 */
[----:B------:R-:W-:-:S04]  /*24330*/  LOP3.LUT R8, R8, 0xffffbfff, RZ, 0xc0, !PT ;  /* 0xffffbfff08087812 */ /* 0x000fc800078ec0ff */
[----:B------:R-:W-:-:S04]  /*24340*/  @P1 LOP3.LUT R8, R8, 0x4000, RZ, 0xfc, !PT ;  /* 0x0000400008081812 */ /* 0x000fc800078efcff */
        /* <DEDUP_REMOVED lines=16> */
[----:B------:R-:W0:Y:S02]  /*24450*/  @!P3 LDC.64 R10, c[0x0][0x5c0] ;  /* 0x00017000ff0abb82 */ /* 0x000e240000000a00 */
[----:B0-----:R-:W-:-:S04]  /*24460*/  @!P3 IADD3 R96, P5, P6, R6, R10, R4 ;  /* 0x0000000a0660b210 */ /* 0x001fc80007ebe004 */
[----:B------:R-:W-:Y:S01]  /*24470*/  @!P3 IADD3.X R97, R29, R11, R2, P5, P6 ;  /* 0x0000000b1d61b210 */ /* 0x000fe20002fec402 */
[----:B--2---:R-:W-:Y:S02]  /*24480*/  FMUL R10, R88, UR20 ;  /* 0x00000014580a7c20 */ /* 0x004fe40008400000 */
[----:B------:R-:W2:Y:S03]  /*24490*/  LDL.LU R88, [R1+0x210] ;  /* 0x0002100001587983 */ /* 0x000ea60000300800 */
[----:B------:R-:W-:-:S05]  /*244a0*/  F2FP.SATFINITE.E4M3.F32.PACK_AB_MERGE_C R10, RZ, R10, RZ ;  /* 0x0000000aff0a723e */ /* 0x000fca00048070ff */
[----:B------:R0:W-:Y:S01]  /*244b0*/  @!P1 STG.E.U8 desc[UR14][R58.64+0x88], R10 ;  /* 0x0000880a3a009986 */ /* 0x0001e2000c10110e */
[----:B------:R-:W-:-:S13]  /*244c0*/  ISETP.LT.OR P1, PT, R27, 0x52, !P2 ;  /* 0x000000521b00780c */ /* 0x000fda0005721670 */
[----:B0-----:R-:W0:Y:S02]  /*244d0*/  @!P1 LDC.64 R10, c[0x0][0x5c0] ;  /* 0x00017000ff0a9b82 */ /* 0x001e240000000a00 */
[----:B0-----:R-:W-:Y:S01]  /*244e0*/  @!P1 IADD3 R90, P5, P6, R6, R10, R4 ;  /* 0x0000000a065a9210 */ /* 0x001fe20007ebe004 */
[----:B---3--:R-:W-:Y:S02]  /*244f0*/  FMUL R10, R94, UR20 ;  /* 0x000000145e0a7c20 */ /* 0x008fe40008400000 */
[----:B------:R-:W3:Y:S04]  /*24500*/  LDL.LU R94, [R1+0x214] ;  /* 0x00021400015e7983 */ /* 0x000ee80000300800 */
[----:B------:R-:W3:Y:S01]  /*24510*/  LDL.LU R104, [R1+0x218] ;  /* 0x0002180001687983 */ /* 0x000ee20000300800 */
[----:B------:R-:W-:-:S02]  /*24520*/  LOP3.LUT R12, R12, 0xfffffffe, RZ, 0xc0, !PT ;  /* 0xfffffffe0c0c7812 */ /* 0x000fc400078ec0ff */
[----:B------:R-:W-:Y:S01]  /*24530*/  @!P1 IADD3.X R91, R29, R11, R2, P5, P6 ;  /* 0x0000000b1d5b9210 */ /* 0x000fe20002fec402 */
[----:B------:R-:W3:Y:S01]  /*24540*/  LDL.LU R101, [R1+0x21c] ;  /* 0x00021c0001657983 */ /* 0x000ee20000300800 */
[----:B------:R-:W-:Y:S02]  /*24550*/  @P3 LOP3.LUT R12, R12, 0x1, RZ, 0xfc, !PT ;  /* 0x000000010c0c3812 */ /* 0x000fe400078efcff */
[----:B------:R-:W-:Y:S01]  /*24560*/  LOP3.LUT P3, RZ, R7, 0x100, RZ, 0xc0, !PT ;  /* 0x0000010007ff7812 */ /* 0x000fe2000786c0ff */
[----:B------:R-:W3:Y:S01]  /*24570*/  LDL.LU R100, [R1+0x220] ;  /* 0x0002200001647983 */ /* 0x000ee20000300800 */
[----:B------:R-:W-:Y:S02]  /*24580*/  ISETP.LT.OR P6, PT, R27, 0x59, !P2 ;  /* 0x000000591b00780c */ /* 0x000fe400057c1670 */
[----:B------:R-:W-:Y:S01]  /*24590*/  F2FP.SATFINITE.E4M3.F32.PACK_AB_MERGE_C R10, RZ, R10, RZ ;  /* 0x0000000aff0a723e */ /* 0x000fe200048070ff */
[----:B------:R-:W3:Y:S01]  /*245a0*/  LDL.LU R106, [R1+0x224] ;  /* 0x00022400016a7983 */ /* 0x000ee20000300800 */
[----:B----4-:R-:W-:-:S07]  /*245b0*/  FMUL R13, R89, UR20 ;  /* 0x00000014590d7c20 */ /* 0x010fce0008400000 */
[----:B------:R0:W-:Y:S01]  /*245c0*/  @!P3 STG.E.U8 desc[UR14][R22.64+0x89], R10 ;  /* 0x0000890a1600b986 */ /* 0x0001e2000c10110e */
[----:B------:R-:W-:-:S03]  /*245d0*/  LOP3.LUT R8, R8, 0xffffffbf, RZ, 0xc0, !PT ;  /* 0xffffffbf08087812 */ /* 0x000fc600078ec0ff */
[----:B------:R-:W4:Y:S01]  /*245e0*/  LDL.LU R112, [R1+0x228] ;  /* 0x0002280001707983 */ /* 0x000f220000300800 */
[----:B0-----:R-:W0:Y:S01]  /*245f0*/  @!P6 LDC.64 R10, c[0x0][0x5c0] ;  /* 0x00017000ff0aeb82 */ /* 0x001e220000000a00 */
[----:B------:R-:W-:Y:S02]  /*24600*/  F2FP.SATFINITE.E4M3.F32.PACK_AB_MERGE_C R13, RZ, R13, RZ ;  /* 0x0000000dff0d723e */ /* 0x000fe400048070ff */
[----:B------:R-:W4:Y:S01]  /*24610*/  LDL.LU R111, [R1+0x22c] ;  /* 0x00022c00016f7983 */ /* 0x000f220000300800 */
[----:B------:R-:W-:Y:S02]  /*24620*/  @P1 LOP3.LUT R8, R8, 0x40, RZ, 0xfc, !PT ;  /* 0x0000004008081812 */ /* 0x000fe400078efcff */
[----:B------:R-:W-:Y:S01]  /*24630*/  LOP3.LUT P0, RZ, R7, 0x200, RZ, 0xc0, !PT ;  /* 0x0000020007ff7812 */ /* 0x000fe2000780c0ff */
[----:B------:R-:W4:Y:S01]  /*24640*/  LDL.LU R110, [R1+0x230] ;  /* 0x00023000016e7983 */ /* 0x000f220000300800 */
[----:B0-----:R-:W-:-:S03]  /*24650*/  @!P6 IADD3 R102, P3, P5, R6, R10, R4 ;  /* 0x0000000a0666e210 */ /* 0x001fc60007d7e004 */
[----:B------:R-:W4:Y:S01]  /*24660*/  LDL.LU R114, [R1+0x234] ;  /* 0x0002340001727983 */ /* 0x000f220000300800 */
[----:B------:R-:W-:-:S03]  /*24670*/  @!P6 IADD3.X R103, R29, R11, R2, P3, P5 ;  /* 0x0000000b1d67e210 */ /* 0x000fc60001fea402 */
[----:B------:R-:W4:Y:S01]  /*24680*/  LDL.LU R120, [R1+0x238] ;  /* 0x0002380001787983 */ /* 0x000f220000300800 */
[----:B------:R-:W-:Y:S02]  /*24690*/  ISETP.LT.OR P3, PT, R27, 0x91, !P4 ;  /* 0x000000911b00780c */ /* 0x000fe40006761670 */
[----:B------:R-:W-:Y:S01]  /*246a0*/  LOP3.LUT P1, RZ, R8, 0x10000, RZ, 0xc0, !PT ;  /* 0x0001000008ff7812 */ /* 0x000fe2000782c0ff */
[----:B------:R-:W4:Y:S10]  /*246b0*/  LDL.LU R115, [R1+0x23c] ;  /* 0x00023c0001737983 */ /* 0x000f340000300800 */
[----:B------:R-:W0:Y:S02]  /*246c0*/  @!P3 LDC.64 R10, c[0x0][0x5c0] ;  /* 0x00017000ff0abb82 */ /* 0x000e240000000a00 */
[----:B0-----:R-:W-:-:S05]  /*246d0*/  @!P3 IADD3 R10, P5, R6, R10, RZ ;  /* 0x0000000a060ab210 */ /* 0x001fca0007fbe0ff */
[----:B------:R-:W-:-:S05]  /*246e0*/  @!P3 IMAD.X R11, R29, 0x1, R11, P5 ;  /* 0x000000011d0bb824 */ /* 0x000fca00028e060b */
[----:B------:R0:W-:Y:S01]  /*246f0*/  @!P3 STG.E.U8 desc[UR14][R10.64+0x90], R13 ;  /* 0x0000900d0a00b986 */ /* 0x0001e2000c10110e */
[----:B------:R-:W-:-:S13]  /*24700*/  ISETP.LT.OR P3, PT, R27, 0x92, !P4 ;  /* 0x000000921b00780c */ /* 0x000fda0006761670 */
[----:B0-----:R-:W0:Y:S02]  /*24710*/  @!P3 LDC.64 R10, c[0x0][0x5c0] ;  /* 0x00017000ff0abb82 */ /* 0x001e240000000a00 */
[----:B0-----:R-:W-:-:S05]  /*24720*/  @!P3 IADD3 R10, P5, R6, R10, RZ ;  /* 0x0000000a060ab210 */ /* 0x001fca0007fbe0ff */
[----:B------:R-:W-:Y:S02]  /*24730*/  @!P3 IMAD.X R11, R29, 0x1, R11, P5 ;  /* 0x000000011d0bb824 */ /* 0x000fe400028e060b */
[----:B--2---:R-:W-:-:S05]  /*24740*/  FMUL R13, R88, UR20 ;  /* 0x00000014580d7c20 */ /* 0x004fca0008400000 */
[----:B------:R-:W-:-:S05]  /*24750*/  F2FP.SATFINITE.E4M3.F32.PACK_AB_MERGE_C R13, RZ, R13, RZ ;  /* 0x0000000dff0d723e */ /* 0x000fca00048070ff */
[----:B------:R0:W-:Y:S01]  /*24760*/  @!P3 STG.E.U8 desc[UR14][R10.64+0x91], R13 ;  /* 0x0000910d0a00b986 */ /* 0x0001e2000c10110e */
[----:B------:R-:W-:-:S13]  /*24770*/  ISETP.LT.OR P3, PT, R27, 0x5a, !P2 ;  /* 0x0000005a1b00780c */ /* 0x000fda0005761670 */
[----:B0-----:R-:W0:Y:S01]  /*24780*/  @!P3 LDC.64 R10, c[0x0][0x5c0] ;  /* 0x00017000ff0abb82 */ /* 0x001e220000000a00 */
[----:B------:R-:W-:-:S04]  /*24790*/  LOP3.LUT R8, R8, 0xffff7fff, RZ, 0xc0, !PT ;  /* 0xffff7fff08087812 */ /* 0x000fc800078ec0ff */
[----:B------:R-:W-:Y:S02]  /*247a0*/  @P6 LOP3.LUT R8, R8, 0x8000, RZ, 0xfc, !PT ;  /* 0x0000800008086812 */ /* 0x000fe400078efcff */
[----:B------:R-:W-:Y:S02]  /*247b0*/  @P3 LOP3.LUT R5, R5, 0x10000000, RZ, 0xfc, !PT ;  /* 0x1000000005053812 */ /* 0x000fe400078efcff */
        /* <DEDUP_REMOVED lines=10> */
[----:B0-----:R-:W0:Y:S01]  /*24860*/  @!P1 LDC.64 R10, c[0x0][0x5c0] ;  /* 0x00017000ff0a9b82 */ /* 0x001e220000000a00 */
        /* <DEDUP_REMOVED lines=18> */
[----:B------:R-:W-:-:S13]  /*24990*/  ISETP.LT.OR P0, PT, R27, 0x9a, !P4 ;  /* 0x0000009a1b00780c */ /* 0x000fda0006701670 */
[----:B0-----:R-:W0:Y:S01]  /*249a0*/  @!P0 LDC.64 R10, c[0x0][0x5c0] ;  /* 0x00017000ff0a8b82 */ /* 0x001e220000000a00 */
[----:B------:R-:W-:Y:S01]  /*249b0*/  ISETP.LT.OR P6, PT, R27, 0x6a, !P2 ;  /* 0x0000006a1b00780c */ /* 0x000fe200057c1670 */
[----:B------:R-:W-:-:S05]  /*249c0*/  FMUL R13, R100, UR20 ;  /* 0x00000014640d7c20 */ /* 0x000fca0008400000 */
[----:B------:R-:W-:Y:S02]  /*249d0*/  F2FP.SATFINITE.E4M3.F32.PACK_AB_MERGE_C R13, RZ, R13, RZ ;  /* 0x0000000dff0d723e */ /* 0x000fe400048070ff */
[----:B0-----:R-:W-:-:S05]  /*249e0*/  @!P0 IADD3 R10, P5, R6, R10, RZ ;  /* 0x0000000a060a8210 */ /* 0x001fca0007fbe0ff */
[----:B------:R-:W-:-:S05]  /*249f0*/  @!P0 IMAD.X R11, R29, 0x1, R11, P5 ;  /* 0x000000011d0b8824 */ /* 0x000fca00028e060b */
[----:B------:R0:W-:Y:S01]  /*24a00*/  @!P0 STG.E.U8 desc[UR14][R10.64+0x99], R13 ;  /* 0x0000990d0a008986 */ /* 0x0001e2000c10110e */
[----:B------:R-:W-:Y:S01]  /*24a10*/  LOP3.LUT R12, R12, 0xfffffffd, RZ, 0xc0, !PT ;  /* 0xfffffffd0c0c7812 */ /* 0x000fe200078ec0ff */
[----:B0-----:R-:W0:Y:S03]  /*24a20*/  @!P6 LDC.64 R10, c[0x0][0x5c0] ;  /* 0x00017000ff0aeb82 */ /* 0x001e260000000a00 */
[----:B------:R-:W-:-:S04]  /*24a30*/  @P3 LOP3.LUT R12, R12, 0x2, RZ, 0xfc, !PT ;  /* 0x000000020c0c3812 */ /* 0x000fc800078efcff */
[----:B------:R-:W-:-:S04]  /*24a40*/  LOP3.LUT R12, R12, 0xfffffff7, RZ, 0xc0, !PT ;  /* 0xfffffff70c0c7812 */ /* 0x000fc800078ec0ff */
[----:B------:R-:W-:-:S04]  /*24a50*/  @P1 LOP3.LUT R12, R12, 0x8, RZ, 0xfc, !PT ;  /* 0x000000080c0c1812 */ /* 0x000fc800078efcff */
[----:B------:R-:W-:-:S04]  /*24a60*/  LOP3.LUT R12, R12, 0xfffffffb, RZ, 0xc0, !PT ;  /* 0xfffffffb0c0c7812 */ /* 0x000fc800078ec0ff */
[----:B------:R-:W-:Y:S02]  /*24a70*/  @P6 LOP3.LUT R12, R12, 0x4, RZ, 0xfc, !PT ;  /* 0x000000040c0c6812 */ /* 0x000fe400078efcff */
[----:B0-----:R-:W-:-:S04]  /*24a80*/  @!P6 IADD3 R100, P0, P5, R6, R10, R4 ;  /* 0x0000000a0664e210 */ /* 0x001fc80007d1e004 */
[----:B------:R-:W-:Y:S02]  /*24a90*/  @!P6 IADD3.X R101, R29, R11, R2, P0, P5 ;  /* 0x0000000b1d65e210 */ /* 0x000fe400007ea402 */
[----:B------:R-:W-:-:S13]  /*24aa0*/  ISETP.LT.OR P6, PT, R27, 0x71, !P2 ;  /* 0x000000711b00780c */ /* 0x000fda00057c1670 */
[----:B------:R-:W0:Y:S01]  /*24ab0*/  @!P6 LDC.64 R10, c[0x0][0x5c0] ;  /* 0x00017000ff0aeb82 */ /* 0x000e220000000a00 */
[----:B------:R-:W-:Y:S02]  /*24ac0*/  LOP3.LUT P3, RZ, R8, 0x20000, RZ, 0xc0, !PT ;  /* 0x0002000008ff7812 */ /* 0x000fe4000786c0ff */
[----:B0-----:R-:W-:Y:S01]  /*24ad0*/  @!P6 IADD3 R108, P0, P5, R6, R10, R4 ;  /* 0x0000000a066ce210 */ /* 0x001fe20007d1e004 */
[----:B------:R-:W-:-:S05]  /*24ae0*/  FMUL R10, R106, UR20 ;  /* 0x000000146a0a7c20 */ /* 0x000fca0008400000 */
[----:B------:R-:W-:-:S05]  /*24af0*/  F2FP.SATFINITE.E4M3.F32.PACK_AB_MERGE_C R10, RZ, R10, RZ ;  /* 0x0000000aff0a723e */ /* 0x000fca00048070ff */
[----:B------:R0:W-:Y:S01]  /*24b00*/  @!P3 STG.E.U8 desc[UR14][R60.64+0x98], R10 ;  /* 0x0000980a3c00b986 */ /* 0x0001e2000c10110e */
[----:B------:R-:W-:Y:S02]  /*24b10*/  ISETP.LT.OR P3, PT, R27, 0x72, !P2 ;  /* 0x000000721b00780c */ /* 0x000fe40005761670 */
[----:B------:R-:W-:-:S11]  /*24b20*/  @!P6 IADD3.X R109, R29, R11, R2, P0, P5 ;  /* 0x0000000b1d6de210 */ /* 0x000fd600007ea402 */
[----:B0-----:R-:W0:Y:S01]  /*24b30*/  @!P3 LDC.64 R10, c[0x0][0x5c0] ;  /* 0x00017000ff0abb82 */ /* 0x001e220000000a00 */
[----:B------:R-:W-:Y:S02]  /*24b40*/  LOP3.LUT P1, RZ, R8, 0x2, RZ, 0xc0, !PT ;  /* 0x0000000208ff7812 */ /* 0x000fe4000782c0ff */
[----:B0-----:R-:W-:Y:S01]  /*24b50*/  @!P3 IADD3 R106, P0, P5, R6, R10, R4 ;  /* 0x0000000a066ab210 */ /* 0x001fe20007d1e004 */
[----:B----4-:R-:W-:-:S05]  /*24b60*/  FMUL R10, R112, UR20 ;  /* 0x00000014700a7c20 */ /* 0x010fca0008400000 */
[----:B------:R-:W-:-:S05]  /*24b70*/  F2FP.SATFINITE.E4M3.F32.PACK_AB_MERGE_C R10, RZ, R10, RZ ;  /* 0x0000000aff0a723e */ /* 0x000fca00048070ff */
[----:B------:R0:W-:Y:S01]  /*24b80*/  @!P1 STG.E.U8 desc[UR14][R18.64+0x99], R10 ;  /* 0x0000990a12009986 */ /* 0x0001e2000c10110e */
[----:B------:R-:W-:Y:S02]  /*24b90*/  ISETP.LT.OR P1, PT, R27, 0x79, !P2 ;  /* 0x000000791b00780c */ /* 0x000fe40005721670 */
        /* <DEDUP_REMOVED lines=23> */
[----:B------:R-:W-:-:S04]  /*24d10*/  @P1 LOP3.LUT R12, R12, 0x40, RZ, 0xfc, !PT ;  /* 0x000000400c0c1812 */ /* 0x000fc800078efcff */
        /* <DEDUP_REMOVED lines=8> */
[----:B------:R-:W2:Y:S04]  /*24da0*/  LDL.LU R114, [R1+0x240] ;  /* 0x0002400001727983 */ /* 0x000ea80000300800 */
[----:B------:R-:W3:Y:S01]  /*24db0*/  LDL.LU R121, [R1+0x244] ;  /* 0x0002440001797983 */ /* 0x000ee20000300800 */
[----:B------:R-:W-:-:S04]  /*24dc0*/  LOP3.LUT R8, R8, 0xfffdffff, RZ, 0xc0, !PT ;  /* 0xfffdffff08087812 */ /* 0x000fc800078ec0ff */
[----:B------:R-:W-:-:S04]  /*24dd0*/  @P3 LOP3.LUT R8, R8, 0x20000, RZ, 0xfc, !PT ;  /* 0x0002000008083812 */ /* 0x000fc800078efcff */
[----:B------:R-:W-:Y:S02]  /*24de0*/  LOP3.LUT P3, RZ, R8, 0x40000, RZ, 0xc0, !PT ;  /* 0x0004000008ff7812 */ /* 0x000fe4000786c0ff */
[----:B------:R-:W-:-:S11]  /*24df0*/  F2FP.SATFINITE.E4M3.F32.PACK_AB_MERGE_C R10, RZ, R10, RZ ;  /* 0x0000000aff0a723e */ /* 0x000fd600048070ff */
[----:B------:R0:W-:Y:S01]  /*24e00*/  @!P3 STG.E.U8 desc[UR14][R64.64+0xa0], R10 ;  /* 0x0000a00a4000b986 */ /* 0x0001e2000c10110e */
[----:B------:R-:W-:Y:S02]  /*24e10*/  ISETP.LT.OR P3, PT, R27, 0x82, !P2 ;  /* 0x000000821b00780c */ /* 0x000fe40005761670 */
[----:B------:R-:W-:-:S11]  /*24e20*/  @!P6 IADD3.X R119, R29, R11, R2, P0, P5 ;  /* 0x0000000b1d77e210 */ /* 0x000fd600007ea402 */
[----:B0-----:R-:W0:Y:S01]  /*24e30*/  @!P3 LDC.64 R10, c[0x0][0x5c0] ;  /* 0x00017000ff0abb82 */ /* 0x001e220000000a00 */
[----:B------:R-:W-:Y:S02]  /*24e40*/  LOP3.LUT P1, RZ, R8, 0x80, RZ, 0xc0, !PT ;  /* 0x0000008008ff7812 */ /* 0x000fe4000782c0ff */
[----:B0-----:R-:W-:Y:S01]  /*24e50*/  @!P3 IADD3 R116, P0, P5, R6, R10, R4 ;  /* 0x0000000a0674b210 */ /* 0x001fe20007d1e004 */
[----:B------:R-:W-:Y:S02]  /*24e60*/  FMUL R10, R120, UR20 ;  /* 0x00000014780a7c20 */ /* 0x000fe40008400000 */
[----:B------:R-:W4:Y:S03]  /*24e70*/  LDL.LU R120, [R1+0x248] ;  /* 0x0002480001787983 */ /* 0x000f260000300800 */
[----:B------:R-:W-:Y:S01]  /*24e80*/  F2FP.SATFINITE.E4M3.F32.PACK_AB_MERGE_C R10, RZ, R10, RZ ;  /* 0x0000000aff0a723e */ /* 0x000fe200048070ff */
[----:B------:R-:W-:Y:S01]  /*24e90*/  FMUL R13, R115, UR20 ;  /* 0x00000014730d7c20 */ /* 0x000fe20008400000 */
[----:B------:R-:W-:Y:S01]  /*24ea0*/  @!P3 IADD3.X R117, R29, R11, R2, P0, P5 ;  /* 0x0000000b1d75b210 */ /* 0x000fe200007ea402 */
[----:B------:R-:W4:Y:S04]  /*24eb0*/  LDL.LU R124, [R1+0x24c] ;  /* 0x00024c00017c7983 */ /* 0x000f280000300800 */
[----:B------:R0:W-:Y:S01]  /*24ec0*/  @!P1 STG.E.U8 desc[UR14][R54.64+0xa1], R10 ;  /* 0x0000a10a36009986 */ /* 0x0001e2000c10110e */
[----:B------:R-:W-:-:S13]  /*24ed0*/  ISETP.LT.OR P1, PT, R27, 0x89, !P2 ;  /* 0x000000891b00780c */ /* 0x000fda0005721670 */
        /* <DEDUP_REMOVED lines=29> */
[----:B---3--:R-:W-:Y:S02]  /*250b0*/  FMUL R10, R121, UR20 ;  /* 0x00000014790a7c20 */ /* 0x008fe40008400000 */
[----:B------:R-:W2:Y:S01]  /*250c0*/  LDL.LU R121, [R1+0x250] ;  /* 0x0002500001797983 */ /* 0x000ea20000300800 */
[----:B------:R-:W-:-:S04]  /*250d0*/  LOP3.LUT R8, R8, 0xfffbffff, RZ, 0xc0, !PT ;  /* 0xfffbffff08087812 */ /* 0x000fc800078ec0ff */
[----:B------:R-:W-:-:S04]  /*250e0*/  @P3 LOP3.LUT R8, R8, 0x40000, RZ, 0xfc, !PT ;  /* 0x0004000008083812 */ /* 0x000fc800078efcff */
[----:B------:R-:W-:Y:S02]  /*250f0*/  LOP3.LUT P3, RZ, R8, 0x100000, RZ, 0xc0, !PT ;  /* 0x0010000008ff7812 */ /* 0x000fe4000786c0ff */
[----:B------:R-:W-:-:S11]  /*25100*/  F2FP.SATFINITE.E4M3.F32.PACK_AB_MERGE_C R10, RZ, R10, RZ ;  /* 0x0000000aff0a723e */ /* 0x000fd600048070ff */
[----:B------:R0:W-:Y:S01]  /*25110*/  @!P3 STG.E.U8 desc[UR14][R70.64+0xa8], R10 ;  /* 0x0000a80a4600b986 */ /* 0x0001e2000c10110e */
[----:B------:R-:W-:Y:S02]  /*25120*/  ISETP.LT.OR P3, PT, R27, 0x92, !P2 ;  /* 0x000000921b00780c */ /* 0x000fe40005761670 */
[----:B------:R-:W-:-:S11]  /*25130*/  @!P6 IADD3.X R127, R29, R11, R2, P0, P5 ;  /* 0x0000000b1d7fe210 */ /* 0x000fd600007ea402 */
[----:B0-----:R-:W0:Y:S02]  /*25140*/  @!P3 LDC.64 R10, c[0x0][0x5c0] ;  /* 0x00017000ff0abb82 */ /* 0x001e240000000a00 */
[----:B0-----:R-:W-:Y:S01]  /*25150*/  @!P3 IADD3 R128, P0, P5, R6, R10, R4 ;  /* 0x0000000a0680b210 */ /* 0x001fe20007d1e004 */
[----:B----4-:R-:W-:Y:S02]  /*25160*/  FMUL R10, R120, UR20 ;  /* 0x00000014780a7c20 */ /* 0x010fe40008400000 */
[----:B------:R-:W3:Y:S01]  /*25170*/  LDL.LU R120, [R1+0x254] ;  /* 0x0002540001787983 */ /* 0x000ee20000300800 */
[----:B------:R-:W-:Y:S02]  /*25180*/  LOP3.LUT P1, RZ, R8, 0x80000, RZ, 0xc0, !PT ;  /* 0x0008000008ff7812 */ /* 0x000fe4000782c0ff */
[----:B------:R-:W-:-:S11]  /*25190*/  F2FP.SATFINITE.E4M3.F32.PACK_AB_MERGE_C R10, RZ, R10, RZ ;  /* 0x0000000aff0a723e */ /* 0x000fd600048070ff */
[----:B------:R0:W-:Y:S01]  /*251a0*/  @!P1 STG.E.U8 desc[UR14][R24.64+0xa9], R10 ;  /* 0x0000a90a18009986 */ /* 0x0001e2000c10110e */
[----:B------:R-:W-:Y:S01]  /*251b0*/  ISETP.LT.OR P1, PT, R27, 0x99, !P2 ;  /* 0x000000991b00780c */ /* 0x000fe20005721670 */
[----:B------:R-:W-:Y:S01]  /*251c0*/  FMUL R13, R124, UR20 ;  /* 0x000000147c0d7c20 */ /* 0x000fe20008400000 */
[----:B------:R-:W-:Y:S01]  /*251d0*/  @!P3 IADD3.X R129, R29, R11, R2, P0, P5 ;  /* 0x0000000b1d81b210 */ /* 0x000fe200007ea402 */
[----:B------:R-:W4:Y:S10]  /*251e0*/  LDL.LU R124, [R1+0x258] ;  /* 0x00025800017c7983 */ /* 0x000f340000300800 */
        /* <DEDUP_REMOVED lines=15> */
[----:B------:R-:W-:Y:S02]  /*252e0*/  @!P0 IMAD.X R11, R29, 0x1, R11, P5 ;  /* 0x000000011d0b8824 */ /* 0x000fe400028e060b */
[----:B--2---:R-:W-:Y:S02]  /*252f0*/  FMUL R13, R121, UR20 ;  /* 0x00000014790d7c20 */ /* 0x004fe40008400000 */
[----:B------:R-:W2:Y:S03]  /*25300*/  LDL.LU R121, [R1+0x25c] ;  /* 0x00025c0001797983 */ /* 0x000ea60000300800 */
[----:B------:R-:W-:-:S05]  /*25310*/  F2FP.SATFINITE.E4M3.F32.PACK_AB_MERGE_C R13, RZ, R13, RZ ;  /* 0x0000000dff0d723e */ /* 0x000fca00048070ff */
[----:B------:R0:W-:Y:S02]  /*25320*/  @!P0 STG.E.U8 desc[UR14][R10.64+0xb1], R13 ;  /* 0x0000b10d0a008986 */ /* 0x0001e4000c10110e */
[----:B0-----:R-:W0:Y:S01]  /*25330*/  @!P6 LDC.64 R10, c[0x0][0x5c0] ;  /* 0x00017000ff0aeb82 */ /* 0x001e220000000a00 */
[----:B------:R-:W-:Y:S02]  /*25340*/  LOP3.LUT R8, R8, 0xffefffff, RZ, 0xc0, !PT ;  /* 0xffefffff08087812 */ /* 0x000fe400078ec0ff */
[----:B------:R-:W-:Y:S02]  /*25350*/  LOP3.LUT R9, R9, 0xfff7ffff, RZ, 0xc0, !PT ;  /* 0xfff7ffff09097812 */ /* 0x000fe400078ec0ff */
[----:B------:R-:W-:Y:S02]  /*25360*/  @P3 LOP3.LUT R8, R8, 0x100000, RZ, 0xfc, !PT ;  /* 0x0010000008083812 */ /* 0x000fe400078efcff */
[----:B------:R-:W-:Y:S02]  /*25370*/  @P1 LOP3.LUT R9, R9, 0x80000, RZ, 0xfc, !PT ;  /* 0x0008000009091812 */ /* 0x000fe400078efcff */
[----:B------:R-:W-:-:S02]  /*25380*/  LOP3.LUT P3, RZ, R8, 0x200000, RZ, 0xc0, !PT ;  /* 0x0020000008ff7812 */ /* 0x000fc4000786c0ff */
        /* <DEDUP_REMOVED lines=8> */
[----:B---3--:R-:W-:Y:S02]  /*25410*/  FMUL R10, R120, UR20 ;  /* 0x00000014780a7c20 */ /* 0x008fe40008400000 */
[----:B------:R-:W3:Y:S03]  /*25420*/  LDL.LU R120, [R1+0x260] ;  /* 0x0002600001787983 */ /* 0x000ee60000300800 */
[----:B------:R-:W-:-:S05]  /*25430*/  F2FP.SATFINITE.E4M3.F32.PACK_AB_MERGE_C R10, RZ, R10, RZ ;  /* 0x0000000aff0a723e */ /* 0x000fca00048070ff */
[----:B------:R0:W-:Y:S01]  /*25440*/  @!P3 STG.E.U8 desc[UR14][R72.64+0xb0], R10 ;  /* 0x0000b00a4800b986 */ /* 0x0001e2000c10110e */
[----:B------:R-:W-:Y:S02]  /*25450*/  ISETP.LT.OR P3, PT, R27, 0xa2, !P2 ;  /* 0x000000a21b00780c */ /* 0x000fe40005761670 */
[----:B------:R-:W-:-:S11]  /*25460*/  @!P6 IADD3.X R159, R29, R11, R2, P0, P5 ;  /* 0x0000000b1d9fe210 */ /* 0x000fd600007ea402 */
[----:B0-----:R-:W0:Y:S02]  /*25470*/  @!P3 LDC.64 R10, c[0x0][0x5c0] ;  /* 0x00017000ff0abb82 */ /* 0x001e240000000a00 */
[----:B0-----:R-:W-:Y:S01]  /*25480*/  @!P3 IADD3 R162, P0, P5, R6, R10, R4 ;  /* 0x0000000a06a2b210 */ /* 0x001fe20007d1e004 */
[----:B----4-:R-:W-:Y:S02]  /*25490*/  FMUL R10, R124, UR20 ;  /* 0x000000147c0a7c20 */ /* 0x010fe40008400000 */
[----:B------:R-:W4:Y:S03]  /*254a0*/  LDL.LU R124, [R1+0x264] ;  /* 0x00026400017c7983 */ /* 0x000f260000300800 */
        /* <DEDUP_REMOVED lines=9> */
[----:B--2---:R-:W-:Y:S02]  /*25540*/  FMUL R13, R121, UR20 ;  /* 0x00000014790d7c20 */ /* 0x004fe40008400000 */
[----:B------:R-:W2:Y:S01]  /*25550*/  LDL.LU R121, [R1+0x268] ;  /* 0x0002680001797983 */ /* 0x000ea20000300800 */
[----:B------:R-:W-:Y:S02]  /*25560*/  ISETP.LT.OR P4, PT, R27, 0xba, !P4 ;  /* 0x000000ba1b00780c */ /* 0x000fe40006781670 */
[----:B0-----:R-:W-:Y:S02]  /*25570*/  @!P0 IADD3 R10, P5, R6, R10, RZ ;  /* 0x0000000a060a8210 */ /* 0x001fe40007fbe0ff */
[----:B------:R-:W-:-:S03]  /*25580*/  F2FP.SATFINITE.E4M3.F32.PACK_AB_MERGE_C R13, RZ, R13, RZ ;  /* 0x0000000dff0d723e */ /* 0x000fc600048070ff */
[----:B------:R-:W-:Y:S01]  /*25590*/  @!P0 IMAD.X R11, R29, 0x1, R11, P5 ;  /* 0x000000011d0b8824 */ /* 0x000fe200028e060b */
[----:B------:R-:W-:-:S04]  /*255a0*/  LOP3.LUT R9, R9, 0xff7fffff, RZ, 0xc0, !PT ;  /* 0xff7fffff09097812 */ /* 0x000fc800078ec0ff */
[----:B------:R0:W-:Y:S01]  /*255b0*/  @!P0 STG.E.U8 desc[UR14][R10.64+0xb8], R13 ;  /* 0x0000b80d0a008986 */ /* 0x0001e2000c10110e */
[----:B------:R-:W-:Y:S01]  /*255c0*/  @P6 LOP3.LUT R9, R9, 0x800000, RZ, 0xfc, !PT ;  /* 0x0080000009096812 */ /* 0x000fe200078efcff */
[----:B0-----:R-:W0:Y:S03]  /*255d0*/  @!P4 LDC.64 R10, c[0x0][0x5c0] ;  /* 0x00017000ff0acb82 */ /* 0x001e260000000a00 */
[----:B------:R-:W-:-:S04]  /*255e0*/  LOP3.LUT R9, R9, 0xfdffffff, RZ, 0xc0, !PT ;  /* 0xfdffffff09097812 */ /* 0x000fc800078ec0ff */
[----:B------:R-:W-:-:S04]  /*255f0*/  @P3 LOP3.LUT R9, R9, 0x2000000, RZ, 0xfc, !PT ;  /* 0x0200000009093812 */ /* 0x000fc800078efcff */
[----:B------:R-:W-:-:S04]  /*25600*/  LOP3.LUT R9, R9, 0xbfffffff, RZ, 0xc0, !PT ;  /* 0xbfffffff09097812 */ /* 0x000fc800078ec0ff */
[----:B------:R-:W-:Y:S02]  /*25610*/  @P1 LOP3.LUT R9, R9, 0x40000000, RZ, 0xfc, !PT ;  /* 0x4000000009091812 */ /* 0x000fe400078efcff */
[----:B------:R-:W-:Y:S02]  /*25620*/  ISETP.LT.OR P1, PT, R27, 0xaa, !P2 ;  /* 0x000000aa1b00780c */ /* 0x000fe40005721670 */
[----:B0-----:R-:W-:-:S05]  /*25630*/  @!P4 IADD3 R10, P0, R6, R10, RZ ;  /* 0x0000000a060ac210 */ /* 0x001fca0007f1e0ff */
[----:B------:R-:W-:Y:S02]  /*25640*/  @!P4 IMAD.X R11, R29, 0x1, R11, P0 ;  /* 0x000000011d0bc824 */ /* 0x000fe400000e060b */
[----:B---3--:R-:W-:Y:S02]  /*25650*/  FMUL R13, R120, UR20 ;  /* 0x00000014780d7c20 */ /* 0x008fe40008400000 */
[----:B------:R-:W3:Y:S03]  /*25660*/  LDL.LU R120, [R1+0x26c] ;  /* 0x00026c0001787983 */ /* 0x000ee60000300800 */
[----:B------:R-:W-:-:S05]  /*25670*/  F2FP.SATFINITE.E4M3.F32.PACK_AB_MERGE_C R13, RZ, R13, RZ ;  /* 0x0000000dff0d723e */ /* 0x000fca00048070ff */
        /* <DEDUP_REMOVED lines=8> */
[----:B0-----:R-:W-:Y:S01]  /*25700*/  @!P1 IADD3 R180, P0, P4, R6, R10, R4 ;  /* 0x0000000a06b49210 */ /* 0x001fe20007c1e004 */
[----:B----4-:R-:W-:Y:S02]  /*25710*/  FMUL R10, R124, UR20 ;  /* 0x000000147c0a7c20 */ /* 0x010fe40008400000 */
[----:B------:R-:W4:Y:S01]  /*25720*/  LDL.LU R124, [R1+0x270] ;  /* 0x00027000017c7983 */ /* 0x000f220000300800 */
[----:B------:R-:W-:Y:S02]  /*25730*/  LOP3.LUT P5, RZ, R8, 0x800000, RZ, 0xc0, !PT ;  /* 0x0080000008ff7812 */ /* 0x000fe400078ac0ff */
[----:B------:R-:W-:-:S11]  /*25740*/  F2FP.SATFINITE.E4M3.F32.PACK_AB_MERGE_C R10, RZ, R10, RZ ;  /* 0x0000000aff0a723e */ /* 0x000fd600048070ff */
[----:B------:R0:W-:Y:S01]  /*25750*/  @!P5 STG.E.U8 desc[UR14][R76.64+0xb8], R10 ;  /* 0x0000b80a4c00d986 */ /* 0x0001e2000c10110e */
[----:B------:R-:W-:Y:S02]  /*25760*/  ISETP.LT.OR P5, PT, R27, 0xb2, !P2 ;  /* 0x000000b21b00780c */ /* 0x000fe400057a1670 */
[----:B------:R-:W-:-:S11]  /*25770*/  @!P1 IADD3.X R181, R29, R11, R2, P0, P4 ;  /* 0x0000000b1db59210 */ /* 0x000fd600007e8402 */
[----:B0-----:R-:W0:Y:S02]  /*25780*/  @!P5 LDC.64 R10, c[0x0][0x5c0] ;  /* 0x00017000ff0adb82 */ /* 0x001e240000000a00 */
[----:B0-----:R-:W-:Y:S02]  /*25790*/  @!P5 IADD3 R184, P0, P4, R6, R10, R4 ;  /* 0x0000000a06b8d210 */ /* 0x001fe40007c1e004 */
[----:B------:R-:W-:-:S04]  /*257a0*/  LOP3.LUT R5, R5, 0xfffffffd, RZ, 0xc0, !PT ;  /* 0xfffffffd05057812 */ /* 0x000fc800078ec0ff */
[----:B------:R-:W-:Y:S01]  /*257b0*/  @P1 LOP3.LUT R5, R5, 0x2, RZ, 0xfc, !PT ;  /* 0x0000000205051812 */ /* 0x000fe200078efcff */
[----:B--2---:R-:W-:Y:S02]  /*257c0*/  FMUL R10, R121, UR20 ;  /* 0x00000014790a7c20 */ /* 0x004fe40008400000 */
[----:B------:R-:W2:Y:S01]  /*257d0*/  LDL.LU R121, [R1+0x274] ;  /* 0x0002740001797983 */ /* 0x000ea20000300800 */
[----:B------:R-:W-:Y:S02]  /*257e0*/  LOP3.LUT R5, R5, 0xffffffef, RZ, 0xc0, !PT ;  /* 0xffffffef05057812 */ /* 0x000fe400078ec0ff */
[----:B------:R-:W-:Y:S02]  /*257f0*/  LOP3.LUT P6, RZ, R8, 0x400000, RZ, 0xc0, !PT ;  /* 0x0040000008ff7812 */ /* 0x000fe400078cc0ff */
[----:B------:R-:W-:Y:S02]  /*25800*/  @P5 LOP3.LUT R5, R5, 0x10, RZ, 0xfc, !PT ;  /* 0x0000001005055812 */ /* 0x000fe400078efcff */
[----:B------:R-:W-:-:S02]  /*25810*/  @!P5 IADD3.X R185, R29, R11, R2, P0, P4 ;  /* 0x0000000b1db9d210 */ /* 0x000fc400007e8402 */
[----:B------:R-:W-:Y:S02]  /*25820*/  ISETP.LT.OR P5, PT, R27, 0xb9, !P2 ;  /* 0x000000b91b00780c */ /* 0x000fe400057a1670 */
[----:B------:R-:W-:-:S05]  /*25830*/  F2FP.SATFINITE.E4M3.F32.PACK_AB_MERGE_C R10, RZ, R10, RZ ;  /* 0x0000000aff0a723e */ /* 0x000fca00048070ff */
[----:B------:R0:W-:Y:S06]  /*25840*/  @!P6 STG.E.U8 desc[UR14][R40.64+0xb9], R10 ;  /* 0x0000b90a2800e986 */ /* 0x0001ec000c10110e */
        /* <DEDUP_REMOVED lines=9> */
[----:B------:R-:W3:Y:S01]  /*258e0*/  LDL.LU R120, [R1+0x278] ;  /* 0x0002780001787983 */ /* 0x000ee20000300800 */
[----:B------:R-:W-:Y:S02]  /*258f0*/  LOP3.LUT P3, RZ, R8, 0x100, RZ, 0xc0, !PT ;  /* 0x0000010008ff7812 */ /* 0x000fe4000786c0ff */
[----:B------:R-:W-:Y:S02]  /*25900*/  F2FP.SATFINITE.E4M3.F32.PACK_AB_MERGE_C R10, RZ, R10, RZ ;  /* 0x0000000aff0a723e */ /* 0x000fe400048070ff */
[----:B------:R-:W-:-:S02]  /*25910*/  @!P5 IADD3.X R205, R29, R11, R2, P0, P2 ;  /* 0x0000000b1dcdd210 */ /* 0x000fc400007e4402 */
[----:B------:R-:W-:-:S07]  /*25920*/  ISETP.GE.AND P0, PT, R26, 0x101, PT ;  /* 0x000001011a00780c */ /* 0x000fce0003f06270 */
[----:B------:R0:W-:Y:S01]  /*25930*/  @!P3 STG.E.U8 desc[UR14][R44.64], R10 ;  /* 0x0000000a2c00b986 */ /* 0x0001e2000c10110e */
[----:B------:R-:W-:-:S13]  /*25940*/  ISETP.LT.OR P3, PT, R27, 0x1, !P0 ;  /* 0x000000011b00780c */ /* 0x000fda0004761670 */
[----:B0-----:R-:W0:Y:S01]  /*25950*/  @!P3 LDC.64 R10, c[0x0][0x5c0] ;  /* 0x00017000ff0abb82 */ /* 0x001e220000000a00 */
[----:B------:R-:W-:-:S06]  /*25960*/  USHF.L.U32 UR8, UR6, 0x8, URZ ;  /* 0x0000000806087899 */ /* 0x000fcc000800063f */
[----:B0-----:R-:W-:Y:S02]  /*25970*/  @!P3 IADD3 R208, P2, P4, R6, UR8, R10 ;  /* 0x0000000806d0bc10 */ /* 0x001fe4000fc5e00a */
[----:B------:R-:W-:Y:S01]  /*25980*/  LOP3.LUT P1, RZ, R7, 0x80, RZ, 0xc0, !PT ;  /* 0x0000008007ff7812 */ /* 0x000fe2000782c0ff */
[----:B----4-:R-:W-:Y:S02]  /*25990*/  FMUL R10, R124, UR20 ;  /* 0x000000147c0a7c20 */ /* 0x010fe40008400000 */
[----:B------:R-:W4:Y:S03]  /*259a0*/  LDL.LU R124, [R1+0x27c] ;  /* 0x00027c00017c7983 */ /* 0x000f260000300800 */
[----:B------:R-:W-:Y:S01]  /*259b0*/  F2FP.SATFINITE.E4M3.F32.PACK_AB_MERGE_C R10, RZ, R10, RZ ;  /* 0x0000000aff0a723e */ /* 0x000fe200048070ff */
[----:B------:R-:W-:-:S06]  /*259c0*/  USHF.L.U64.HI UR7, UR6, 0x8, UR7 ;  /* 0x0000000806077899 */ /* 0x000fcc0008010207 */
[----:B------:R0:W-:Y:S01]  /*259d0*/  @!P1 STG.E.U8 desc[UR14][R34.64+0x1], R10 ;  /* 0x0000010a22009986 */ /* 0x0001e2000c10110e */
[----:B------:R-:W-:Y:S02]  /*259e0*/  ISETP.GE.AND P1, PT, R26, 0x89, PT ;  /* 0x000000891a00780c */ /* 0x000fe40003f26270 */
[----:B------:R-:W-:Y:S02]  /*259f0*/  @!P3 IADD3.X R209, R29, UR7, R11, P2, P4 ;  /* 0x000000071dd1bc10 */ /* 0x000fe400097e840b */
[----:B------:R-:W-:-:S13]  /*25a00*/  ISETP.LT.OR P4, PT, R27, 0x1, !P1 ;  /* 0x000000011b00780c */ /* 0x000fda0004f81670 */
[----:B0-----:R-:W0:Y:S01]  /*25a10*/  @!P4 LDC.64 R10, c[0x0][0x5c0] ;  /* 0x00017000ff0acb82 */ /* 0x001e220000000a00 */
[----:B------:R-:W-:-:S04]  /*25a20*/  LOP3.LUT R5, R5, 0xfffffdff, RZ, 0xc0, !PT ;  /* 0xfffffdff05057812 */ /* 0x000fc800078ec0ff */
[----:B------:R-:W-:Y:S02]  /*25a30*/  @P5 LOP3.LUT R5, R5, 0x200, RZ, 0xfc, !PT ;  /* 0x0000020005055812 */ /* 0x000fe400078efcff */
[----:B------:R-:W-:-:S04]  /*25a40*/  @!P4 IADD3 R14, P2, P5, R3, R6, R4 ;  /* 0x00000006030ec210 */ /* 0x000fc80007d5e004 */
[----:B------:R-:W-:Y:S02]  /*25a50*/  @!P4 IADD3.X R13, R0, R29, R2, P2, P5 ;  /* 0x0000001d000dc210 */ /* 0x000fe400017ea402 */
[----:B0-----:R-:W-:Y:S01]  /*25a60*/  @!P4 IADD3 R10, P2, R14, R10, RZ ;  /* 0x0000000a0e0ac210 */ /* 0x001fe20007f5e0ff */
[----:B--2---:R-:W-:Y:S02]  /*25a70*/  FMUL R14, R121, UR20 ;  /* 0x00000014790e7c20 */ /* 0x004fe40008400000 */
[----:B------:R-:W2:Y:S01]  /*25a80*/  LDL.LU R121, [R1+0x280] ;  /* 0x0002800001797983 */ /* 0x000ea20000300800 */
[----:B------:R-:W-:Y:S02]  /*25a90*/  LOP3.LUT P3, RZ, R8, 0x4, RZ, 0xc0, !PT ;  /* 0x0000000408ff7812 */ /* 0x000fe4000786c0ff */
[----:B------:R-:W-:Y:S01]  /*25aa0*/  LOP3.LUT R7, R7, 0xffffffbf, RZ, 0xc0, !PT ;  /* 0xffffffbf07077812 */ /* 0x000fe200078ec0ff */
[----:B------:R-:W-:Y:S01]  /*25ab0*/  @!P4 IMAD.X R11, R13, 0x1, R11, P2 ;  /* 0x000000010d0bc824 */ /* 0x000fe200010e060b */
[----:B------:R-:W-:-:S09]  /*25ac0*/  ISETP.LT.OR P2, PT, R27, 0x2, !P1 ;  /* 0x000000021b00780c */ /* 0x000fd20004f41670 */
[----:B------:R-:W-:Y:S02]  /*25ad0*/  @P3 LOP3.LUT R7, R7, 0x40, RZ, 0xfc, !PT ;  /* 0x0000004007073812 */ /* 0x000fe400078efcff */
[----:B------:R-:W-:Y:S02]  /*25ae0*/  ISETP.LT.OR P3, PT, R27, 0x2, !P0 ;  /* 0x000000021b00780c */ /* 0x000fe40004761670 */
[----:B------:R-:W-:-:S05]  /*25af0*/  F2FP.SATFINITE.E4M3.F32.PACK_AB_MERGE_C R14, RZ, R14, RZ ;  /* 0x0000000eff0e723e */ /* 0x000fca00048070ff */
[----:B------:R0:W-:Y:S06]  /*25b00*/  @!P4 STG.E.U8 desc[UR14][R10.64], R14 ;  /* 0x0000000e0a00c986 */ /* 0x0001ec000c10110e */
[----:B0-----:R-:W0:Y:S08]  /*25b10*/  @!P3 LDC.64 R10, c[0x0][0x5c0] ;  /* 0x00017000ff0abb82 */ /* 0x001e300000000a00 */
[----:B------:R-:W1:Y:S01]  /*25b20*/  @!P2 LDC.64 R14, c[0x0][0x5c0] ;  /* 0x00017000ff0eab82 */ /* 0x000e620000000a00 */
[----:B------:R-:W-:-:S04]  /*25b30*/  @!P2 IADD3 R18, P5, P6, R3, R6, R4 ;  /* 0x000000060312a210 */ /* 0x000fc80007ebe004 */
[----:B------:R-:W-:Y:S02]  /*25b40*/  @!P2 IADD3.X R13, R0, R29, R2, P5, P6 ;  /* 0x0000001d000da210 */ /* 0x000fe40002fec402 */
[----:B0-----:R-:W-:-:S04]  /*25b50*/  @!P3 IADD3 R192, P5, P6, R6, UR8, R10 ;  /* 0x0000000806c0bc10 */ /* 0x001fc8000febe00a */
[----:B------:R-:W-:Y:S02]  /*25b60*/  @!P3 IADD3.X R193, R29, UR7, R11, P5, P6 ;  /* 0x000000071dc1bc10 */ /* 0x000fe4000afec40b */
[----:B------:R-:W-:Y:S02]  /*25b70*/  ISETP.LT.OR P5, PT, R27, 0x9, !P0 ;  /* 0x000000091b00780c */ /* 0x000fe400047a1670 */
[----:B-1----:R-:W-:-:S05]  /*25b80*/  @!P2 IADD3 R14, P4, R18, R14, RZ ;  /* 0x0000000e120ea210 */ /* 0x002fca0007f9e0ff */
[----:B------:R-:W-:Y:S02]  /*25b90*/  @!P2 IMAD.X R15, R13, 0x1, R15, P4 ;  /* 0x000000010d0fa824 */ /* 0x000fe400020e060f */
[----:B---3--:R-:W-:Y:S02]  /*25ba0*/  FMUL R10, R120, UR20 ;  /* 0x00000014780a7c20 */ /* 0x008fe40008400000 */
[----:B------:R-:W3:Y:S03]  /*25bb0*/  LDL.LU R120, [R1+0x284] ;  /* 0x0002840001787983 */ /* 0x000ee60000300800 */
[----:B------:R-:W-:-:S05]  /*25bc0*/  F2FP.SATFINITE.E4M3.F32.PACK_AB_MERGE_C R10, RZ, R10, RZ ;  /* 0x0000000aff0a723e */ /* 0x000fca00048070ff */
[----:B------:R0:W-:Y:S02]  /*25bd0*/  @!P2 STG.E.U8 desc[UR14][R14.64+0x1], R10 ;  /* 0x0000010a0e00a986 */ /* 0x0001e4000c10110e */
[----:B0-----:R-:W0:Y:S02]  /*25be0*/  @!P5 LDC.64 R10, c[0x0][0x5c0] ;  /* 0x00017000ff0adb82 */ /* 0x001e240000000a00 */
[----:B0-----:R-:W-:-:S04]  /*25bf0*/  @!P5 IADD3 R200, P2, P4, R6, UR8, R10 ;  /* 0x0000000806c8dc10 */ /* 0x001fc8000fc5e00a */
[----:B------:R-:W-:Y:S02]  /*25c00*/  @!P5 IADD3.X R201, R29, UR7, R11, P2, P4 ;  /* 0x000000071dc9dc10 */ /* 0x000fe400097e840b */
[----:B------:R-:W-:-:S13]  /*25c10*/  ISETP.LT.OR P5, PT, R27, 0xa, !P0 ;  /* 0x0000000a1b00780c */ /* 0x000fda00047a1670 */
[----:B------:R-:W0:Y:S02]  /*25c20*/  @!P5 LDC.64 R10, c[0x0][0x5c0] ;  /* 0x00017000ff0adb82 */ /* 0x000e240000000a00 */
[----:B0-----:R-:W-:Y:S01]  /*25c30*/  @!P5 IADD3 R202, P2, P4, R6, UR8, R10 ;  /* 0x0000000806cadc10 */ /* 0x001fe2000fc5e00a */
[----:B----4-:R-:W-:Y:S02]  /*25c40*/  FMUL R10, R124, UR20 ;  /* 0x000000147c0a7c20 */ /* 0x010fe40008400000 */
[----:B------:R-:W4:Y:S01]  /*25c50*/  LDL.LU R124, [R1+0x288] ;  /* 0x00028800017c7983 */ /* 0x000f220000300800 */
[----:B------:R-:W-:Y:S02]  /*25c60*/  LOP3.LUT P6, RZ, R8, 0x400, RZ, 0xc0, !PT ;  /* 0x0000040008ff7812 */ /* 0x000fe400078cc0ff */
[----:B------:R-:W-:Y:S02]  /*25c70*/  @!P5 IADD3.X R203, R29, UR7, R11, P2, P4 ;  /* 0x000000071dcbdc10 */ /* 0x000fe400097e840b */
[----:B------:R-:W-:-:S02]  /*25c80*/  ISETP.LT.OR P5, PT, R27, 0x11, !P0 ;  /* 0x000000111b00780c */ /* 0x000fc400047a1670 */
[----:B------:R-:W-:-:S07]  /*25c90*/  F2FP.SATFINITE.E4M3.F32.PACK_AB_MERGE_C R10, RZ, R10, RZ ;  /* 0x0000000aff0a723e */ /* 0x000fce00048070ff */
[----:B------:R0:W-:Y:S04]  /*25ca0*/  @!P6 STG.E.U8 desc[UR14][R68.64+0x8], R10 ;  /* 0x0000080a4400e986 */ /* 0x0001e8000c10110e */
[----:B0-----:R-:W0:Y:S02]  /*25cb0*/  @!P5 LDC.64 R10, c[0x0][0x5c0] ;  /* 0x00017000ff0adb82 */ /* 0x001e240000000a00 */
[----:B0-----:R-:W-:Y:S01]  /*25cc0*/  @!P5 IADD3 R206, P2, P4, R6, UR8, R10 ;  /* 0x0000000806cedc10 */ /* 0x001fe2000fc5e00a */
[----:B--2---:R-:W-:Y:S02]  /*25cd0*/  FMUL R10, R121, UR20 ;  /* 0x00000014790a7c20 */ /* 0x004fe40008400000 */
[----:B------:R-:W2:Y:S01]  /*25ce0*/  LDL.LU R121, [R1+0x28c] ;  /* 0x00028c0001797983 */ /* 0x000ea20000300800 */
[----:B------:R-:W-:-:S02]  /*25cf0*/  LOP3.LUT P3, RZ, R7, 0x40, RZ, 0xc0, !PT ;  /* 0x0000004007ff7812 */ /* 0x000fc4000786c0ff */
[----:B------:R-:W-:Y:S02]  /*25d00*/  @!P5 IADD3.X R207, R29, UR7, R11, P2, P4 ;  /* 0x000000071dcfdc10 */ /* 0x000fe400097e840b */
[----:B------:R-:W-:Y:S02]  /*25d10*/  ISETP.LT.OR P4, PT, R27, 0x9, !P1 ;  /* 0x000000091b00780c */ /* 0x000fe40004f81670 */
[----:B------:R-:W-:-:S07]  /*25d20*/  F2FP.SATFINITE.E4M3.F32.PACK_AB_MERGE_C R10, RZ, R10, RZ ;  /* 0x0000000aff0a723e */ /* 0x000fce00048070ff */
[----:B------:R0:W-:Y:S04]  /*25d30*/  @!P3 STG.E.U8 desc[UR14][R16.64+0x9], R10 ;  /* 0x0000090a1000b986 */ /* 0x0001e8000c10110e */
[----:B0-----:R-:W0:Y:S01]  /*25d40*/  @!P4 LDC.64 R10, c[0x0][0x5c0] ;  /* 0x00017000ff0acb82 */ /* 0x001e220000000a00 */
[----:B------:R-:W-:-:S04]  /*25d50*/  @!P4 IADD3 R14, P2, P5, R3, R6, R4 ;  /* 0x00000006030ec210 */ /* 0x000fc80007d5e004 */
[----:B------:R-:W-:Y:S02]  /*25d60*/  @!P4 IADD3.X R13, R0, R29, R2, P2, P5 ;  /* 0x0000001d000dc210 */ /* 0x000fe400017ea402 */
[----:B0-----:R-:W-:Y:S02]  /*25d70*/  @!P4 IADD3 R10, P2, R14, R10, RZ ;  /* 0x0000000a0e0ac210 */ /* 0x001fe40007f5e0ff */
[----:B------:R-:W-:Y:S02]  /*25d80*/  LOP3.LUT P3, RZ, R8, 0x800, RZ, 0xc0, !PT ;  /* 0x0000080008ff7812 */ /* 0x000fe4000786c0ff */
[----:B------:R-:W-:Y:S01]  /*25d90*/  LOP3.LUT R7, R7, 0xffffffdf, RZ, 0xc0, !PT ;  /* 0xffffffdf07077812 */ /* 0x000fe200078ec0ff */
[----:B------:R-:W-:Y:S02]  /*25da0*/  @!P4 IMAD.X R11, R13, 0x1, R11, P2 ;  /* 0x000000010d0bc824 */ /* 0x000fe400010e060b */
[----:B---3--:R-:W-:Y:S02]  /*25db0*/  FMUL R14, R120, UR20 ;  /* 0x00000014780e7c20 */ /* 0x008fe40008400000 */
[----:B------:R-:W3:Y:S06]  /*25dc0*/  LDL.LU R120, [R1+0x290] ;  /* 0x0002900001787983 */ /* 0x000eec0000300800 */
[----:B------:R-:W-:-:S02]  /*25dd0*/  @P3 LOP3.LUT R7, R7, 0x20, RZ, 0xfc, !PT ;  /* 0x0000002007073812 */ /* 0x000fc400078efcff */
[C---:B------:R-:W-:Y:S02]  /*25de0*/  ISETP.LT.OR P3, PT, R27.reuse, 0x12, !P0 ;  /* 0x000000121b00780c */ /* 0x040fe40004761670 */
[----:B------:R-:W-:Y:S02]  /*25df0*/  ISETP.LT.OR P2, PT, R27, 0xa, !P1 ;  /* 0x0000000a1b00780c */ /* 0x000fe40004f41670 */
[----:B------:R-:W-:-:S05]  /*25e00*/  F2FP.SATFINITE.E4M3.F32.PACK_AB_MERGE_C R14, RZ, R14, RZ ;  /* 0x0000000eff0e723e */ /* 0x000fca00048070ff */
[----:B------:R0:W-:Y:S04]  /*25e10*/  @!P4 STG.E.U8 desc[UR14][R10.64+0x8], R14 ;  /* 0x0000080e0a00c986 */ /* 0x0001e8000c10110e */
        /* <DEDUP_REMOVED lines=9> */
[----:B----4-:R-:W-:Y:S02]  /*25eb0*/  FMUL R10, R124, UR20 ;  /* 0x000000147c0a7c20 */ /* 0x010fe40008400000 */
[----:B------:R-:W4:Y:S03]  /*25ec0*/  LDL.LU R124, [R1+0x294] ;  /* 0x00029400017c7983 */ /* 0x000f260000300800 */
        /* <DEDUP_REMOVED lines=8> */
[----:B--2---:R-:W-:Y:S02]  /*25f50*/  FMUL R10, R121, UR20 ;  /* 0x00000014790a7c20 */ /* 0x004fe40008400000 */
[----:B------:R-:W2:Y:S01]  /*25f60*/  LDL.LU R121, [R1+0x298] ;  /* 0x0002980001797983 */ /* 0x000ea20000300800 */
[----:B------:R-:W-:Y:S02]  /*25f70*/  LOP3.LUT P6, RZ, R8, 0x1000000, RZ, 0xc0, !PT ;  /* 0x0100000008ff7812 */ /* 0x000fe400078cc0ff */
[----:B------:R-:W-:Y:S02]  /*25f80*/  @!P5 IADD3.X R197, R29, UR7, R11, P2, P4 ;  /* 0x000000071dc5dc10 */ /* 0x000fe400097e840b */
[----:B------:R-:W-:-:S02]  /*25f90*/  ISETP.LT.OR P5, PT, R27, 0x21, !P0 ;  /* 0x000000211b00780c */ /* 0x000fc400047a1670 */
[----:B------:R-:W-:-:S07]  /*25fa0*/  F2FP.SATFINITE.E4M3.F32.PACK_AB_MERGE_C R10, RZ, R10, RZ ;  /* 0x0000000aff0a723e */ /* 0x000fce00048070ff */
[----:B------:R0:W-:Y:S04]  /*25fb0*/  @!P6 STG.E.U8 desc[UR14][R66.64+0x10], R10 ;  /* 0x0000100a4200e986 */ /* 0x0001e8000c10110e */
[----:B0-----:R-:W0:Y:S02]  /*25fc0*/  @!P5 LDC.64 R10, c[0x0][0x5c0] ;  /* 0x00017000ff0adb82 */ /* 0x001e240000000a00 */
[----:B0-----:R-:W-:Y:S02]  /*25fd0*/  @!P5 IADD3 R198, P2, P4, R6, UR8, R10 ;  /* 0x0000000806c6dc10 */ /* 0x001fe4000fc5e00a */
[----:B------:R-:W-:Y:S02]  /*25fe0*/  LOP3.LUT P3, RZ, R7, 0x20, RZ, 0xc0, !PT ;  /* 0x0000002007ff7812 */ /* 0x000fe4000786c0ff */
[----:B------:R-:W-:-:S02]  /*25ff0*/  @!P5 IADD3.X R199, R29, UR7, R11, P2, P4 ;  /* 0x000000071dc7dc10 */ /* 0x000fc400097e840b */
[----:B------:R-:W-:Y:S01]  /*26000*/  ISETP.LT.OR P4, PT, R27, 0x11, !P1 ;  /* 0x000000111b00780c */ /* 0x000fe20004f81670 */
[----:B---3--:R-:W-:Y:S02]  /*26010*/  FMUL R10, R120, UR20 ;  /* 0x00000014780a7c20 */ /* 0x008fe40008400000 */
[----:B------:R-:W3:Y:S03]  /*26020*/  LDL.LU R120, [R1+0x29c] ;  /* 0x00029c0001787983 */ /* 0x000ee60000300800 */
[----:B------:R-:W-:-:S05]  /*26030*/  F2FP.SATFINITE.E4M3.F32.PACK_AB_MERGE_C R10, RZ, R10, RZ ;  /* 0x0000000aff0a723e */ /* 0x000fca00048070ff */
[----:B------:R0:W-:Y:S02]  /*26040*/  @!P3 STG.E.U8 desc[UR14][R30.64+0x11], R10 ;  /* 0x0000110a1e00b986 */ /* 0x0001e4000c10110e */
[----:B0-----:R-:W0:Y:S01]  /*26050*/  @!P4 LDC.64 R10, c[0x0][0x5c0] ;  /* 0x00017000ff0acb82 */ /* 0x001e220000000a00 */
[----:B------:R-:W-:-:S04]  /*26060*/  @!P4 IADD3 R14, P2, P5, R3, R6, R4 ;  /* 0x00000006030ec210 */ /* 0x000fc80007d5e004 */
[----:B------:R-:W-:Y:S02]  /*26070*/  @!P4 IADD3.X R13, R0, R29, R2, P2, P5 ;  /* 0x0000001d000dc210 */ /* 0x000fe400017ea402 */
[----:B0-----:R-:W-:Y:S02]  /*26080*/  @!P4 IADD3 R10, P2, R14, R10, RZ ;  /* 0x0000000a0e0ac210 */ /* 0x001fe40007f5e0ff */
[----:B------:R-:W-:Y:S02]  /*26090*/  LOP3.LUT P3, RZ, R8, 0x8, RZ, 0xc0, !PT ;  /* 0x0000000808ff7812 */ /* 0x000fe4000786c0ff */
[----:B------:R-:W-:Y:S01]  /*260a0*/  LOP3.LUT R7, R7, 0xffffffef, RZ, 0xc0, !PT ;  /* 0xffffffef07077812 */ /* 0x000fe200078ec0ff */
[----:B----4-:R-:W-:Y:S02]  /*260b0*/  FMUL R14, R124, UR20 ;  /* 0x000000147c0e7c20 */ /* 0x010fe40008400000 */
[----:B------:R-:W4:Y:S08]  /*260c0*/  LDL.LU R124, [R1+0x2a0] ;  /* 0x0002a000017c7983 */ /* 0x000f300000300800 */
[----:B------:R-:W-:-:S02]  /*260d0*/  @P3 LOP3.LUT R7, R7, 0x10, RZ, 0xfc, !PT ;  /* 0x0000001007073812 */ /* 0x000fc400078efcff */
[----:B------:R-:W-:Y:S01]  /*260e0*/  ISETP.LT.OR P3, PT, R27, 0x22, !P0 ;  /* 0x000000221b00780c */ /* 0x000fe20004761670 */
[----:B------:R-:W-:Y:S01]  /*260f0*/  @!P4 IMAD.X R11, R13, 0x1, R11, P2 ;  /* 0x000000010d0bc824 */ /* 0x000fe200010e060b */
[----:B------:R-:W-:-:S05]  /*26100*/  F2FP.SATFINITE.E4M3.F32.PACK_AB_MERGE_C R14, RZ, R14, RZ ;  /* 0x0000000eff0e723e */ /* 0x000fca00048070ff */
[----:B------:R0:W-:Y:S01]  /*26110*/  @!P4 STG.E.U8 desc[UR14][R10.64+0x10], R14 ;  /* 0x0000100e0a00c986 */ /* 0x0001e2000c10110e */
[----:B------:R-:W-:-:S05]  /*26120*/  ISETP.LT.OR P2, PT, R27, 0x12, !P1 ;  /* 0x000000121b00780c */ /* 0x000fca0004f41670 */
[----:B0-----:R-:W0:Y:S08]  /*26130*/  @!P3 LDC.64 R10, c[0x0][0x5c0] ;  /* 0x00017000ff0abb82 */ /* 0x001e300000000a00 */
[----:B------:R-:W-:-:S04]  /*26140*/  @!P2 IADD3 R16, P5, P6, R3, R6, R4 ;  /* 0x000000060310a210 */ /* 0x000fc80007ebe004 */
[----:B------:R-:W-:Y:S01]  /*26150*/  @!P2 IADD3.X R13, R0, R29, R2, P5, P6 ;  /* 0x0000001d000da210 */ /* 0x000fe20002fec402 */
[----:B------:R-:W1:Y:S01]  /*26160*/  @!P2 LDC.64 R14, c[0x0][0x5c0] ;  /* 0x00017000ff0eab82 */ /* 0x000e620000000a00 */
[----:B0-----:R-:W-:Y:S01]  /*26170*/  @!P3 IADD3 R186, P5, P6, R6, UR8, R10 ;  /* 0x0000000806babc10 */ /* 0x001fe2000febe00a */
[----:B--2---:R-:W-:Y:S02]  /*26180*/  FMUL R10, R121, UR20 ;  /* 0x00000014790a7c20 */ /* 0x004fe40008400000 */
[----:B------:R-:W2:Y:S01]  /*26190*/  LDL.LU R121, [R1+0x2a4] ;  /* 0x0002a40001797983 */ /* 0x000ea20000300800 */
[----:B------:R-:W-:Y:S02]  /*261a0*/  @!P3 IADD3.X R187, R29, UR7, R11, P5, P6 ;  /* 0x000000071dbbbc10 */ /* 0x000fe4000afec40b */
[----:B------:R-:W-:Y:S02]  /*261b0*/  ISETP.LT.OR P5, PT, R27, 0x29, !P0 ;  /* 0x000000291b00780c */ /* 0x000fe400047a1670 */
[----:B-1----:R-:W-:-:S02]  /*261c0*/  @!P2 IADD3 R14, P4, R16, R14, RZ ;  /* 0x0000000e100ea210 */ /* 0x002fc40007f9e0ff */
[----:B------:R-:W-:-:S03]  /*261d0*/  F2FP.SATFINITE.E4M3.F32.PACK_AB_MERGE_C R10, RZ, R10, RZ ;  /* 0x0000000aff0a723e */ /* 0x000fc600048070ff */
[----:B------:R-:W-:-:S05]  /*261e0*/  @!P2 IMAD.X R15, R13, 0x1, R15, P4 ;  /* 0x000000010d0fa824 */ /* 0x000fca00020e060f */
[----:B------:R0:W-:Y:S02]  /*261f0*/  @!P2 STG.E.U8 desc[UR14][R14.64+0x11], R10 ;  /* 0x0000110a0e00a986 */ /* 0x0001e4000c10110e */
[----:B0-----:R-:W0:Y:S02]  /*26200*/  @!P5 LDC.64 R10, c[0x0][0x5c0] ;  /* 0x00017000ff0adb82 */ /* 0x001e240000000a00 */
[----:B0-----:R-:W-:-:S04]  /*26210*/  @!P5 IADD3 R182, P2, P4, R6, UR8, R10 ;  /* 0x0000000806b6dc10 */ /* 0x001fc8000fc5e00a */
[----:B------:R-:W-:Y:S02]  /*26220*/  @!P5 IADD3.X R183, R29, UR7, R11, P2, P4 ;  /* 0x000000071db7dc10 */ /* 0x000fe400097e840b */
[----:B------:R-:W-:-:S13]  /*26230*/  ISETP.LT.OR P5, PT, R27, 0x2a, !P0 ;  /* 0x0000002a1b00780c */ /* 0x000fda00047a1670 */
[----:B------:R-:W0:Y:S02]  /*26240*/  @!P5 LDC.64 R10, c[0x0][0x5c0] ;  /* 0x00017000ff0adb82 */ /* 0x000e240000000a00 */
[----:B0-----:R-:W-:Y:S01]  /*26250*/  @!P5 IADD3 R178, P2, P4, R6, UR8, R10 ;  /* 0x0000000806b2dc10 */ /* 0x001fe2000fc5e00a */
[----:B---3--:R-:W-:Y:S02]  /*26260*/  FMUL R10, R120, UR20 ;  /* 0x00000014780a7c20 */ /* 0x008fe40008400000 */
[----:B------:R-:W3:Y:S01]  /*26270*/  LDL.LU R120, [R1+0x2a8] ;  /* 0x0002a80001787983 */ /* 0x000ee20000300800 */
[----:B------:R-:W-:Y:S02]  /*26280*/  LOP3.LUT P6, RZ, R8, 0x2000000, RZ, 0xc0, !PT ;  /* 0x0200000008ff7812 */ /* 0x000fe400078cc0ff */
[----:B------:R-:W-:Y:S02]  /*26290*/  @!P5 IADD3.X R179, R29, UR7, R11, P2, P4 ;  /* 0x000000071db3dc10 */ /* 0x000fe400097e840b */
[----:B------:R-:W-:-:S02]  /*262a0*/  ISETP.LT.OR P5, PT, R27, 0x31, !P0 ;  /* 0x000000311b00780c */ /* 0x000fc400047a1670 */
[----:B------:R-:W-:-:S07]  /*262b0*/  F2FP.SATFINITE.E4M3.F32.PACK_AB_MERGE_C R10, RZ, R10, RZ ;  /* 0x0000000aff0a723e */ /* 0x000fce00048070ff */
[----:B------:R0:W-:Y:S04]  /*262c0*/  @!P6 STG.E.U8 desc[UR14][R74.64+0x18], R10 ;  /* 0x0000180a4a00e986 */ /* 0x0001e8000c10110e */
[----:B0-----:R-:W0:Y:S02]  /*262d0*/  @!P5 LDC.64 R10, c[0x0][0x5c0] ;  /* 0x00017000ff0adb82 */ /* 0x001e240000000a00 */
[----:B0-----:R-:W-:Y:S01]  /*262e0*/  @!P5 IADD3 R176, P2, P4, R6, UR8, R10 ;  /* 0x0000000806b0dc10 */ /* 0x001fe2000fc5e00a */
[----:B----4-:R-:W-:Y:S02]  /*262f0*/  FMUL R10, R124, UR20 ;  /* 0x000000147c0a7c20 */ /* 0x010fe40008400000 */
[----:B------:R-:W4:Y:S01]  /*26300*/  LDL.LU R124, [R1+0x2ac] ;  /* 0x0002ac00017c7983 */ /* 0x000f220000300800 */
        /* <DEDUP_REMOVED lines=53> */
[----:B------:R0:W-:Y:S01]  /*26660*/  @!P3 STG.E.U8 desc[UR14][R42.64+0x21], R10 ;  /* 0x0000210a2a00b986 */ /* 0x0001e2000c10110e */
[----:B------:R-:W-:-:S03]  /*26670*/  LOP3.LUT P3, RZ, R8, 0x20, RZ, 0xc0, !PT ;  /* 0x0000002008ff7812 */ /* 0x000fc6000786c0ff */
[----:B0-----:R-:W0:Y:S01]  /*26680*/  @!P4 LDC.64 R10, c[0x0][0x5c0] ;  /* 0x00017000ff0acb82 */ /* 0x001e220000000a00 */
[----:B------:R-:W-:Y:S02]  /*26690*/  LOP3.LUT R7, R7, 0xfffffffb, RZ, 0xc0, !PT ;  /* 0xfffffffb07077812 */ /* 0x000fe400078ec0ff */
[----:B------:R-:W-:-:S07]  /*266a0*/  @!P4 IADD3 R14, P2, P5, R3, R6, R4 ;  /* 0x00000006030ec210 */ /* 0x000fce0007d5e004 */
[----:B------:R-:W-:Y:S02]  /*266b0*/  @P3 LOP3.LUT R7, R7, 0x4, RZ, 0xfc, !PT ;  /* 0x0000000407073812 */ /* 0x000fe400078efcff */
[----:B------:R-:W-:Y:S02]  /*266c0*/  @!P4 IADD3.X R13, R0, R29, R2, P2, P5 ;  /* 0x0000001d000dc210 */ /* 0x000fe400017ea402 */
[----:B------:R-:W-:Y:S02]  /*266d0*/  ISETP.LT.OR P3, PT, R27, 0x42, !P0 ;  /* 0x000000421b00780c */ /* 0x000fe40004761670 */
[----:B0-----:R-:W-:-:S05]  /*266e0*/  @!P4 IADD3 R10, P2, R14, R10, RZ ;  /* 0x0000000a0e0ac210 */ /* 0x001fca0007f5e0ff */
[----:B------:R-:W-:Y:S01]  /*266f0*/  @!P4 IMAD.X R11, R13, 0x1, R11, P2 ;  /* 0x000000010d0bc824 */ /* 0x000fe200010e060b */
[----:B------:R-:W-:Y:S01]  /*26700*/  ISETP.LT.OR P2, PT, R27, 0x22, !P1 ;  /* 0x000000221b00780c */ /* 0x000fe20004f41670 */
[----:B---3--:R-:W-:Y:S02]  /*26710*/  FMUL R14, R120, UR20 ;  /* 0x00000014780e7c20 */ /* 0x008fe40008400000 */
[----:B------:R-:W3:Y:S03]  /*26720*/  LDL.LU R120, [R1+0x2c0] ;  /* 0x0002c00001787983 */ /* 0x000ee60000300800 */
[----:B------:R-:W-:-:S05]  /*26730*/  F2FP.SATFINITE.E4M3.F32.PACK_AB_MERGE_C R14, RZ, R14, RZ ;  /* 0x0000000eff0e723e */ /* 0x000fca00048070ff */
[----:B------:R0:W-:Y:S02]  /*26740*/  @!P4 STG.E.U8 desc[UR14][R10.64+0x20], R14 ;  /* 0x0000200e0a00c986 */ /* 0x0001e4000c10110e */
        /* <DEDUP_REMOVED lines=26> */
[----:B0-----:R-:W0:Y:S01]  /*268f0*/  @!P5 LDC.64 R10, c[0x0][0x5c0] ;  /* 0x00017000ff0adb82 */ /* 0x001e220000000a00 */
[----:B------:R-:W-:Y:S02]  /*26900*/  LOP3.LUT P3, RZ, R7, 0x4, RZ, 0xc0, !PT ;  /* 0x0000000407ff7812 */ /* 0x000fe4000786c0ff */
[----:B0-----:R-:W-:-:S04]  /*26910*/  @!P5 IADD3 R70, P2, P4, R6, UR8, R10 ;  /* 0x000000080646dc10 */ /* 0x001fc8000fc5e00a */
[----:B------:R-:W-:Y:S02]  /*26920*/  @!P5 IADD3.X R71, R29, UR7, R11, P2, P4 ;  /* 0x000000071d47dc10 */ /* 0x000fe400097e840b */
[----:B------:R-:W-:Y:S01]  /*26930*/  ISETP.LT.OR P4, PT, R27, 0x29, !P1 ;  /* 0x000000291b00780c */ /* 0x000fe20004f81670 */
[----:B---3--:R-:W-:Y:S02]  /*26940*/  FMUL R10, R120, UR20 ;  /* 0x00000014780a7c20 */ /* 0x008fe40008400000 */
[----:B------:R-:W3:Y:S03]  /*26950*/  LDL.LU R120, [R1+0x2cc] ;  /* 0x0002cc0001787983 */ /* 0x000ee60000300800 */
[----:B------:R-:W-:-:S05]  /*26960*/  F2FP.SATFINITE.E4M3.F32.PACK_AB_MERGE_C R10, RZ, R10, RZ ;  /* 0x0000000aff0a723e */ /* 0x000fca00048070ff */
[----:B------:R0:W-:Y:S02]  /*26970*/  @!P3 STG.E.U8 desc[UR14][R32.64+0x29], R10 ;  /* 0x0000290a2000b986 */ /* 0x0001e4000c10110e */
[----:B0-----:R-:W0:Y:S01]  /*26980*/  @!P4 LDC.64 R10, c[0x0][0x5c0] ;  /* 0x00017000ff0acb82 */ /* 0x001e220000000a00 */
[----:B------:R-:W-:Y:S02]  /*26990*/  LOP3.LUT P3, RZ, R8, 0x2000, RZ, 0xc0, !PT ;  /* 0x0000200008ff7812 */ /* 0x000fe4000786c0ff */
[----:B------:R-:W-:Y:S02]  /*269a0*/  @!P4 IADD3 R14, P2, P5, R3, R6, R4 ;  /* 0x00000006030ec210 */ /* 0x000fe40007d5e004 */
[----:B------:R-:W-:Y:S02]  /*269b0*/  LOP3.LUT R7, R7, 0xfffffffd, RZ, 0xc0, !PT ;  /* 0xfffffffd07077812 */ /* 0x000fe400078ec0ff */
[----:B------:R-:W-:-:S07]  /*269c0*/  @!P4 IADD3.X R13, R0, R29, R2, P2, P5 ;  /* 0x0000001d000dc210 */ /* 0x000fce00017ea402 */
[----:B------:R-:W-:Y:S02]  /*269d0*/  @P3 LOP3.LUT R7, R7, 0x2, RZ, 0xfc, !PT ;  /* 0x0000000207073812 */ /* 0x000fe400078efcff */
[----:B------:R-:W-:Y:S02]  /*269e0*/  ISETP.LT.OR P3, PT, R27, 0x52, !P0 ;  /* 0x000000521b00780c */ /* 0x000fe40004761670 */
[----:B0-----:R-:W-:-:S05]  /*269f0*/  @!P4 IADD3 R10, P2, R14, R10, RZ ;  /* 0x0000000a0e0ac210 */ /* 0x001fca0007f5e0ff */
[----:B------:R-:W-:Y:S01]  /*26a00*/  @!P4 IMAD.X R11, R13, 0x1, R11, P2 ;  /* 0x000000010d0bc824 */ /* 0x000fe200010e060b */
[----:B------:R-:W-:Y:S01]  /*26a10*/  ISETP.LT.OR P2, PT, R27, 0x2a, !P1 ;  /* 0x0000002a1b00780c */ /* 0x000fe20004f41670 */
[----:B----4-:R-:W-:Y:S02]  /*26a20*/  FMUL R14, R124, UR20 ;  /* 0x000000147c0e7c20 */ /* 0x010fe40008400000 */
[----:B------:R-:W4:Y:S03]  /*26a30*/  LDL.LU R124, [R1+0x2d0] ;  /* 0x0002d000017c7983 */ /* 0x000f260000300800 */
[----:B------:R-:W-:-:S05]  /*26a40*/  F2FP.SATFINITE.E4M3.F32.PACK_AB_MERGE_C R14, RZ, R14, RZ ;  /* 0x0000000eff0e723e */ /* 0x000fca00048070ff */
[----:B------:R0:W-:Y:S02]  /*26a50*/  @!P4 STG.E.U8 desc[UR14][R10.64+0x28], R14 ;  /* 0x0000280e0a00c986 */ /* 0x0001e4000c10110e */
[----:B0-----:R-:W0:Y:S01]  /*26a60*/  @!P3 LDC.64 R10, c[0x0][0x5c0] ;  /* 0x00017000ff0abb82 */ /* 0x001e220000000a00 */
[----:B------:R-:W-:-:S04]  /*26a70*/  @!P2 IADD3 R16, P5, P6, R3, R6, R4 ;  /* 0x000000060310a210 */ /* 0x000fc80007ebe004 */
[----:B------:R-:W-:-:S03]  /*26a80*/  @!P2 IADD3.X R13, R0, R29, R2, P5, P6 ;  /* 0x0000001d000da210 */ /* 0x000fc60002fec402 */
[----:B------:R-:W1:Y:S01]  /*26a90*/  @!P2 LDC.64 R14, c[0x0][0x5c0] ;  /* 0x00017000ff0eab82 */ /* 0x000e620000000a00 */
[----:B0-----:R-:W-:Y:S01]  /*26aa0*/  @!P3 IADD3 R68, P5, P6, R6, UR8, R10 ;  /* 0x000000080644bc10 */ /* 0x001fe2000febe00a */
[----:B--2---:R-:W-:Y:S02]  /*26ab0*/  FMUL R10, R121, UR20 ;  /* 0x00000014790a7c20 */ /* 0x004fe40008400000 */
[----:B------:R-:W2:Y:S01]  /*26ac0*/  LDL.LU R121, [R1+0x2d4] ;  /* 0x0002d40001797983 */ /* 0x000ea20000300800 */
[----:B------:R-:W-:Y:S02]  /*26ad0*/  @!P3 IADD3.X R69, R29, UR7, R11, P5, P6 ;  /* 0x000000071d45bc10 */ /* 0x000fe4000afec40b */
[----:B------:R-:W-:Y:S02]  /*26ae0*/  ISETP.LT.OR P5, PT, R27, 0x59, !P0 ;  /* 0x000000591b00780c */ /* 0x000fe400047a1670 */
[----:B-1----:R-:W-:Y:S02]  /*26af0*/  @!P2 IADD3 R14, P4, R16, R14, RZ ;  /* 0x0000000e100ea210 */ /* 0x002fe40007f9e0ff */
[----:B------:R-:W-:-:S03]  /*26b00*/  F2FP.SATFINITE.E4M3.F32.PACK_AB_MERGE_C R10, RZ, R10, RZ ;  /* 0x0000000aff0a723e */ /* 0x000fc600048070ff */
[----:B------:R-:W-:-:S05]  /*26b10*/  @!P2 IMAD.X R15, R13, 0x1, R15, P4 ;  /* 0x000000010d0fa824 */ /* 0x000fca00020e060f */
[----:B------:R0:W-:Y:S02]  /*26b20*/  @!P2 STG.E.U8 desc[UR14][R14.64+0x29], R10 ;  /* 0x0000290a0e00a986 */ /* 0x0001e4000c10110e */
[----:B0-----:R-:W0:Y:S02]  /*26b30*/  @!P5 LDC.64 R10, c[0x0][0x5c0] ;  /* 0x00017000ff0adb82 */ /* 0x001e240000000a00 */
[----:B0-----:R-:W-:-:S04]  /*26b40*/  @!P5 IADD3 R66, P2, P4, R6, UR8, R10 ;  /* 0x000000080642dc10 */ /* 0x001fc8000fc5e00a */
[----:B------:R-:W-:Y:S02]  /*26b50*/  @!P5 IADD3.X R67, R29, UR7, R11, P2, P4 ;  /* 0x000000071d43dc10 */ /* 0x000fe400097e840b */
[----:B------:R-:W-:-:S13]  /*26b60*/  ISETP.LT.OR P5, PT, R27, 0x5a, !P0 ;  /* 0x0000005a1b00780c */ /* 0x000fda00047a1670 */
[----:B------:R-:W0:Y:S01]  /*26b70*/  @!P5 LDC.64 R10, c[0x0][0x5c0] ;  /* 0x00017000ff0adb82 */ /* 0x000e220000000a00 */
[----:B------:R-:W-:Y:S02]  /*26b80*/  LOP3.LUT P6, RZ, R8, 0x10000000, RZ, 0xc0, !PT ;  /* 0x1000000008ff7812 */ /* 0x000fe400078cc0ff */
[----:B0-----:R-:W-:Y:S01]  /*26b90*/  @!P5 IADD3 R64, P2, P4, R6, UR8, R10 ;  /* 0x000000080640dc10 */ /* 0x001fe2000fc5e00a */
[----:B---3--:R-:W-:Y:S02]  /*26ba0*/  FMUL R10, R120, UR20 ;  /* 0x00000014780a7c20 */ /* 0x008fe40008400000 */
[----:B------:R-:W3:Y:S01]  /*26bb0*/  LDL.LU R120, [R1+0x2d8] ;  /* 0x0002d80001787983 */ /* 0x000ee20000300800 */
[----:B------:R-:W-:Y:S02]  /*26bc0*/  @!P5 IADD3.X R65, R29, UR7, R11, P2, P4 ;  /* 0x000000071d41dc10 */ /* 0x000fe400097e840b */
[----:B------:R-:W-:Y:S02]  /*26bd0*/  ISETP.LT.OR P5, PT, R27, 0x61, !P0 ;  /* 0x000000611b00780c */ /* 0x000fe400047a1670 */
[----:B------:R-:W-:-:S05]  /*26be0*/  F2FP.SATFINITE.E4M3.F32.PACK_AB_MERGE_C R10, RZ, R10, RZ ;  /* 0x0000000aff0a723e */ /* 0x000fca00048070ff */
[----:B------:R0:W-:Y:S06]  /*26bf0*/  @!P6 STG.E.U8 desc[UR14][R78.64+0x30], R10 ;  /* 0x0000300a4e00e986 */ /* 0x0001ec000c10110e */
[----:B0-----:R-:W0:Y:S01]  /*26c00*/  @!P5 LDC.64 R10, c[0x0][0x5c0] ;  /* 0x00017000ff0adb82 */ /* 0x001e220000000a00 */
[----:B------:R-:W-:Y:S02]  /*26c10*/  LOP3.LUT P3, RZ, R7, 0x2, RZ, 0xc0, !PT ;  /* 0x0000000207ff7812 */ /* 0x000fe4000786c0ff */
[----:B0-----:R-:W-:-:S04]  /*26c20*/  @!P5 IADD3 R62, P2, P4, R6, UR8, R10 ;  /* 0x00000008063edc10 */ /* 0x001fc8000fc5e00a */
[----:B------:R-:W-:Y:S02]  /*26c30*/  @!P5 IADD3.X R63, R29, UR7, R11, P2, P4 ;  /* 0x000000071d3fdc10 */ /* 0x000fe400097e840b */
[----:B------:R-:W-:Y:S01]  /*26c40*/  ISETP.LT.OR P4, PT, R27, 0x31, !P1 ;  /* 0x000000311b00780c */ /* 0x000fe20004f81670 */
[----:B----4-:R-:W-:Y:S02]  /*26c50*/  FMUL R10, R124, UR20 ;  /* 0x000000147c0a7c20 */ /* 0x010fe40008400000 */
[----:B------:R-:W4:Y:S03]  /*26c60*/  LDL.LU R124, [R1+0x2dc] ;  /* 0x0002dc00017c7983 */ /* 0x000f260000300800 */
[----:B------:R-:W-:-:S05]  /*26c70*/  F2FP.SATFINITE.E4M3.F32.PACK_AB_MERGE_C R10, RZ, R10, RZ ;  /* 0x0000000aff0a723e */ /* 0x000fca00048070ff */
[----:B------:R0:W-:Y:S02]  /*26c80*/  @!P3 STG.E.U8 desc[UR14][R52.64+0x31], R10 ;  /* 0x0000310a3400b986 */ /* 0x0001e4000c10110e */
        /* <DEDUP_REMOVED lines=9> */
[----:B------:R-:W-:-:S09]  /*26d20*/  F2FP.SATFINITE.E4M3.F32.PACK_AB_MERGE_C R14, RZ, R14, RZ ;  /* 0x0000000eff0e723e */ /* 0x000fd200048070ff */
[----:B------:R-:W-:Y:S02]  /*26d30*/  @P3 LOP3.LUT R7, R7, 0x1, RZ, 0xfc, !PT ;  /* 0x0000000107073812 */ /* 0x000fe400078efcff */
[C---:B------:R-:W-:Y:S01]  /*26d40*/  ISETP.LT.OR P3, PT, R27.reuse, 0x62, !P0 ;  /* 0x000000621b00780c */ /* 0x040fe20004761670 */
[----:B------:R0:W-:Y:S01]  /*26d50*/  @!P4 STG.E.U8 desc[UR14][R10.64+0x30], R14 ;  /* 0x0000300e0a00c986 */ /* 0x0001e2000c10110e */
[----:B------:R-:W-:-:S11]  /*26d60*/  ISETP.LT.OR P2, PT, R27, 0x32, !P1 ;  /* 0x000000321b00780c */ /* 0x000fd60004f41670 */
[----:B0-----:R-:W0:Y:S02]  /*26d70*/  @!P3 LDC.64 R10, c[0x0][0x5c0] ;  /* 0x00017000ff0abb82 */ /* 0x001e240000000a00 */
[----:B------:R-:W-:-:S04]  /*26d80*/  @!P2 IADD3 R16, P5, P6, R3, R6, R4 ;  /* 0x000000060310a210 */ /* 0x000fc80007ebe004 */
[----:B------:R-:W-:Y:S02]  /*26d90*/  @!P2 IADD3.X R13, R0, R29, R2, P5, P6 ;  /* 0x0000001d000da210 */ /* 0x000fe40002fec402 */
[----:B------:R-:W1:Y:S01]  /*26da0*/  @!P2 LDC.64 R14, c[0x0][0x5c0] ;  /* 0x00017000ff0eab82 */ /* 0x000e620000000a00 */
[----:B0-----:R-:W-:-:S04]  /*26db0*/  @!P3 IADD3 R60, P5, P6, R6, UR8, R10 ;  /* 0x00000008063cbc10 */ /* 0x001fc8000febe00a */
[----:B------:R-:W-:Y:S02]  /*26dc0*/  @!P3 IADD3.X R61, R29, UR7, R11, P5, P6 ;  /* 0x000000071d3dbc10 */ /* 0x000fe4000afec40b */
[----:B------:R-:W-:Y:S01]  /*26dd0*/  LOP3.LUT P3, RZ, R7, 0x1, RZ, 0xc0, !PT ;  /* 0x0000000107ff7812 */ /* 0x000fe2000786c0ff */
[----:B---3--:R-:W-:Y:S02]  /*26de0*/  FMUL R7, R120, UR20 ;  /* 0x0000001478077c20 */ /* 0x008fe40008400000 */
[----:B------:R-:W3:Y:S01]  /*26df0*/  LDL.LU R120, [R1+0x2e4] ;  /* 0x0002e40001787983 */ /* 0x000ee20000300800 */
[----:B-1----:R-:W-:Y:S02]  /*26e00*/  @!P2 IADD3 R14, P4, R16, R14, RZ ;  /* 0x0000000e100ea210 */ /* 0x002fe40007f9e0ff */
[----:B------:R-:W-:-:S03]  /*26e10*/  F2FP.SATFINITE.E4M3.F32.PACK_AB_MERGE_C R7, RZ, R7, RZ ;  /* 0x00000007ff07723e */ /* 0x000fc600048070ff */
[----:B------:R-:W-:-:S05]  /*26e20*/  @!P2 IMAD.X R15, R13, 0x1, R15, P4 ;  /* 0x000000010d0fa824 */ /* 0x000fca00020e060f */
[----:B------:R4:W-:Y:S01]  /*26e30*/  @!P2 STG.E.U8 desc[UR14][R14.64+0x31], R7 ;  /* 0x000031070e00a986 */ /* 0x0009e2000c10110e */
[----:B------:R-:W-:Y:S01]  /*26e40*/  LOP3.LUT P6, RZ, R8, 0x20000000, RZ, 0xc0, !PT ;  /* 0x2000000008ff7812 */ /* 0x000fe200078cc0ff */
[----:B----4-:R-:W-:Y:S02]  /*26e50*/  FMUL R7, R124, UR20 ;  /* 0x000000147c077c20 */ /* 0x010fe40008400000 */
[----:B------:R-:W4:Y:S03]  /*26e60*/  LDL.LU R124, [R1+0x2e8] ;  /* 0x0002e800017c7983 */ /* 0x000f260000300800 */
[----:B------:R-:W-:-:S07]  /*26e70*/  F2FP.SATFINITE.E4M3.F32.PACK_AB_MERGE_C R7, RZ, R7, RZ ;  /* 0x00000007ff07723e */ /* 0x000fce00048070ff */
[----:B------:R2:W-:Y:S01]  /*26e80*/  @!P6 STG.E.U8 desc[UR14][R82.64+0x38], R7 ;  /* 0x000038075200e986 */ /* 0x0005e2000c10110e */
[----:B------:R-:W-:-:S13]  /*26e90*/  ISETP.LT.OR P5, PT, R27, 0x69, !P0 ;  /* 0x000000691b00780c */ /* 0x000fda00047a1670 */
[----:B------:R-:W0:Y:S01]  /*26ea0*/  @!P5 LDC.64 R10, c[0x0][0x5c0] ;  /* 0x00017000ff0adb82 */ /* 0x000e220000000a00 */
[----:B--2---:R-:W-:Y:S02]  /*26eb0*/  FMUL R7, R121, UR20 ;  /* 0x0000001479077c20 */ /* 0x004fe40008400000 */
[----:B------:R-:W2:Y:S01]  /*26ec0*/  LDL.LU R121, [R1+0x2ec] ;  /* 0x0002ec0001797983 */ /* 0x000ea20000300800 */
[----:B0-----:R-:W-:-:S04]  /*26ed0*/  @!P5 IADD3 R58, P2, P4, R6, UR8, R10 ;  /* 0x00000008063adc10 */ /* 0x001fc8000fc5e00a */
[----:B------:R-:W-:Y:S02]  /*26ee0*/  @!P5 IADD3.X R59, R29, UR7, R11, P2, P4 ;  /* 0x000000071d3bdc10 */ /* 0x000fe400097e840b */
[----:B------:R-:W-:-:S13]  /*26ef0*/  ISETP.LT.OR P5, PT, R27, 0x6a, !P0 ;  /* 0x0000006a1b00780c */ /* 0x000fda00047a1670 */
[----:B------:R-:W0:Y:S02]  /*26f00*/  @!P5 LDC.64 R10, c[0x0][0x5c0] ;  /* 0x00017000ff0adb82 */ /* 0x000e240000000a00 */
[----:B0-----:R-:W-:-:S04]  /*26f10*/  @!P5 IADD3 R56, P2, P4, R6, UR8, R10 ;  /* 0x000000080638dc10 */ /* 0x001fc8000fc5e00a */
[----:B------:R-:W-:Y:S02]  /*26f20*/  @!P5 IADD3.X R57, R29, UR7, R11, P2, P4 ;  /* 0x000000071d39dc10 */ /* 0x000fe400097e840b */
[----:B------:R-:W-:-:S13]  /*26f30*/  ISETP.LT.OR P5, PT, R27, 0x71, !P0 ;  /* 0x000000711b00780c */ /* 0x000fda00047a1670 */
[----:B------:R-:W0:Y:S02]  /*26f40*/  @!P5 LDC.64 R10, c[0x0][0x5c0] ;  /* 0x00017000ff0adb82 */ /* 0x000e240000000a00 */
[----:B0-----:R-:W-:-:S04]  /*26f50*/  @!P5 IADD3 R54, P2, P4, R6, UR8, R10 ;  /* 0x000000080636dc10 */ /* 0x001fc8000fc5e00a */
[----:B------:R-:W-:Y:S02]  /*26f60*/  @!P5 IADD3.X R55, R29, UR7, R11, P2, P4 ;  /* 0x000000071d37dc10 */ /* 0x000fe400097e840b */
[----:B------:R-:W-:-:S13]  /*26f70*/  ISETP.LT.OR P4, PT, R27, 0x39, !P1 ;  /* 0x000000391b00780c */ /* 0x000fda0004f81670 */
[----:B------:R-:W0:Y:S01]  /*26f80*/  @!P4 LDC.64 R10, c[0x0][0x5c0] ;  /* 0x00017000ff0acb82 */ /* 0x000e220000000a00 */
[----:B------:R-:W-:Y:S01]  /*26f90*/  F2FP.SATFINITE.E4M3.F32.PACK_AB_MERGE_C R7, RZ, R7, RZ ;  /* 0x00000007ff07723e */ /* 0x000fe200048070ff */
[----:B---3--:R-:W-:Y:S01]  /*26fa0*/  FMUL R14, R120, UR20 ;  /* 0x00000014780e7c20 */ /* 0x008fe20008400000 */
[----:B------:R-:W-:Y:S01]  /*26fb0*/  @!P4 IADD3 R13, P2, P5, R3, R6, R4 ;  /* 0x00000006030dc210 */ /* 0x000fe20007d5e004 */
[----:B------:R-:W3:Y:S04]  /*26fc0*/  LDL.LU R120, [R1+0x2f0] ;  /* 0x0002f00001787983 */ /* 0x000ee80000300800 */
[----:B------:R1:W-:Y:S02]  /*26fd0*/  @!P3 STG.E.U8 desc[UR14][R80.64+0x39], R7 ;  /* 0x000039075000b986 */ /* 0x0003e4000c10110e */
[----:B-1----:R-:W-:-:S02]  /*26fe0*/  @!P4 IADD3.X R7, R0, R29, R2, P2, P5 ;  /* 0x0000001d0007c210 */ /* 0x002fc400017ea402 */
[----:B0-----:R-:W-:-:S05]  /*26ff0*/  @!P4 IADD3 R10, P2, R13, R10, RZ ;  /* 0x0000000a0d0ac210 */ /* 0x001fca0007f5e0ff */
[----:B------:R-:W-:Y:S01]  /*27000*/  @!P4 IMAD.X R11, R7, 0x1, R11, P2 ;  /* 0x00000001070bc824 */ /* 0x000fe200010e060b */
[----:B------:R-:W-:Y:S02]  /*27010*/  ISETP.LT.OR P2, PT, R27, 0x3a, !P1 ;  /* 0x0000003a1b00780c */ /* 0x000fe40004f41670 */
[----:B------:R-:W-:-:S05]  /*27020*/  F2FP.SATFINITE.E4M3.F32.PACK_AB_MERGE_C R14, RZ, R14, RZ ;  /* 0x0000000eff0e723e */ /* 0x000fca00048070ff */
[----:B------:R0:W-:Y:S06]  /*27030*/  @!P4 STG.E.U8 desc[UR14][R10.64+0x38], R14 ;  /* 0x0000380e0a00c986 */ /* 0x0001ec000c10110e */
[----:B0-----:R-:W0:Y:S01]  /*27040*/  @!P2 LDC.64 R14, c[0x0][0x5c0] ;  /* 0x00017000ff0eab82 */ /* 0x001e220000000a00 */
[----:B------:R-:W-:-:S04]  /*27050*/  @!P2 IADD3 R13, P5, P6, R3, R6, R4 ;  /* 0x00000006030da210 */ /* 0x000fc80007ebe004 */
[----:B------:R-:W-:Y:S02]  /*27060*/  @!P2 IADD3.X R7, R0, R29, R2, P5, P6 ;  /* 0x0000001d0007a210 */ /* 0x000fe40002fec402 */
[----:B0-----:R-:W-:-:S05]  /*27070*/  @!P2 IADD3 R14, P4, R13, R14, RZ ;  /* 0x0000000e0d0ea210 */ /* 0x001fca0007f9e0ff */
[----:B------:R-:W-:Y:S02]  /*27080*/  @!P2 IMAD.X R15, R7, 0x1, R15, P4 ;  /* 0x00000001070fa824 */ /* 0x000fe400020e060f */
[----:B----4-:R-:W-:Y:S02]  /*27090*/  FMUL R7, R124, UR20 ;  /* 0x000000147c077c20 */ /* 0x010fe40008400000 */
[----:B------:R-:W4:Y:S03]  /*270a0*/  LDL.LU R124, [R1+0x2f4] ;  /* 0x0002f400017c7983 */ /* 0x000f260000300800 */
[----:B------:R-:W-:-:S05]  /*270b0*/  F2FP.SATFINITE.E4M3.F32.PACK_AB_MERGE_C R7, RZ, R7, RZ ;  /* 0x00000007ff07723e */ /* 0x000fca00048070ff */
[----:B------:R2:W-:Y:S01]  /*270c0*/  @!P2 STG.E.U8 desc[UR14][R14.64+0x39], R7 ;  /* 0x000039070e00a986 */ /* 0x0005e2000c10110e */
[----:B------:R-:W-:Y:S02]  /*270d0*/  LOP3.LUT P3, RZ, R8, 0x4000, RZ, 0xc0, !PT ;  /* 0x0000400008ff7812 */ /* 0x000fe4000786c0ff */
[----:B------:R-:W-:-:S11]  /*270e0*/  LOP3.LUT R5, R5, 0x7fffffff, RZ, 0xc0, !PT ;  /* 0x7fffffff05057812 */ /* 0x000fd600078ec0ff */
[----:B------:R-:W-:Y:S02]  /*270f0*/  @P3 LOP3.LUT R5, R5, 0x80000000, RZ, 0xfc, !PT ;  /* 0x8000000005053812 */ /* 0x000fe400078efcff */
        /* <DEDUP_REMOVED lines=12> */
[----:B------:R-:W-:Y:S02]  /*271c0*/  LOP3.LUT P6, RZ, R8, 0x40000000, RZ, 0xc0, !PT ;  /* 0x4000000008ff7812 */ /* 0x000fe400078cc0ff */
[----:B0-----:R-:W-:-:S04]  /*271d0*/  @!P5 IADD3 R48, P2, P4, R6, UR8, R10 ;  /* 0x000000080630dc10 */ /* 0x001fc8000fc5e00a */
[----:B------:R-:W-:Y:S02]  /*271e0*/  @!P5 IADD3.X R49, R29, UR7, R11, P2, P4 ;  /* 0x000000071d31dc10 */ /* 0x000fe400097e840b */
[----:B------:R-:W-:-:S13]  /*271f0*/  ISETP.LT.OR P5, PT, R27, 0x81, !P0 ;  /* 0x000000811b00780c */ /* 0x000fda00047a1670 */
[----:B------:R-:W0:Y:S01]  /*27200*/  @!P5 LDC.64 R10, c[0x0][0x5c0] ;  /* 0x00017000ff0adb82 */ /* 0x000e220000000a00 */
[----:B------:R-:W-:-:S05]  /*27210*/  F2FP.SATFINITE.E4M3.F32.PACK_AB_MERGE_C R7, RZ, R7, RZ ;  /* 0x00000007ff07723e */ /* 0x000fca00048070ff */
[----:B------:R3:W-:Y:S02]  /*27220*/  @!P6 STG.E.U8 desc[UR14][R86.64+0x40], R7 ;  /* 0x000040075600e986 */ /* 0x0007e4000c10110e */
[----:B---3--:R-:W-:Y:S02]  /*27230*/  FMUL R7, R120, UR20 ;  /* 0x0000001478077c20 */ /* 0x008fe40008400000 */
[----:B------:R-:W3:Y:S01]  /*27240*/  LDL.LU R120, [R1+0x2fc] ;  /* 0x0002fc0001787983 */ /* 0x000ee20000300800 */
[----:B0-----:R-:W-:-:S04]  /*27250*/  @!P5 IADD3 R46, P2, P4, R6, UR8, R10 ;  /* 0x00000008062edc10 */ /* 0x001fc8000fc5e00a */
[----:B------:R-:W-:Y:S02]  /*27260*/  @!P5 IADD3.X R47, R29, UR7, R11, P2, P4 ;  /* 0x000000071d2fdc10 */ /* 0x000fe400097e840b */
[----:B------:R-:W-:Y:S02]  /*27270*/  ISETP.LT.OR P4, PT, R27, 0x41, !P1 ;  /* 0x000000411b00780c */ /* 0x000fe40004f81670 */
[----:B------:R-:W-:-:S11]  /*27280*/  LOP3.LUT P3, RZ, R5, 0x80000000, RZ, 0xc0, !PT ;  /* 0x8000000005ff7812 */ /* 0x000fd6000786c0ff */
[----:B------:R-:W0:Y:S01]  /*27290*/  @!P4 LDC.64 R10, c[0x0][0x5c0] ;  /* 0x00017000ff0acb82 */ /* 0x000e220000000a00 */
[----:B------:R-:W-:Y:S02]  /*272a0*/  F2FP.SATFINITE.E4M3.F32.PACK_AB_MERGE_C R7, RZ, R7, RZ ;  /* 0x00000007ff07723e */ /* 0x000fe400048070ff */
[----:B------:R-:W-:-:S03]  /*272b0*/  @!P4 IADD3 R13, P2, P5, R3, R6, R4 ;  /* 0x00000006030dc210 */ /* 0x000fc60007d5e004 */
[----:B------:R1:W-:Y:S02]  /*272c0*/  @!P3 STG.E.U8 desc[UR14][R84.64+0x41], R7 ;  /* 0x000041075400b986 */ /* 0x0003e4000c10110e */
[----:B-1----:R-:W-:Y:S02]  /*272d0*/  @!P4 IADD3.X R7, R0, R29, R2, P2, P5 ;  /* 0x0000001d0007c210 */ /* 0x002fe400017ea402 */
        /* <DEDUP_REMOVED lines=10> */
[----:B0-----:R-:W-:-:S05]  /*27380*/  @!P2 IADD3 R14, P4, R13, R14, RZ ;  /* 0x0000000e0d0ea210 */ /* 0x001fca0007f9e0ff */
[----:B------:R-:W-:Y:S02]  /*27390*/  @!P2 IMAD.X R15, R7, 0x1, R15, P4 ;  /* 0x00000001070fa824 */ /* 0x000fe400020e060f */
[----:B--2---:R-:W-:Y:S02]  /*273a0*/  FMUL R7, R121, UR20 ;  /* 0x0000001479077c20 */ /* 0x004fe40008400000 */
[----:B------:R-:W2:Y:S01]  /*273b0*/  LDL.LU R121, [R1+0x304] ;  /* 0x0003040001797983 */ /* 0x000ea20000300800 */
[----:B------:R-:W-:Y:S02]  /*273c0*/  LOP3.LUT P3, RZ, R8, 0x1, RZ, 0xc0, !PT ;  /* 0x0000000108ff7812 */ /* 0x000fe4000786c0ff */
[----:B------:R-:W-:Y:S02]  /*273d0*/  F2FP.SATFINITE.E4M3.F32.PACK_AB_MERGE_C R7, RZ, R7, RZ ;  /* 0x00000007ff07723e */ /* 0x000fe400048070ff */
[----:B------:R-:W-:-:S03]  /*273e0*/  LOP3.LUT R5, R5, 0xbfffffff, RZ, 0xc0, !PT ;  /* 0xbfffffff05057812 */ /* 0x000fc600078ec0ff */
[----:B------:R3:W-:Y:S06]  /*273f0*/  @!P2 STG.E.U8 desc[UR14][R14.64+0x41], R7 ;  /* 0x000041070e00a986 */ /* 0x0007ec000c10110e */
[----:B------:R-:W-:Y:S02]  /*27400*/  @P3 LOP3.LUT R5, R5, 0x40000000, RZ, 0xfc, !PT ;  /* 0x4000000005053812 */ /* 0x000fe400078efcff */
[----:B------:R-:W-:-:S13]  /*27410*/  ISETP.LT.OR P3, PT, R27, 0x82, !P0 ;  /* 0x000000821b00780c */ /* 0x000fda0004761670 */
[----:B------:R-:W0:Y:S02]  /*27420*/  @!P3 LDC.64 R10, c[0x0][0x5c0] ;  /* 0x00017000ff0abb82 */ /* 0x000e240000000a00 */
[----:B0-----:R-:W-:-:S04]  /*27430*/  @!P3 IADD3 R44, P5, P6, R6, UR8, R10 ;  /* 0x00000008062cbc10 */ /* 0x001fc8000febe00a */
[----:B------:R-:W-:Y:S02]  /*27440*/  @!P3 IADD3.X R45, R29, UR7, R11, P5, P6 ;  /* 0x000000071d2dbc10 */ /* 0x000fe4000afec40b */
[----:B------:R-:W-:Y:S01]  /*27450*/  LOP3.LUT P6, RZ, R8, 0x80000000, RZ, 0xc0, !PT ;  /* 0x8000000008ff7812 */ /* 0x000fe200078cc0ff */
[----:B---3--:R-:W-:Y:S02]  /*27460*/  FMUL R7, R120, UR20 ;  /* 0x0000001478077c20 */ /* 0x008fe40008400000 */
[----:B------:R-:W3:Y:S03]  /*27470*/  LDL.LU R120, [R1+0x308] ;  /* 0x0003080001787983 */ /* 0x000ee60000300800 */
[----:B------:R-:W-:-:S07]  /*27480*/  F2FP.SATFINITE.E4M3.F32.PACK_AB_MERGE_C R7, RZ, R7, RZ ;  /* 0x00000007ff07723e */ /* 0x000fce00048070ff */
[----:B------:R4:W-:Y:S01]  /*27490*/  @!P6 STG.E.U8 desc[UR14][R92.64+0x48], R7 ;  /* 0x000048075c00e986 */ /* 0x0009e2000c10110e */
[----:B------:R-:W-:-:S13]  /*274a0*/  ISETP.LT.OR P5, PT, R27, 0x89, !P0 ;  /* 0x000000891b00780c */ /* 0x000fda00047a1670 */
[----:B------:R-:W0:Y:S01]  /*274b0*/  @!P5 LDC.64 R10, c[0x0][0x5c0] ;  /* 0x00017000ff0adb82 */ /* 0x000e220000000a00 */
[----:B----4-:R-:W-:Y:S02]  /*274c0*/  FMUL R7, R124, UR20 ;  /* 0x000000147c077c20 */ /* 0x010fe40008400000 */
[----:B------:R-:W4:Y:S01]  /*274d0*/  LDL.LU R124, [R1+0x30c] ;  /* 0x00030c00017c7983 */ /* 0x000f220000300800 */
[----:B0-----:R-:W-:-:S04]  /*274e0*/  @!P5 IADD3 R42, P2, P4, R6, UR8, R10 ;  /* 0x00000008062adc10 */ /* 0x001fc8000fc5e00a */
[----:B------:R-:W-:Y:S02]  /*274f0*/  @!P5 IADD3.X R43, R29, UR7, R11, P2, P4 ;  /* 0x000000071d2bdc10 */ /* 0x000fe400097e840b */
        /* <DEDUP_REMOVED lines=27> */
[----:B---3--:R-:W-:Y:S02]  /*276b0*/  FMUL R7, R120, UR20 ;  /* 0x0000001478077c20 */ /* 0x008fe40008400000 */
[----:B------:R-:W3:Y:S01]  /*276c0*/  LDL.LU R120, [R1+0x314] ;  /* 0x0003140001787983 */ /* 0x000ee20000300800 */
[----:B------:R-:W-:Y:S02]  /*276d0*/  LOP3.LUT P3, RZ, R8, 0x40, RZ, 0xc0, !PT ;  /* 0x0000004008ff7812 */ /* 0x000fe4000786c0ff */
[----:B------:R-:W-:-:S11]  /*276e0*/  LOP3.LUT R5, R5, 0xdfffffff, RZ, 0xc0, !PT ;  /* 0xdfffffff05057812 */ /* 0x000fd600078ec0ff */
[----:B------:R-:W-:Y:S02]  /*276f0*/  @P3 LOP3.LUT R5, R5, 0x20000000, RZ, 0xfc, !PT ;  /* 0x2000000005053812 */ /* 0x000fe400078efcff */
[----:B------:R-:W-:Y:S02]  /*27700*/  ISETP.LT.OR P3, PT, R27, 0x92, !P0 ;  /* 0x000000921b00780c */ /* 0x000fe40004761670 */
[----:B------:R-:W-:-:S05]  /*27710*/  F2FP.SATFINITE.E4M3.F32.PACK_AB_MERGE_C R7, RZ, R7, RZ ;  /* 0x00000007ff07723e */ /* 0x000fca00048070ff */
[----:B------:R4:W-:Y:S06]  /*27720*/  @!P2 STG.E.U8 desc[UR14][R14.64+0x49], R7 ;  /* 0x000049070e00a986 */ /* 0x0009ec000c10110e */
[----:B------:R-:W0:Y:S01]  /*27730*/  @!P3 LDC.64 R10, c[0x0][0x5c0] ;  /* 0x00017000ff0abb82 */ /* 0x000e220000000a00 */
[----:B----4-:R-:W-:Y:S02]  /*27740*/  FMUL R7, R124, UR20 ;  /* 0x000000147c077c20 */ /* 0x010fe40008400000 */
[----:B------:R-:W4:Y:S01]  /*27750*/  LDL.LU R124, [R1+0x318] ;  /* 0x00031800017c7983 */ /* 0x000f220000300800 */
[----:B0-----:R-:W-:-:S04]  /*27760*/  @!P3 IADD3 R36, P5, P6, R6, UR8, R10 ;  /* 0x000000080624bc10 */ /* 0x001fc8000febe00a */
[----:B------:R-:W-:Y:S02]  /*27770*/  @!P3 IADD3.X R37, R29, UR7, R11, P5, P6 ;  /* 0x000000071d25bc10 */ /* 0x000fe4000afec40b */
[----:B------:R-:W-:Y:S02]  /*27780*/  LOP3.LUT P6, RZ, R12, 0x1, RZ, 0xc0, !PT ;  /* 0x000000010cff7812 */ /* 0x000fe400078cc0ff */
[----:B------:R-:W-:-:S11]  /*27790*/  F2FP.SATFINITE.E4M3.F32.PACK_AB_MERGE_C R7, RZ, R7, RZ ;  /* 0x00000007ff07723e */ /* 0x000fd600048070ff */
        /* <DEDUP_REMOVED lines=22> */
[----:B0-----:R-:W-:Y:S01]  /*27900*/  @!P4 IADD3 R10, P2, R13, R10, RZ ;  /* 0x0000000a0d0ac210 */ /* 0x001fe20007f5e0ff */
[----:B---3--:R-:W-:Y:S02]  /*27910*/  FMUL R14, R120, UR20 ;  /* 0x00000014780e7c20 */ /* 0x008fe40008400000 */
[----:B------:R-:W3:Y:S02]  /*27920*/  LDL.LU R120, [R1+0x320] ;  /* 0x0003200001787983 */ /* 0x000ee40000300800 */
[----:B------:R-:W-:Y:S01]  /*27930*/  @!P4 IMAD.X R11, R7, 0x1, R11, P2 ;  /* 0x00000001070bc824 */ /* 0x000fe200010e060b */
[----:B------:R-:W-:-:S02]  /*27940*/  ISETP.LT.OR P2, PT, R27, 0x52, !P1 ;  /* 0x000000521b00780c */ /* 0x000fc40004f41670 */
        /* <DEDUP_REMOVED lines=24> */
[----:B------:R-:W-:Y:S02]  /*27ad0*/  F2FP.SATFINITE.E4M3.F32.PACK_AB_MERGE_C R7, RZ, R7, RZ ;  /* 0x00000007ff07723e */ /* 0x000fe400048070ff */
[----:B0-----:R-:W-:-:S04]  /*27ae0*/  @!P5 IADD3 R20, P2, P4, R6, UR8, R10 ;  /* 0x000000080614dc10 */ /* 0x001fc8000fc5e00a */
[----:B------:R-:W-:Y:S02]  /*27af0*/  @!P5 IADD3.X R21, R29, UR7, R11, P2, P4 ;  /* 0x000000071d15dc10 */ /* 0x000fe400097e840b */
[----:B------:R-:W-:Y:S02]  /*27b00*/  ISETP.LT.OR P5, PT, R27, 0xb1, !P0 ;  /* 0x000000b11b00780c */ /* 0x000fe400047a1670 */
[----:B------:R-:W-:Y:S01]  /*27b10*/  LOP3.LUT P3, RZ, R5, 0x10000000, RZ, 0xc0, !PT ;  /* 0x1000000005ff7812 */ /* 0x000fe2000786c0ff */
[----:B------:R3:W-:Y:S10]  /*27b20*/  @!P6 STG.E.U8 desc[UR14][R102.64+0x58], R7 ;  /* 0x000058076600e986 */ /* 0x0007f4000c10110e */
[----:B------:R-:W0:Y:S01]  /*27b30*/  @!P5 LDC.64 R10, c[0x0][0x5c0] ;  /* 0x00017000ff0adb82 */ /* 0x000e220000000a00 */
[----:B---3--:R-:W-:Y:S01]  /*27b40*/  FMUL R7, R120, UR20 ;  /* 0x0000001478077c20 */ /* 0x008fe20008400000 */
[----:B0-----:R-:W-:Y:S01]  /*27b50*/  @!P5 IADD3 R18, P2, P4, R6, UR8, R10 ;  /* 0x000000080612dc10 */ /* 0x001fe2000fc5e00a */
[----:B------:R-:W3:Y:S03]  /*27b60*/  LDL.LU R120, [R1+0x32c] ;  /* 0x00032c0001787983 */ /* 0x000ee60000300800 */
[----:B------:R-:W-:-:S05]  /*27b70*/  F2FP.SATFINITE.E4M3.F32.PACK_AB_MERGE_C R7, RZ, R7, RZ ;  /* 0x00000007ff07723e */ /* 0x000fca00048070ff */
[----:B------:R0:W-:Y:S01]  /*27b80*/  @!P3 STG.E.U8 desc[UR14][R88.64+0x59], R7 ;  /* 0x000059075800b986 */ /* 0x0001e2000c10110e */
[----:B------:R-:W-:Y:S02]  /*27b90*/  ISETP.LT.OR P3, PT, R27, 0x59, !P1 ;  /* 0x000000591b00780c */ /* 0x000fe40004f61670 */
[----:B------:R-:W-:-:S11]  /*27ba0*/  @!P5 IADD3.X R19, R29, UR7, R11, P2, P4 ;  /* 0x000000071d13dc10 */ /* 0x000fd600097e840b */
[----:B------:R-:W1:Y:S01]  /*27bb0*/  @!P3 LDC.64 R10, c[0x0][0x5c0] ;  /* 0x00017000ff0abb82 */ /* 0x000e620000000a00 */
[----:B------:R-:W-:-:S04]  /*27bc0*/  @!P3 IADD3 R13, P2, P4, R3, R6, R4 ;  /* 0x00000006030db210 */ /* 0x000fc80007c5e004 */
[----:B0-----:R-:W-:Y:S02]  /*27bd0*/  @!P3 IADD3.X R7, R0, R29, R2, P2, P4 ;  /* 0x0000001d0007b210 */ /* 0x001fe400017e8402 */
[----:B-1----:R-:W-:-:S05]  /*27be0*/  @!P3 IADD3 R10, P2, R13, R10, RZ ;  /* 0x0000000a0d0ab210 */ /* 0x002fca0007f5e0ff */
        /* <DEDUP_REMOVED lines=14> */
[----:B------:R-:W-:-:S11]  /*27cd0*/  LOP3.LUT R5, R5, 0xf7ffffff, RZ, 0xc0, !PT ;  /* 0xf7ffffff05057812 */ /* 0x000fd600078ec0ff */
[----:B------:R-:W-:Y:S02]  /*27ce0*/  @P6 LOP3.LUT R5, R5, 0x8000000, RZ, 0xfc, !PT ;  /* 0x0800000005056812 */ /* 0x000fe400078efcff */
[----:B------:R-:W-:-:S13]  /*27cf0*/  ISETP.LT.OR P6, PT, R27, 0xb2, !P0 ;  /* 0x000000b21b00780c */ /* 0x000fda00047c1670 */
[----:B------:R-:W0:Y:S01]  /*27d00*/  @!P6 LDC.64 R10, c[0x0][0x5c0] ;  /* 0x00017000ff0aeb82 */ /* 0x000e220000000a00 */
[----:B------:R-:W-:Y:S02]  /*27d10*/  LOP3.LUT R5, R5, 0xffffdfff, RZ, 0xc0, !PT ;  /* 0xffffdfff05057812 */ /* 0x000fe400078ec0ff */
[----:B------:R-:W-:Y:S02]  /*27d20*/  F2FP.SATFINITE.E4M3.F32.PACK_AB_MERGE_C R7, RZ, R7, RZ ;  /* 0x00000007ff07723e */ /* 0x000fe400048070ff */
[----:B------:R-:W-:Y:S02]  /*27d30*/  @P0 LOP3.LUT R5, R5, 0x2000, RZ, 0xfc, !PT ;  /* 0x0000200005050812 */ /* 0x000fe400078efcff */
[----:B0-----:R-:W-:-:S04]  /*27d40*/  @!P6 IADD3 R16, P4, P5, R6, UR8, R10 ;  /* 0x000000080610ec10 */ /* 0x001fc8000fd9e00a */
[----:B------:R-:W-:Y:S02]  /*27d50*/  @!P6 IADD3.X R17, R29, UR7, R11, P4, P5 ;  /* 0x000000071d11ec10 */ /* 0x000fe4000a7ea40b */
[C---:B------:R-:W-:Y:S02]  /*27d60*/  ISETP.LT.OR P5, PT, R27.reuse, 0x61, !P1 ;  /* 0x000000611b00780c */ /* 0x040fe40004fa1670 */
[----:B------:R-:W-:Y:S02]  /*27d70*/  ISETP.LT.OR P4, PT, R27, 0x62, !P1 ;  /* 0x000000621b00780c */ /* 0x000fe40004f81670 */
[----:B------:R-:W-:Y:S01]  /*27d80*/  LOP3.LUT P6, RZ, R5, 0x8000000, RZ, 0xc0, !PT ;  /* 0x0800000005ff7812 */ /* 0x000fe200078cc0ff */
[----:B------:R0:W-:Y:S01]  /*27d90*/  @!P2 STG.E.U8 desc[UR14][R14.64+0x59], R7 ;  /* 0x000059070e00a986 */ /* 0x0001e2000c10110e */
[----:B------:R-:W-:-:S07]  /*27da0*/  LOP3.LUT P0, RZ, R8, 0x10000, RZ, 0xc0, !PT ;  /* 0x0001000008ff7812 */ /* 0x000fce000780c0ff */
[----:B0-----:R-:W-:-:S04]  /*27db0*/  @!P5 IADD3 R15, P2, P3, R3, R6, R4 ;  /* 0x00000006030fd210 */ /* 0x001fc80007b5e004 */
[----:B------:R-:W-:Y:S02]  /*27dc0*/  @!P5 IADD3.X R14, R0, R29, R2, P2, P3 ;  /* 0x0000001d000ed210 */ /* 0x000fe400017e6402 */
[----:B------:R-:W-:-:S04]  /*27dd0*/  @!P4 IADD3 R13, P2, P3, R3, R6, R4 ;  /* 0x00000006030dc210 */ /* 0x000fc80007b5e004 */
[----:B------:R-:W-:Y:S02]  /*27de0*/  @!P4 IADD3.X R7, R0, R29, R2, P2, P3 ;  /* 0x0000001d0007c210 */ /* 0x000fe400017e6402 */
[----:B------:R-:W-:Y:S02]  /*27df0*/  ISETP.LT.OR P3, PT, R27, 0x69, !P1 ;  /* 0x000000691b00780c */ /* 0x000fe40004f61670 */
[----:B------:R-:W-:-:S11]  /*27e00*/  LOP3.LUT R5, R5, 0xfdffffff, RZ, 0xc0, !PT ;  /* 0xfdffffff05057812 */ /* 0x000fd600078ec0ff */
[----:B------:R-:W-:Y:S01]  /*27e10*/  @P3 LOP3.LUT R5, R5, 0x2000000, RZ, 0xfc, !PT ;  /* 0x0200000005053812 */ /* 0x000fe200078efcff */
[----:B---3--:R-:W-:Y:S02]  /*27e20*/  FMUL R10, R120, UR20 ;  /* 0x00000014780a7c20 */ /* 0x008fe40008400000 */
[----:B------:R-:W3:Y:S03]  /*27e30*/  LDL.LU R120, [R1+0x338] ;  /* 0x0003380001787983 */ /* 0x000ee60000300800 */
[----:B------:R-:W-:-:S05]  /*27e40*/  F2FP.SATFINITE.E4M3.F32.PACK_AB_MERGE_C R10, RZ, R10, RZ ;  /* 0x0000000aff0a723e */ /* 0x000fca00048070ff */
[----:B------:R4:W-:Y:S01]  /*27e50*/  @!P6 STG.E.U8 desc[UR14][R98.64+0x60], R10 ;  /* 0x0000600a6200e986 */ /* 0x0009e2000c10110e */
[----:B------:R-:W-:-:S04]  /*27e60*/  @!P3 IADD3 R85, P2, P6, R3, R6, R4 ;  /* 0x000000060355b210 */ /* 0x000fc80007e5e004 */
[----:B------:R-:W-:Y:S02]  /*27e70*/  @!P3 IADD3.X R83, R0, R29, R2, P2, P6 ;  /* 0x0000001d0053b210 */ /* 0x000fe400017ec402 */
[----:B------:R-:W-:Y:S01]  /*27e80*/  ISETP.LT.OR P2, PT, R27, 0x6a, !P1 ;  /* 0x0000006a1b00780c */ /* 0x000fe20004f41670 */
[----:B----4-:R-:W-:-:S12]  /*27e90*/  FMUL R10, R124, UR20 ;  /* 0x000000147c0a7c20 */ /* 0x010fd80008400000 */
[----:B------:R-:W-:Y:S01]  /*27ea0*/  @!P2 IADD3 R82, P3, P6, R3, R6, R4 ;  /* 0x000000060352a210 */ /* 0x000fe20007e7e004 */
[----:B------:R-:W4:Y:S01]  /*27eb0*/  LDL.LU R124, [R1+0x33c] ;  /* 0x00033c00017c7983 */ /* 0x000f220000300800 */
[----:B------:R-:W-:-:S05]  /*27ec0*/  F2FP.SATFINITE.E4M3.F32.PACK_AB_MERGE_C R10, RZ, R10, RZ ;  /* 0x0000000aff0a723e */ /* 0x000fca00048070ff */
[----:B------:R0:W-:Y:S02]  /*27ed0*/  @!P0 STG.E.U8 desc[UR14][R94.64+0x61], R10 ;  /* 0x0000610a5e008986 */ /* 0x0001e4000c10110e */
[----:B0-----:R-:W0:Y:S01]  /*27ee0*/  @!P5 LDC.64 R10, c[0x0][0x5c0] ;  /* 0x00017000ff0adb82 */ /* 0x001e220000000a00 */
[----:B------:R-:W-:Y:S02]  /*27ef0*/  @!P2 IADD3.X R80, R0, R29, R2, P3, P6 ;  /* 0x0000001d0050a210 */ /* 0x000fe40001fec402 */
[----:B0-----:R-:W-:-:S05]  /*27f00*/  @!P5 IADD3 R10, P6, R15, R10, RZ ;  /* 0x0000000a0f0ad210 */ /* 0x001fca0007fde0ff */
[----:B------:R-:W-:Y:S02]  /*27f10*/  @!P5 IMAD.X R11, R14, 0x1, R11, P6 ;  /* 0x000000010e0bd824 */ /* 0x000fe400030e060b */
[----:B--2---:R-:W-:Y:S02]  /*27f20*/  FMUL R14, R121, UR20 ;  /* 0x00000014790e7c20 */ /* 0x004fe40008400000 */
[----:B------:R-:W2:Y:S03]  /*27f30*/  LDL.LU R121, [R1+0x340] ;  /* 0x0003400001797983 */ /* 0x000ea60000300800 */
[----:B------:R-:W-:-:S05]  /*27f40*/  F2FP.SATFINITE.E4M3.F32.PACK_AB_MERGE_C R14, RZ, R14, RZ ;  /* 0x0000000eff0e723e */ /* 0x000fca00048070ff */
[----:B------:R0:W-:Y:S01]  /*27f50*/  @!P5 STG.E.U8 desc[UR14][R10.64+0x60], R14 ;  /* 0x0000600e0a00d986 */ /* 0x0001e2000c10110e */
[----:B------:R-:W-:Y:S02]  /*27f60*/  LOP3.LUT P0, RZ, R12, 0x8, RZ, 0xc0, !PT ;  /* 0x000000080cff7812 */ /* 0x000fe4000780c0ff */
[----:B------:R-:W-:Y:S01]  /*27f70*/  ISETP.LT.OR P3, PT, R27, 0x71, !P1 ;  /* 0x000000711b00780c */ /* 0x000fe20004f61670 */
[----:B0-----:R-:W0:Y:S01]  /*27f80*/  @!P4 LDC.64 R10, c[0x0][0x5c0] ;  /* 0x00017000ff0acb82 */ /* 0x001e220000000a00 */
[----:B------:R-:W-:-:S09]  /*27f90*/  LOP3.LUT R5, R5, 0xfbffffff, RZ, 0xc0, !PT ;  /* 0xfbffffff05057812 */ /* 0x000fd200078ec0ff */
[----:B------:R-:W-:Y:S02]  /*27fa0*/  @P0 LOP3.LUT R5, R5, 0x4000000, RZ, 0xfc, !PT ;  /* 0x0400000005050812 */ /* 0x000fe400078efcff */
[----:B------:R-:W-:-:S04]  /*27fb0*/  @!P3 IADD3 R79, P0, P6, R3, R6, R4 ;  /* 0x00000006034fb210 */ /* 0x000fc80007e1e004 */
[----:B------:R-:W-:Y:S02]  /*27fc0*/  @!P3 IADD3.X R15, R0, R29, R2, P0, P6 ;  /* 0x0000001d000fb210 */ /* 0x000fe400007ec402 */
[----:B0-----:R-:W-:-:S05]  /*27fd0*/  @!P4 IADD3 R10, P3, R13, R10, RZ ;  /* 0x0000000a0d0ac210 */ /* 0x001fca0007f7e0ff */
[----:B------:R-:W-:Y:S02]  /*27fe0*/  @!P4 IMAD.X R11, R7, 0x1, R11, P3 ;  /* 0x00000001070bc824 */ /* 0x000fe400018e060b */
[----:B---3--:R-:W-:Y:S02]  /*27ff0*/  FMUL R7, R120, UR20 ;  /* 0x0000001478077c20 */ /* 0x008fe40008400000 */
[----:B------:R-:W3:Y:S03]  /*28000*/  LDL.LU R120, [R1+0x344] ;  /* 0x0003440001787983 */ /* 0x000ee60000300800 */
[----:B------:R-:W-:-:S05]  /*28010*/  F2FP.SATFINITE.E4M3.F32.PACK_AB_MERGE_C R7, RZ, R7, RZ ;  /* 0x00000007ff07723e */ /* 0x000fca00048070ff */
[----:B------:R4:W-:Y:S02]  /*28020*/  @!P4 STG.E.U8 desc[UR14][R10.64+0x61], R7 ;  /* 0x000061070a00c986 */ /* 0x0009e4000c10110e */
[----:B----4-:R-:W-:Y:S02]  /*28030*/  FMUL R7, R124, UR20 ;  /* 0x000000147c077c20 */ /* 0x010fe40008400000 */
[----:B------:R-:W4:Y:S01]  /*28040*/  LDL.LU R124, [R1+0x348] ;  /* 0x00034800017c7983 */ /* 0x000f220000300800 */
[----:B--2---:R-:W-:-:S03]  /*28050*/  FMUL R10, R121, UR20 ;  /* 0x00000014790a7c20 */ /* 0x004fc60008400000 */
[----:B------:R-:W2:Y:S01]  /*28060*/  LDL.LU R121, [R1+0x34c] ;  /* 0x00034c0001797983 */ /* 0x000ea20000300800 */
[C---:B------:R-:W-:Y:S02]  /*28070*/  ISETP.LT.OR P5, PT, R27.reuse, 0x72, !P1 ;  /* 0x000000721b00780c */ /* 0x040fe40004fa1670 */
[----:B------:R-:W-:-:S11]  /*28080*/  ISETP.LT.OR P3, PT, R27, 0x79, !P1 ;  /* 0x000000791b00780c */ /* 0x000fd60004f61670 */
[----:B------:R-:W-:-:S04]  /*28090*/  @!P5 IADD3 R78, P0, P6, R3, R6, R4 ;  /* 0x00000006034ed210 */ /* 0x000fc80007e1e004 */
[----:B------:R-:W-:Y:S02]  /*280a0*/  @!P5 IADD3.X R28, R0, R29, R2, P0, P6 ;  /* 0x0000001d001cd210 */ /* 0x000fe400007ec402 */
[----:B------:R-:W-:-:S04]  /*280b0*/  @!P3 IADD3 R77, P4, P6, R3, R6, R4 ;  /* 0x00000006034db210 */ /* 0x000fc80007e9e004 */
[----:B------:R-:W-:Y:S02]  /*280c0*/  @!P3 IADD3.X R76, R0, R29, R2, P4, P6 ;  /* 0x0000001d004cb210 */ /* 0x000fe400027ec402 */
[----:B------:R-:W-:Y:S02]  /*280d0*/  ISETP.LT.OR P3, PT, R27, 0x7a, !P1 ;  /* 0x0000007a1b00780c */ /* 0x000fe40004f61670 */
[C---:B------:R-:W-:Y:S02]  /*280e0*/  LOP3.LUT P0, RZ, R5.reuse, 0x4000000, RZ, 0xc0, !PT ;  /* 0x0400000005ff7812 */ /* 0x040fe4000780c0ff */
[----:B------:R-:W-:Y:S02]  /*280f0*/  LOP3.LUT R5, R5, 0xfeffffff, RZ, 0xc0, !PT ;  /* 0xfeffffff05057812 */ /* 0x000fe400078ec0ff */
[----:B------:R-:W-:Y:S02]  /*28100*/  F2FP.SATFINITE.E4M3.F32.PACK_AB_MERGE_C R7, RZ, R7, RZ ;  /* 0x00000007ff07723e */ /* 0x000fe400048070ff */
[----:B------:R-:W-:-:S05]  /*28110*/  @P5 LOP3.LUT R5, R5, 0x1000000, RZ, 0xfc, !PT ;  /* 0x0100000005055812 */ /* 0x000fca00078efcff */
[----:B------:R-:W-:Y:S02]  /*28120*/  @!P3 IADD3 R14, P4, P6, R3, R6, R4 ;  /* 0x00000006030eb210 */ /* 0x000fe40007e9e004 */
[----:B------:R-:W-:Y:S01]  /*28130*/  LOP3.LUT P5, RZ, R12, 0x4, RZ, 0xc0, !PT ;  /* 0x000000040cff7812 */ /* 0x000fe200078ac0ff */
[----:B------:R0:W-:Y:S01]  /*28140*/  @!P0 STG.E.U8 desc[UR14][R104.64+0x68], R7 ;  /* 0x0000680768008986 */ /* 0x0001e2000c10110e */
[----:B------:R-:W-:Y:S02]  /*28150*/  @!P3 IADD3.X R13, R0, R29, R2, P4, P6 ;  /* 0x0000001d000db210 */ /* 0x000fe400027ec402 */
[----:B------:R-:W-:Y:S02]  /*28160*/  LOP3.LUT P3, RZ, R5, 0x2000000, RZ, 0xc0, !PT ;  /* 0x0200000005ff7812 */ /* 0x000fe4000786c0ff */
[----:B------:R-:W-:Y:S02]  /*28170*/  ISETP.LT.OR P0, PT, R27, 0x81, !P1 ;  /* 0x000000811b00780c */ /* 0x000fe40004f01670 */
[----:B------:R-:W-:-:S02]  /*28180*/  F2FP.SATFINITE.E4M3.F32.PACK_AB_MERGE_C R10, RZ, R10, RZ ;  /* 0x0000000aff0a723e */ /* 0x000fc400048070ff */
[----:B------:R-:W-:-:S03]  /*28190*/  LOP3.LUT R5, R5, 0xffbfffff, RZ, 0xc0, !PT ;  /* 0xffbfffff05057812 */ /* 0x000fc600078ec0ff */
[----:B------:R1:W-:Y:S06]  /*281a0*/  @!P5 STG.E.U8 desc[UR14][R100.64+0x69], R10 ;  /* 0x0000690a6400d986 */ /* 0x0003ec000c10110e */
[----:B0-----:R-:W-:Y:S01]  /*281b0*/  @!P0 IADD3 R7, P4, P6, R3, R6, R4 ;  /* 0x0000000603078210 */ /* 0x001fe20007e9e004 */
[----:B-1----:R-:W0:Y:S03]  /*281c0*/  @!P3 LDC.64 R10, c[0x0][0x5c0] ;  /* 0x00017000ff0abb82 */ /* 0x002e260000000a00 */
[----:B------:R-:W-:-:S02]  /*281d0*/  @!P0 IADD3.X R81, R0, R29, R2, P4, P6 ;  /* 0x0000001d00518210 */ /* 0x000fc400027ec402 */
[----:B------:R-:W-:Y:S02]  /*281e0*/  @P0 LOP3.LUT R5, R5, 0x400000, RZ, 0xfc, !PT ;  /* 0x0040000005050812 */ /* 0x000fe400078efcff */
[----:B------:R-:W-:-:S13]  /*281f0*/  ISETP.LT.OR P0, PT, R27, 0x82, !P1 ;  /* 0x000000821b00780c */ /* 0x000fda0004f01670 */
        /* <DEDUP_REMOVED lines=8> */
[----:B0-----:R-:W0:Y:S02]  /*28280*/  @!P2 LDC.64 R10, c[0x0][0x5c0] ;  /* 0x00017000ff0aab82 */ /* 0x001e240000000a00 */
[----:B0-----:R-:W-:-:S05]  /*28290*/  @!P2 IADD3 R10, P3, R82, R10, RZ ;  /* 0x0000000a520aa210 */ /* 0x001fca0007f7e0ff */
[----:B------:R-:W-:Y:S02]  /*282a0*/  @!P2 IMAD.X R11, R80, 0x1, R11, P3 ;  /* 0x00000001500ba824 */ /* 0x000fe400018e060b */
[----:B----4-:R-:W-:-:S05]  /*282b0*/  FMUL R80, R124, UR20 ;  /* 0x000000147c507c20 */ /* 0x010fca0008400000 */
[----:B------:R-:W-:-:S05]  /*282c0*/  F2FP.SATFINITE.E4M3.F32.PACK_AB_MERGE_C R80, RZ, R80, RZ ;  /* 0x00000050ff50723e */ /* 0x000fca00048070ff */
[----:B------:R2:W-:Y:S02]  /*282d0*/  @!P2 STG.E.U8 desc[UR14][R10.64+0x69], R80 ;  /* 0x000069500a00a986 */ /* 0x0005e4000c10110e */
[----:B--2---:R-:W-:Y:S02]  /*282e0*/  FMUL R10, R121, UR20 ;  /* 0x00000014790a7c20 */ /* 0x004fe40008400000 */
[----:B------:R-:W2:Y:S01]  /*282f0*/  LDL.LU R121, [R1+0x354] ;  /* 0x0003540001797983 */ /* 0x000ea20000300800 */
[----:B------:R-:W-:Y:S02]  /*28300*/  ISETP.LT.OR P5, PT, R27, 0x89, !P1 ;  /* 0x000000891b00780c */ /* 0x000fe40004fa1670 */
[----:B------:R-:W-:-:S04]  /*28310*/  LOP3.LUT R8, R8, 0xffffffbf, RZ, 0xc0, !PT ;  /* 0xffffffbf08087812 */ /* 0x000fc800078ec0ff */
[----:B------:R-:W-:-:S04]  /*28320*/  @P0 LOP3.LUT R8, R8, 0x40, RZ, 0xfc, !PT ;  /* 0x0000004008080812 */ /* 0x000fc800078efcff */
[C---:B------:R-:W-:Y:S02]  /*28330*/  LOP3.LUT P0, RZ, R8.reuse, 0x20000, RZ, 0xc0, !PT ;  /* 0x0002000008ff7812 */ /* 0x040fe4000780c0ff */
[----:B------:R-:W-:Y:S02]  /*28340*/  LOP3.LUT R8, R8, 0xffffff7f, RZ, 0xc0, !PT ;  /* 0xffffff7f08087812 */ /* 0x000fe400078ec0ff */
[----:B------:R-:W-:Y:S02]  /*28350*/  @!P5 IADD3 R85, P4, P6, R3, R6, R4 ;  /* 0x000000060355d210 */ /* 0x000fe40007e9e004 */
[----:B------:R-:W-:Y:S02]  /*28360*/  @P5 LOP3.LUT R8, R8, 0x80, RZ, 0xfc, !PT ;  /* 0x0000008008085812 */ /* 0x000fe400078efcff */
[----:B------:R-:W-:Y:S02]  /*28370*/  @!P5 IADD3.X R88, R0, R29, R2, P4, P6 ;  /* 0x0000001d0058d210 */ /* 0x000fe400027ec402 */
[----:B------:R-:W-:-:S02]  /*28380*/  ISETP.LT.OR P5, PT, R27, 0x8a, !P1 ;  /* 0x0000008a1b00780c */ /* 0x000fc40004fa1670 */
[----:B------:R-:W-:-:S11]  /*28390*/  LOP3.LUT R8, R8, 0xfffffeff, RZ, 0xc0, !PT ;  /* 0xfffffeff08087812 */ /* 0x000fd600078ec0ff */
[----:B------:R-:W-:-:S04]  /*283a0*/  @!P5 IADD3 R82, P4, P6, R3, R6, R4 ;  /* 0x000000060352d210 */ /* 0x000fc80007e9e004 */
[----:B------:R-:W-:Y:S02]  /*283b0*/  @!P5 IADD3.X R86, R0, R29, R2, P4, P6 ;  /* 0x0000001d0056d210 */ /* 0x000fe400027ec402 */
[----:B------:R-:W-:Y:S02]  /*283c0*/  ISETP.LT.OR P4, PT, R27, 0x91, !P1 ;  /* 0x000000911b00780c */ /* 0x000fe40004f81670 */
[----:B------:R-:W-:-:S04]  /*283d0*/  @P5 LOP3.LUT R8, R8, 0x100, RZ, 0xfc, !PT ;  /* 0x0000010008085812 */ /* 0x000fc800078efcff */
[----:B------:R-:W-:-:S07]  /*283e0*/  LOP3.LUT R8, R8, 0xfffffdff, RZ, 0xc0, !PT ;  /* 0xfffffdff08087812 */ /* 0x000fce00078ec0ff */
[----:B------:R-:W-:Y:S02]  /*283f0*/  @!P4 IADD3 R80, P2, P3, R3, R6, R4 ;  /* 0x000000060350c210 */ /* 0x000fe40007b5e004 */
[----:B------:R-:W-:Y:S02]  /*28400*/  @P4 LOP3.LUT R8, R8, 0x200, RZ, 0xfc, !PT ;  /* 0x0000020008084812 */ /* 0x000fe400078efcff */
[----:B------:R-:W-:Y:S02]  /*28410*/  @!P4 IADD3.X R83, R0, R29, R2, P2, P3 ;  /* 0x0000001d0053c210 */ /* 0x000fe400017e6402 */
[----:B------:R-:W-:Y:S02]  /*28420*/  ISETP.LT.OR P4, PT, R27, 0x92, !P1 ;  /* 0x000000921b00780c */ /* 0x000fe40004f81670 */
[C---:B------:R-:W-:Y:S02]  /*28430*/  LOP3.LUT P5, RZ, R5.reuse, 0x1000000, RZ, 0xc0, !PT ;  /* 0x0100000005ff7812 */ /* 0x040fe400078ac0ff */
[----:B------:R-:W-:-:S09]  /*28440*/  LOP3.LUT R5, R5, 0xfff7ffff, RZ, 0xc0, !PT ;  /* 0xfff7ffff05057812 */ /* 0x000fd200078ec0ff */
[----:B------:R-:W-:Y:S02]  /*28450*/  @!P4 IADD3 R87, P2, P3, R3, R6, R4 ;  /* 0x000000060357c210 */ /* 0x000fe40007b5e004 */
[----:B------:R-:W-:Y:S02]  /*28460*/  @P4 LOP3.LUT R5, R5, 0x80000, RZ, 0xfc, !PT ;  /* 0x0008000005054812 */ /* 0x000fe400078efcff */
[----:B------:R-:W-:Y:S02]  /*28470*/  @!P4 IADD3.X R90, R0, R29, R2, P2, P3 ;  /* 0x0000001d005ac210 */ /* 0x000fe400017e6402 */
[----:B------:R-:W-:Y:S02]  /*28480*/  ISETP.LT.OR P4, PT, R27, 0x99, !P1 ;  /* 0x000000991b00780c */ /* 0x000fe40004f81670 */
[----:B------:R-:W-:Y:S02]  /*28490*/  LOP3.LUT P6, RZ, R12, 0x10, RZ, 0xc0, !PT ;  /* 0x000000100cff7812 */ /* 0x000fe400078cc0ff */
[----:B------:R-:W-:-:S02]  /*284a0*/  LOP3.LUT R8, R8, 0xfffffbff, RZ, 0xc0, !PT ;  /* 0xfffffbff08087812 */ /* 0x000fc400078ec0ff */
[----:B------:R-:W-:-:S07]  /*284b0*/  F2FP.SATFINITE.E4M3.F32.PACK_AB_MERGE_C R10, RZ, R10, RZ ;  /* 0x0000000aff0a723e */ /* 0x000fce00048070ff */
[----:B------:R-:W-:Y:S02]  /*284c0*/  @!P4 IADD3 R91, P2, P3, R3, R6, R4 ;  /* 0x00000006035bc210 */ /* 0x000fe40007b5e004 */
[----:B------:R-:W-:Y:S02]  /*284d0*/  @P4 LOP3.LUT R8, R8, 0x400, RZ, 0xfc, !PT ;  /* 0x0000040008084812 */ /* 0x000fe400078efcff */
[----:B------:R-:W-:Y:S02]  /*284e0*/  @!P4 IADD3.X R92, R0, R29, R2, P2, P3 ;  /* 0x0000001d005cc210 */ /* 0x000fe400017e6402 */
[----:B------:R-:W-:Y:S01]  /*284f0*/  LOP3.LUT P4, RZ, R12, 0x40, RZ, 0xc0, !PT ;  /* 0x000000400cff7812 */ /* 0x000fe2000788c0ff */
[----:B------:R3:W-:Y:S01]  /*28500*/  @!P6 STG.E.U8 desc[UR14][R108.64+0x70], R10 ;  /* 0x0000700a6c00e986 */ /* 0x0007e2000c10110e */
[----:B------:R-:W-:-:S11]  /*28510*/  LOP3.LUT R5, R5, 0xff7fffff, RZ, 0xc0, !PT ;  /* 0xff7fffff05057812 */ /* 0x000fd600078ec0ff */
[----:B------:R-:W-:Y:S02]  /*28520*/  @P4 LOP3.LUT R5, R5, 0x800000, RZ, 0xfc, !PT ;  /* 0x0080000005054812 */ /* 0x000fe400078efcff */
[C---:B------:R-:W-:Y:S02]  /*28530*/  ISETP.LT.OR P4, PT, R27.reuse, 0x71, !P1 ;  /* 0x000000711b00780c */ /* 0x040fe40004f81670 */
[----:B------:R-:W-:Y:S01]  /*28540*/  ISETP.LT.OR P3, PT, R27, 0x9a, !P1 ;  /* 0x0000009a1b00780c */ /* 0x000fe20004f61670 */
[----:B---3--:R-:W-:Y:S02]  /*28550*/  FMUL R10, R120, UR20 ;  /* 0x00000014780a7c20 */ /* 0x008fe40008400000 */
[----:B------:R-:W3:Y:S03]  /*28560*/  LDL.LU R120, [R1+0x358] ;  /* 0x0003580001787983 */ /* 0x000ee60000300800 */
[----:B------:R-:W-:Y:S01]  /*28570*/  F2FP.SATFINITE.E4M3.F32.PACK_AB_MERGE_C R10, RZ, R10, RZ ;  /* 0x0000000aff0a723e */ /* 0x000fe200048070ff */
[----:B------:R-:W4:Y:S04]  /*28580*/  LDL.LU R124, [R1+0x35c] ;  /* 0x00035c00017c7983 */ /* 0x000f280000300800 */
[----:B------:R0:W-:Y:S02]  /*28590*/  @!P0 STG.E.U8 desc[UR14][R106.64+0x71], R10 ;  /* 0x0000710a6a008986 */ /* 0x0001e4000c10110e */
[----:B0-----:R-:W0:Y:S01]  /*285a0*/  @!P4 LDC.64 R10, c[0x0][0x5c0] ;  /* 0x00017000ff0acb82 */ /* 0x001e220000000a00 */
[----:B------:R-:W-:-:S04]  /*285b0*/  @!P3 IADD3 R93, P2, P6, R3, R6, R4 ;  /* 0x00000006035db210 */ /* 0x000fc80007e5e004 */
[----:B------:R-:W-:Y:S02]  /*285c0*/  @!P3 IADD3.X R97, R0, R29, R2, P2, P6 ;  /* 0x0000001d0061b210 */ /* 0x000fe400017ec402 */
[----:B0-----:R-:W-:-:S05]  /*285d0*/  @!P4 IADD3 R10, P2, R79, R10, RZ ;  /* 0x0000000a4f0ac210 */ /* 0x001fca0007f5e0ff */
[----:B------:R-:W-:Y:S02]  /*285e0*/  @!P4 IMAD.X R11, R15, 0x1, R11, P2 ;  /* 0x000000010f0bc824 */ /* 0x000fe400010e060b */
[----:B--2---:R-:W-:Y:S02]  /*285f0*/  FMUL R15, R121, UR20 ;  /* 0x00000014790f7c20 */ /* 0x004fe40008400000 */
[----:B------:R-:W2:Y:S03]  /*28600*/  LDL.LU R121, [R1+0x360] ;  /* 0x0003600001797983 */ /* 0x000ea60000300800 */
[----:B------:R-:W-:-:S05]  /*28610*/  F2FP.SATFINITE.E4M3.F32.PACK_AB_MERGE_C R15, RZ, R15, RZ ;  /* 0x0000000fff0f723e */ /* 0x000fca00048070ff */
[----:B------:R0:W-:Y:S01]  /*28620*/  @!P4 STG.E.U8 desc[UR14][R10.64+0x70], R15 ;  /* 0x0000700f0a00c986 */ /* 0x0001e2000c10110e */
[----:B------:R-:W-:Y:S01]  /*28630*/  ISETP.LT.OR P2, PT, R27, 0xa1, !P1 ;  /* 0x000000a11b00780c */ /* 0x000fe20004f41670 */
[----:B0-----:R-:W0:Y:S01]  /*28640*/  @!P5 LDC.64 R10, c[0x0][0x5c0] ;  /* 0x00017000ff0adb82 */ /* 0x001e220000000a00 */
[----:B------:R-:W-:Y:S02]  /*28650*/  LOP3.LUT R5, R5, 0xfffbffff, RZ, 0xc0, !PT ;  /* 0xfffbffff05057812 */ /* 0x000fe400078ec0ff */
[----:B------:R-:W-:Y:S02]  /*28660*/  ISETP.LT.OR P4, PT, R27, 0xa2, !P1 ;  /* 0x000000a21b00780c */ /* 0x000fe40004f81670 */
[----:B------:R-:W-:-:S07]  /*28670*/  @P3 LOP3.LUT R5, R5, 0x40000, RZ, 0xfc, !PT ;  /* 0x0004000005053812 */ /* 0x000fce00078efcff */
[----:B------:R-:W-:Y:S02]  /*28680*/  @!P2 IADD3 R79, P3, P6, R3, R6, R4 ;  /* 0x00000006034fa210 */ /* 0x000fe40007e7e004 */
[----:B------:R-:W-:Y:S02]  /*28690*/  LOP3.LUT R5, R5, 0xfffdffff, RZ, 0xc0, !PT ;  /* 0xfffdffff05057812 */ /* 0x000fe400078ec0ff */
[----:B------:R-:W-:Y:S02]  /*286a0*/  @!P2 IADD3.X R96, R0, R29, R2, P3, P6 ;  /* 0x0000001d0060a210 */ /* 0x000fe40001fec402 */
[----:B------:R-:W-:Y:S02]  /*286b0*/  @P2 LOP3.LUT R5, R5, 0x20000, RZ, 0xfc, !PT ;  /* 0x0002000005052812 */ /* 0x000fe400078efcff */
[----:B------:R-:W-:Y:S02]  /*286c0*/  LOP3.LUT R8, R8, 0xfffff7ff, RZ, 0xc0, !PT ;  /* 0xfffff7ff08087812 */ /* 0x000fe400078ec0ff */
[----:B0-----:R-:W-:-:S02]  /*286d0*/  @!P5 IADD3 R10, P2, R78, R10, RZ ;  /* 0x0000000a4e0ad210 */ /* 0x001fc40007f5e0ff */
[----:B------:R-:W-:-:S03]  /*286e0*/  @!P4 IADD3 R78, P3, P6, R3, R6, R4 ;  /* 0x00000006034ec210 */ /* 0x000fc60007e7e004 */
[----:B------:R-:W-:Y:S01]  /*286f0*/  @!P5 IMAD.X R11, R28, 0x1, R11, P2 ;  /* 0x000000011c0bd824 */ /* 0x000fe200010e060b */
[----:B------:R-:W-:Y:S02]  /*28700*/  @P4 LOP3.LUT R8, R8, 0x800, RZ, 0xfc, !PT ;  /* 0x0000080008084812 */ /* 0x000fe400078efcff */
[----:B------:R-:W-:Y:S02]  /*28710*/  @!P4 IADD3.X R94, R0, R29, R2, P3, P6 ;  /* 0x0000001d005ec210 */ /* 0x000fe40001fec402 */
[----:B------:R-:W-:Y:S01]  /*28720*/  LOP3.LUT P4, RZ, R5, 0x800000, RZ, 0xc0, !PT ;  /* 0x0080000005ff7812 */ /* 0x000fe2000788c0ff */
[----:B---3--:R-:W-:Y:S02]  /*28730*/  FMUL R15, R120, UR20 ;  /* 0x00000014780f7c20 */ /* 0x008fe40008400000 */
[----:B------:R-:W3:Y:S03]  /*28740*/  LDL.LU R120, [R1+0x364] ;  /* 0x0003640001787983 */ /* 0x000ee60000300800 */
[----:B------:R-:W-:Y:S01]  /*28750*/  F2FP.SATFINITE.E4M3.F32.PACK_AB_MERGE_C R15, RZ, R15, RZ ;  /* 0x0000000fff0f723e */ /* 0x000fe200048070ff */
[----:B------:R-:W3:Y:S04]  /*28760*/  LDL.LU R125, [R1+0x368] ;  /* 0x00036800017d7983 */ /* 0x000ee80000300800 */
[----:B------:R4:W-:Y:S02]  /*28770*/  @!P5 STG.E.U8 desc[UR14][R10.64+0x71], R15 ;  /* 0x0000710f0a00d986 */ /* 0x0009e4000c10110e */
[----:B----4-:R-:W-:-:S05]  /*28780*/  FMUL R10, R124, UR20 ;  /* 0x000000147c0a7c20 */ /* 0x010fca0008400000 */
[----:B------:R-:W-:-:S05]  /*28790*/  F2FP.SATFINITE.E4M3.F32.PACK_AB_MERGE_C R10, RZ, R10, RZ ;  /* 0x0000000aff0a723e */ /* 0x000fca00048070ff */
[----:B------:R2:W-:Y:S02]  /*287a0*/  @!P4 STG.E.U8 desc[UR14][R112.64+0x78], R10 ;  /* 0x0000780a7000c986 */ /* 0x0005e4000c10110e */
[----:B--2---:R-:W-:Y:S02]  /*287b0*/  FMUL R10, R121, UR20 ;  /* 0x00000014790a7c20 */ /* 0x004fe40008400000 */
[----:B------:R-:W2:Y:S04]  /*287c0*/  LDL.LU R121, [R1+0x36c] ;  /* 0x00036c0001797983 */ /* 0x000ea80000300800 */
[----:B------:R-:W4:Y:S01]  /*287d0*/  LDL.LU R124, [R1+0x370] ;  /* 0x00037000017c7983 */ /* 0x000f220000300800 */
[----:B------:R-:W-:Y:S02]  /*287e0*/  ISETP.LT.OR P2, PT, R27, 0xa9, !P1 ;  /* 0x000000a91b00780c */ /* 0x000fe40004f41670 */
[----:B------:R-:W-:-:S11]  /*287f0*/  LOP3.LUT R8, R8, 0xdfffffff, RZ, 0xc0, !PT ;  /* 0xdfffffff08087812 */ /* 0x000fd600078ec0ff */
[----:B------:R-:W-:Y:S02]  /*28800*/  @!P2 IADD3 R15, P5, P6, R3, R6, R4 ;  /* 0x00000006030fa210 */ /* 0x000fe40007ebe004 */
[----:B------:R-:W-:Y:S02]  /*28810*/  @P2 LOP3.LUT R8, R8, 0x20000000, RZ, 0xfc, !PT ;  /* 0x2000000008082812 */ /* 0x000fe400078efcff */
[----:B------:R-:W-:Y:S02]  /*28820*/  @!P2 IADD3.X R28, R0, R29, R2, P5, P6 ;  /* 0x0000001d001ca210 */ /* 0x000fe40002fec402 */
[C---:B------:R-:W-:Y:S02]  /*28830*/  ISETP.LT.OR P2, PT, R27.reuse, 0xaa, !P1 ;  /* 0x000000aa1b00780c */ /* 0x040fe40004f41670 */
[----:B------:R-:W-:Y:S02]  /*28840*/  LOP3.LUT P0, RZ, R12, 0x20, RZ, 0xc0, !PT ;  /* 0x000000200cff7812 */ /* 0x000fe4000780c0ff */
[----:B------:R-:W-:-:S02]  /*28850*/  ISETP.LT.OR P4, PT, R27, 0x79, !P1 ;  /* 0x000000791b00780c */ /* 0x000fc40004f81670 */
[----:B------:R-:W-:Y:S02]  /*28860*/  LOP3.LUT R12, R12, 0xfffffffe, RZ, 0xc0, !PT ;  /* 0xfffffffe0c0c7812 */ /* 0x000fe400078ec0ff */
[----:B------:R-:W-:-:S05]  /*28870*/  F2FP.SATFINITE.E4M3.F32.PACK_AB_MERGE_C R10, RZ, R10, RZ ;  /* 0x0000000aff0a723e */ /* 0x000fca00048070ff */
[-C--:B------:R-:W-:Y:S02]  /*28880*/  @!P2 IADD3 R95, P5, P6, R3, R6.reuse, R4 ;  /* 0x00000006035fa210 */ /* 0x080fe40007ebe004 */
[----:B------:R-:W-:Y:S02]  /*28890*/  @P2 LOP3.LUT R12, R12, 0x1, RZ, 0xfc, !PT ;  /* 0x000000010c0c2812 */ /* 0x000fe400078efcff */
[----:B------:R-:W-:Y:S02]  /*288a0*/  @!P2 IADD3.X R98, R0, R29, R2, P5, P6 ;  /* 0x0000001d0062a210 */ /* 0x000fe40002fec402 */
[C---:B------:R-:W-:Y:S01]  /*288b0*/  ISETP.LT.OR P2, PT, R27.reuse, 0xb1, !P1 ;  /* 0x000000b11b00780c */ /* 0x040fe20004f41670 */
[----:B------:R0:W-:Y:S01]  /*288c0*/  @!P0 STG.E.U8 desc[UR14][R110.64+0x79], R10 ;  /* 0x0000790a6e008986 */ /* 0x0001e2000c10110e */
[----:B------:R-:W-:Y:S02]  /*288d0*/  ISETP.LT.OR P0, PT, R27, 0xb2, !P1 ;  /* 0x000000b21b00780c */ /* 0x000fe40004f01670 */
[----:B------:R-:W-:Y:S01]  /*288e0*/  LOP3.LUT R12, R12, 0xffffff7f, RZ, 0xc0, !PT ;  /* 0xffffff7f0c0c7812 */ /* 0x000fe200078ec0ff */
[----:B0-----:R-:W0:Y:S08]  /*288f0*/  @!P4 LDC.64 R10, c[0x0][0x5c0] ;  /* 0x00017000ff0acb82 */ /* 0x001e300000000a00 */
[----:B------:R-:W-:-:S02]  /*28900*/  @!P2 IADD3 R99, P5, P6, R3, R6, R4 ;  /* 0x000000060363a210 */ /* 0x000fc40007ebe004 */
[----:B------:R-:W-:Y:S02]  /*28910*/  @P2 LOP3.LUT R12, R12, 0x80, RZ, 0xfc, !PT ;  /* 0x000000800c0c2812 */ /* 0x000fe400078efcff */
[-C--:B------:R-:W-:Y:S02]  /*28920*/  @!P2 IADD3.X R100, R0, R29.reuse, R2, P5, P6 ;  /* 0x0000001d0064a210 */ /* 0x080fe40002fec402 */
[----:B------:R-:W-:Y:S02]  /*28930*/  LOP3.LUT R12, R12, 0xffffefff, RZ, 0xc0, !PT ;  /* 0xffffefff0c0c7812 */ /* 0x000fe400078ec0ff */
[----:B------:R-:W-:Y:S02]  /*28940*/  @!P0 IADD3 R101, P5, P6, R3, R6, R4 ;  /* 0x0000000603658210 */ /* 0x000fe40007ebe004 */
[----:B------:R-:W-:Y:S02]  /*28950*/  @P0 LOP3.LUT R12, R12, 0x1000, RZ, 0xfc, !PT ;  /* 0x000010000c0c0812 */ /* 0x000fe400078efcff */
[----:B------:R-:W-:-:S02]  /*28960*/  @!P0 IADD3.X R102, R0, R29, R2, P5, P6 ;  /* 0x0000001d00668210 */ /* 0x000fc40002fec402 */
[----:B------:R-:W-:Y:S02]  /*28970*/  ISETP.LT.OR P0, PT, R27, 0xb9, !P1 ;  /* 0x000000b91b00780c */ /* 0x000fe40004f01670 */
[C---:B------:R-:W-:Y:S02]  /*28980*/  LOP3.LUT P3, RZ, R12.reuse, 0x100, RZ, 0xc0, !PT ;  /* 0x000001000cff7812 */ /* 0x040fe4000786c0ff */
[----:B0-----:R-:W-:Y:S02]  /*28990*/  @!P4 IADD3 R10, P5, R77, R10, RZ ;  /* 0x0000000a4d0ac210 */ /* 0x001fe40007fbe0ff */
[----:B------:R-:W-:-:S03]  /*289a0*/  LOP3.LUT R12, R12, 0xffff7fff, RZ, 0xc0, !PT ;  /* 0xffff7fff0c0c7812 */ /* 0x000fc600078ec0ff */
[----:B------:R-:W-:-:S04]  /*289b0*/  @!P4 IMAD.X R11, R76, 0x1, R11, P5 ;  /* 0x000000014c0bc824 */ /* 0x000fc800028e060b */
[----:B------:R-:W-:Y:S02]  /*289c0*/  @!P0 IADD3 R105, P5, P6, R3, R6, R4 ;  /* 0x0000000603698210 */ /* 0x000fe40007ebe004 */
[----:B------:R-:W-:Y:S02]  /*289d0*/  @P0 LOP3.LUT R12, R12, 0x8000, RZ, 0xfc, !PT ;  /* 0x000080000c0c0812 */ /* 0x000fe400078efcff */
[----:B------:R-:W-:Y:S02]  /*289e0*/  @!P0 IADD3.X R109, R0, R29, R2, P5, P6 ;  /* 0x0000001d006d8210 */ /* 0x000fe40002fec402 */
[----:B------:R-:W-:Y:S01]  /*289f0*/  ISETP.LT.OR P0, PT, R27, 0x7a, !P1 ;  /* 0x0000007a1b00780c */ /* 0x000fe20004f01670 */
[----:B---3--:R-:W-:Y:S02]  /*28a00*/  FMUL R76, R120, UR20 ;  /* 0x00000014784c7c20 */ /* 0x008fe40008400000 */
[----:B------:R-:W3:Y:S03]  /*28a10*/  LDL.LU R120, [R1+0x374] ;  /* 0x0003740001787983 */ /* 0x000ee60000300800 */
[----:B------:R-:W-:-:S05]  /*28a20*/  F2FP.SATFINITE.E4M3.F32.PACK_AB_MERGE_C R76, RZ, R76, RZ ;  /* 0x0000004cff4c723e */ /* 0x000fca00048070ff */
[----:B------:R0:W-:Y:S02]  /*28a30*/  @!P4 STG.E.U8 desc[UR14][R10.64+0x78], R76 ;  /* 0x0000784c0a00c986 */ /* 0x0001e4000c10110e */
[----:B0-----:R-:W0:Y:S01]  /*28a40*/  @!P0 LDC.64 R10, c[0x0][0x5c0] ;  /* 0x00017000ff0a8b82 */ /* 0x001e220000000a00 */
[----:B------:R-:W-:Y:S02]  /*28a50*/  ISETP.LT.OR P4, PT, R27, 0xba, !P1 ;  /* 0x000000ba1b00780c */ /* 0x000fe40004f81670 */
[----:B0-----:R-:W-:-:S05]  /*28a60*/  @!P0 IADD3 R10, P1, R14, R10, RZ ;  /* 0x0000000a0e0a8210 */ /* 0x001fca0007f3e0ff */
[----:B------:R-:W-:Y:S02]  /*28a70*/  @!P0 IMAD.X R11, R13, 0x1, R11, P1 ;  /* 0x000000010d0b8824 */ /* 0x000fe400008e060b */
[----:B------:R-:W-:-:S05]  /*28a80*/  FMUL R13, R125, UR20 ;  /* 0x000000147d0d7c20 */ /* 0x000fca0008400000 */
[----:B------:R-:W-:-:S05]  /*28a90*/  F2FP.SATFINITE.E4M3.F32.PACK_AB_MERGE_C R13, RZ, R13, RZ ;  /* 0x0000000dff0d723e */ /* 0x000fca00048070ff */
[----:B------:R2:W-:Y:S02]  /*28aa0*/  @!P0 STG.E.U8 desc[UR14][R10.64+0x79], R13 ;  /* 0x0000790d0a008986 */ /* 0x0005e4000c10110e */
[----:B--2---:R-:W-:Y:S02]  /*28ab0*/  FMUL R10, R121, UR20 ;  /* 0x00000014790a7c20 */ /* 0x004fe40008400000 */
[----:B------:R-:W2:Y:S04]  /*28ac0*/  LDL.LU R121, [R1+0x378] ;  /* 0x0003780001797983 */ /* 0x000ea80000300800 */
[----:B------:R-:W2:Y:S01]  /*28ad0*/  LDL.LU R125, [R1+0x37c] ;  /* 0x00037c00017d7983 */ /* 0x000ea20000300800 */
[----:B------:R-:W-:-:S05]  /*28ae0*/  F2FP.SATFINITE.E4M3.F32.PACK_AB_MERGE_C R10, RZ, R10, RZ ;  /* 0x0000000aff0a723e */ /* 0x000fca00048070ff */
[----:B------:R4:W-:Y:S02]  /*28af0*/  @!P3 STG.E.U8 desc[UR14][R118.64+0x80], R10 ;  /* 0x0000800a7600b986 */ /* 0x0009e4000c10110e */
[----:B----4-:R-:W-:Y:S02]  /*28b00*/  FMUL R10, R124, UR20 ;  /* 0x000000147c0a7c20 */ /* 0x010fe40008400000 */
[----:B------:R-:W4:Y:S01]  /*28b10*/  LDL.LU R124, [R1+0x380] ;  /* 0x00038000017c7983 */ /* 0x000f220000300800 */
[----:B------:R-:W-:Y:S02]  /*28b20*/  LOP3.LUT R12, R12, 0xffffbfff, RZ, 0xc0, !PT ;  /* 0xffffbfff0c0c7812 */ /* 0x000fe400078ec0ff */
[----:B------:R-:W-:Y:S02]  /*28b30*/  @!P4 IADD3 R103, P5, P6, R3, R6, R4 ;  /* 0x000000060367c210 */ /* 0x000fe40007ebe004 */
[----:B------:R-:W-:Y:S02]  /*28b40*/  ISETP.GE.AND P1, PT, R26, 0x109, PT ;  /* 0x000001091a00780c */ /* 0x000fe40003f26270 */
[----:B------:R-:W-:-:S02]  /*28b50*/  @P4 LOP3.LUT R12, R12, 0x4000, RZ, 0xfc, !PT ;  /* 0x000040000c0c4812 */ /* 0x000fc400078efcff */
[----:B------:R-:W-:Y:S02]  /*28b60*/  @!P4 IADD3.X R107, R0, R29, R2, P5, P6 ;  /* 0x0000001d006bc210 */ /* 0x000fe40002fec402 */
[----:B------:R-:W-:-:S13]  /*28b70*/  ISETP.LT.OR P4, PT, R27, 0x1, !P1 ;  /* 0x000000011b00780c */ /* 0x000fda0004f81670 */
[----:B------:R-:W-:-:S04]  /*28b80*/  @!P4 IADD3 R104, P5, P6, R3, UR8, R6 ;  /* 0x000000080368cc10 */ /* 0x000fc8000febe006 */
[----:B------:R-:W-:Y:S02]  /*28b90*/  @!P4 IADD3.X R108, R0, UR7, R29, P5, P6 ;  /* 0x00000007006ccc10 */ /* 0x000fe4000afec41d */
[C---:B------:R-:W-:Y:S02]  /*28ba0*/  LOP3.LUT P4, RZ, R8.reuse, 0x40, RZ, 0xc0, !PT ;  /* 0x0000004008ff7812 */ /* 0x040fe4000788c0ff */
[----:B------:R-:W-:Y:S02]  /*28bb0*/  LOP3.LUT R5, R5, 0xffdfffff, RZ, 0xc0, !PT ;  /* 0xffdfffff05057812 */ /* 0x000fe400078ec0ff */
[----:B------:R-:W-:Y:S02]  /*28bc0*/  LOP3.LUT P2, RZ, R8, 0x40000, RZ, 0xc0, !PT ;  /* 0x0004000008ff7812 */ /* 0x000fe4000784c0ff */
[----:B------:R-:W-:-:S07]  /*28bd0*/  ISETP.LT.OR P3, PT, R27, 0x9, !P1 ;  /* 0x000000091b00780c */ /* 0x000fce0004f61670 */
[----:B------:R-:W-:Y:S02]  /*28be0*/  @P4 LOP3.LUT R5, R5, 0x200000, RZ, 0xfc, !PT ;  /* 0x0020000005054812 */ /* 0x000fe400078efcff */
[----:B------:R-:W-:Y:S02]  /*28bf0*/  ISETP.LT.OR P4, PT, R27, 0x2, !P1 ;  /* 0x000000021b00780c */ /* 0x000fe40004f81670 */
[----:B------:R-:W-:Y:S02]  /*28c00*/  LOP3.LUT P0, RZ, R5, 0x400000, RZ, 0xc0, !PT ;  /* 0x0040000005ff7812 */ /* 0x000fe4000780c0ff */
[----:B------:R-:W-:-:S09]  /*28c10*/  F2FP.SATFINITE.E4M3.F32.PACK_AB_MERGE_C R10, RZ, R10, RZ ;  /* 0x0000000aff0a723e */ /* 0x000fd200048070ff */
[C-C-:B------:R-:W-:Y:S01]  /*28c20*/  @!P4 IADD3 R106, P5, P6, R3.reuse, UR8, R6.reuse ;  /* 0x00000008036acc10 */ /* 0x140fe2000febe006 */
[----:B------:R0:W-:Y:S03]  /*28c30*/  @!P2 STG.E.U8 desc[UR14][R116.64+0x81], R10 ;  /* 0x0000810a7400a986 */ /* 0x0001e6000c10110e */
[----:B------:R-:W-:Y:S02]  /*28c40*/  @!P4 IADD3.X R110, R0, UR7, R29, P5, P6 ;  /* 0x00000007006ecc10 */ /* 0x000fe4000afec41d */
[----:B------:R-:W-:-:S04]  /*28c50*/  @!P3 IADD3 R113, P5, P6, R3, UR8, R6 ;  /* 0x000000080371bc10 */ /* 0x000fc8000febe006 */
[----:B------:R-:W-:Y:S01]  /*28c60*/  @!P3 IADD3.X R156, R0, UR7, R29, P5, P6 ;  /* 0x00000007009cbc10 */ /* 0x000fe2000afec41d */
[----:B0-----:R-:W0:Y:S01]  /*28c70*/  @!P0 LDC.64 R10, c[0x0][0x5c0] ;  /* 0x00017000ff0a8b82 */ /* 0x001e220000000a00 */
[C---:B------:R-:W-:Y:S02]  /*28c80*/  ISETP.LT.OR P3, PT, R27.reuse, 0xa, !P1 ;  /* 0x0000000a1b00780c */ /* 0x040fe40004f61670 */
[----:B------:R-:W-:-:S11]  /*28c90*/  ISETP.LT.OR P4, PT, R27, 0x11, !P1 ;  /* 0x000000111b00780c */ /* 0x000fd60004f81670 */
[----:B------:R-:W-:-:S04]  /*28ca0*/  @!P3 IADD3 R157, P5, P6, R3, UR8, R6 ;  /* 0x00000008039dbc10 */ /* 0x000fc8000febe006 */
[C-C-:B------:R-:W-:Y:S02]  /*28cb0*/  @!P3 IADD3.X R174, R0.reuse, UR7, R29.reuse, P5, P6 ;  /* 0x0000000700aebc10 */ /* 0x140fe4000afec41d */
[----:B------:R-:W-:Y:S02]  /*28cc0*/  @!P4 IADD3 R119, P5, P6, R3, UR8, R6 ;  /* 0x000000080377cc10 */ /* 0x000fe4000febe006 */
[----:B0-----:R-:W-:Y:S02]  /*28cd0*/  @!P0 IADD3 R10, P2, R7, R10, RZ ;  /* 0x0000000a070a8210 */ /* 0x001fe40007f5e0ff */
[----:B------:R-:W-:Y:S02]  /*28ce0*/  @!P4 IADD3.X R175, R0, UR7, R29, P5, P6 ;  /* 0x0000000700afcc10 */ /* 0x000fe4000afec41d */
[----:B------:R-:W-:Y:S01]  /*28cf0*/  LOP3.LUT P4, RZ, R5, 0x200000, RZ, 0xc0, !PT ;  /* 0x0020000005ff7812 */ /* 0x000fe2000788c0ff */
[----:B------:R-:W-:Y:S02]  /*28d00*/  @!P0 IMAD.X R11, R81, 0x1, R11, P2 ;  /* 0x00000001510b8824 */ /* 0x000fe400010e060b */
[----:B---3--:R-:W-:-:S05]  /*28d10*/  FMUL R7, R120, UR20 ;  /* 0x0000001478077c20 */ /* 0x008fca0008400000 */
[----:B------:R-:W-:-:S05]  /*28d20*/  F2FP.SATFINITE.E4M3.F32.PACK_AB_MERGE_C R7, RZ, R7, RZ ;  /* 0x00000007ff07723e */ /* 0x000fca00048070ff */
[----:B------:R0:W-:Y:S01]  /*28d30*/  @!P0 STG.E.U8 desc[UR14][R10.64+0x80], R7 ;  /* 0x000080070a008986 */ /* 0x0001e2000c10110e */
[----:B------:R-:W-:Y:S01]  /*28d40*/  ISETP.LT.OR P2, PT, R27, 0x12, !P1 ;  /* 0x000000121b00780c */ /* 0x000fe20004f41670 */
[----:B0-----:R-:W0:-:S12]  /*28d50*/  @!P4 LDC.64 R10, c[0x0][0x5c0] ;  /* 0x00017000ff0acb82 */ /* 0x001e180000000a00 */
[----:B------:R-:W-:-:S04]  /*28d60*/  @!P2 IADD3 R117, P5, P6, R3, UR8, R6 ;  /* 0x000000080375ac10 */ /* 0x000fc8000febe006 */
[----:B------:R-:W-:Y:S02]  /*28d70*/  @!P2 IADD3.X R120, R0, UR7, R29, P5, P6 ;  /* 0x000000070078ac10 */ /* 0x000fe4000afec41d */
[----:B0-----:R-:W-:-:S05]  /*28d80*/  @!P4 IADD3 R10, P5, R84, R10, RZ ;  /* 0x0000000a540ac210 */ /* 0x001fca0007fbe0ff */
[----:B------:R-:W-:Y:S01]  /*28d90*/  @!P4 IMAD.X R11, R89, 0x1, R11, P5 ;  /* 0x00000001590bc824 */ /* 0x000fe200028e060b */
[----:B------:R-:W-:Y:S01]  /*28da0*/  LOP3.LUT P3, RZ, R9, 0x400, RZ, 0xc0, !PT ;  /* 0x0000040009ff7812 */ /* 0x000fe2000786c0ff */
[----:B--2---:R-:W-:Y:S02]  /*28db0*/  FMUL R7, R121, UR20 ;  /* 0x0000001479077c20 */ /* 0x004fe40008400000 */
[----:B------:R-:W2:Y:S03]  /*28dc0*/  LDL.LU R121, [R1+0x384] ;  /* 0x0003840001797983 */ /* 0x000ea60000300800 */
[----:B------:R-:W-:-:S05]  /*28dd0*/  F2FP.SATFINITE.E4M3.F32.PACK_AB_MERGE_C R7, RZ, R7, RZ ;  /* 0x00000007ff07723e */ /* 0x000fca00048070ff */
[----:B------:R0:W-:Y:S02]  /*28de0*/  @!P4 STG.E.U8 desc[UR14][R10.64+0x81], R7 ;  /* 0x000081070a00c986 */ /* 0x0001e4000c10110e */
[----:B0-----:R-:W-:Y:S02]  /*28df0*/  FMUL R7, R125, UR20 ;  /* 0x000000147d077c20 */ /* 0x001fe40008400000 */
[----:B------:R-:W3:Y:S04]  /*28e00*/  LDL.LU R125, [R1+0x388] ;  /* 0x00038800017d7983 */ /* 0x000ee80000300800 */
[----:B------:R-:W3:Y:S04]  /*28e10*/  LDL.LU R131, [R1+0x38c] ;  /* 0x00038c0001837983 */ /* 0x000ee80000300800 */
[----:B------:R-:W3:Y:S01]  /*28e20*/  LDL.LU R130, [R1+0x390] ;  /* 0x0003900001827983 */ /* 0x000ee20000300800 */
[----:B------:R-:W-:-:S05]  /*28e30*/  F2FP.SATFINITE.E4M3.F32.PACK_AB_MERGE_C R7, RZ, R7, RZ ;  /* 0x00000007ff07723e */ /* 0x000fca00048070ff */
[----:B------:R4:W-:Y:S02]  /*28e40*/  @!P3 STG.E.U8 desc[UR14][R122.64+0x88], R7 ;  /* 0x000088077a00b986 */ /* 0x0009e4000c10110e */
[----:B----4-:R-:W-:Y:S02]  /*28e50*/  FMUL R7, R124, UR20 ;  /* 0x000000147c077c20 */ /* 0x010fe40008400000 */
[----:B------:R-:W4:Y:S01]  /*28e60*/  LDL.LU R124, [R1+0x394] ;  /* 0x00039400017c7983 */ /* 0x000f220000300800 */
[----:B------:R-:W-:Y:S02]  /*28e70*/  ISETP.LT.OR P2, PT, R27, 0x19, !P1 ;  /* 0x000000191b00780c */ /* 0x000fe40004f41670 */
[----:B------:R-:W-:Y:S01]  /*28e80*/  LOP3.LUT R5, R5, 0xffefffff, RZ, 0xc0, !PT ;  /* 0xffefffff05057812 */ /* 0x000fe200078ec0ff */
[----:B------:R-:W4:Y:S01]  /*28e90*/  LDL.LU R132, [R1+0x398] ;  /* 0x0003980001847983 */ /* 0x000f220000300800 */
[----:B------:R-:W-:Y:S02]  /*28ea0*/  LOP3.LUT P0, RZ, R9, 0x200, RZ, 0xc0, !PT ;  /* 0x0000020009ff7812 */ /* 0x000fe4000780c0ff */
[----:B------:R-:W-:Y:S01]  /*28eb0*/  F2FP.SATFINITE.E4M3.F32.PACK_AB_MERGE_C R7, RZ, R7, RZ ;  /* 0x00000007ff07723e */ /* 0x000fe200048070ff */
[----:B------:R-:W4:Y:S06]  /*28ec0*/  LDL.LU R142, [R1+0x39c] ;  /* 0x00039c00018e7983 */ /* 0x000f2c0000300800 */
[----:B------:R-:W-:-:S04]  /*28ed0*/  @!P2 IADD3 R116, P5, P6, R3, UR8, R6 ;  /* 0x000000080374ac10 */ /* 0x000fc8000febe006 */
[----:B------:R-:W-:Y:S02]  /*28ee0*/  @!P2 IADD3.X R213, R0, UR7, R29, P5, P6 ;  /* 0x0000000700d5ac10 */ /* 0x000fe4000afec41d */
[----:B------:R-:W-:-:S13]  /*28ef0*/  ISETP.LT.OR P2, PT, R27, 0x1a, !P1 ;  /* 0x0000001a1b00780c */ /* 0x000fda0004f41670 */
        /* <DEDUP_REMOVED lines=8> */
[----:B------:R-:W-:-:S13]  /*28f80*/  LOP3.LUT P2, RZ, R9, 0x4000, RZ, 0xc0, !PT ;  /* 0x0000400009ff7812 */ /* 0x000fda000784c0ff */
[----:B------:R-:W-:Y:S02]  /*28f90*/  @P2 LOP3.LUT R5, R5, 0x100000, RZ, 0xfc, !PT ;  /* 0x0010000005052812 */ /* 0x000fe400078efcff */
[----:B------:R-:W-:-:S13]  /*28fa0*/  LOP3.LUT P2, RZ, R8, 0x80, RZ, 0xc0, !PT ;  /* 0x0000008008ff7812 */ /* 0x000fda000784c0ff */
[----:B------:R-:W0:Y:S01]  /*28fb0*/  @!P2 LDC.64 R10, c[0x0][0x5c0] ;  /* 0x00017000ff0aab82 */ /* 0x000e220000000a00 */
[----:B------:R-:W-:Y:S01]  /*28fc0*/  LOP3.LUT P4, RZ, R8, 0x100, RZ, 0xc0, !PT ;  /* 0x0000010008ff7812 */ /* 0x000fe2000788c0ff */
[----:B------:R2:W-:Y:S01]  /*28fd0*/  @!P0 STG.E.U8 desc[UR14][R114.64+0x89], R7 ;  /* 0x0000890772008986 */ /* 0x0005e2000c10110e */
[----:B------:R-:W-:Y:S02]  /*28fe0*/  ISETP.LT.OR P3, PT, R27, 0x29, !P1 ;  /* 0x000000291b00780c */ /* 0x000fe40004f61670 */
[----:B0-----:R-:W-:-:S05]  /*28ff0*/  @!P2 IADD3 R10, P0, R85, R10, RZ ;  /* 0x0000000a550aa210 */ /* 0x001fca0007f1e0ff */
[----:B------:R-:W-:-:S06]  /*29000*/  @!P2 IMAD.X R11, R88, 0x1, R11, P0 ;  /* 0x00000001580ba824 */ /* 0x000fcc00000e060b */
[----:B------:R-:W-:-:S04]  /*29010*/  @!P3 IADD3 R215, P5, P6, R3, UR8, R6 ;  /* 0x0000000803d7bc10 */ /* 0x000fc8000febe006 */
[----:B------:R-:W-:Y:S02]  /*29020*/  @!P3 IADD3.X R218, R0, UR7, R29, P5, P6 ;  /* 0x0000000700dabc10 */ /* 0x000fe4000afec41d */
[----:B------:R-:W-:Y:S01]  /*29030*/  LOP3.LUT P0, RZ, R8, 0x100000, RZ, 0xc0, !PT ;  /* 0x0010000008ff7812 */ /* 0x000fe2000780c0ff */
[----:B--2---:R-:W-:-:S05]  /*29040*/  FMUL R7, R121, UR20 ;  /* 0x0000001479077c20 */ /* 0x004fca0008400000 */
[----:B------:R-:W-:-:S05]  /*29050*/  F2FP.SATFINITE.E4M3.F32.PACK_AB_MERGE_C R7, RZ, R7, RZ ;  /* 0x00000007ff07723e */ /* 0x000fca00048070ff */
[----:B------:R0:W-:Y:S01]  /*29060*/  @!P2 STG.E.U8 desc[UR14][R10.64+0x88], R7 ;  /* 0x000088070a00a986 */ /* 0x0001e2000c10110e */
[----:B------:R-:W-:Y:S01]  /*29070*/  ISETP.LT.OR P2, PT, R27, 0x2a, !P1 ;  /* 0x0000002a1b00780c */ /* 0x000fe20004f41670 */
[----:B0-----:R-:W0:-:S12]  /*29080*/  @!P4 LDC.64 R10, c[0x0][0x5c0] ;  /* 0x00017000ff0acb82 */ /* 0x001e180000000a00 */
[----:B------:R-:W-:-:S04]  /*29090*/  @!P2 IADD3 R122, P5, P6, R3, UR8, R6 ;  /* 0x00000008037aac10 */ /* 0x000fc8000febe006 */
[----:B------:R-:W-:Y:S02]  /*290a0*/  @!P2 IADD3.X R211, R0, UR7, R29, P5, P6 ;  /* 0x0000000700d3ac10 */ /* 0x000fe4000afec41d */
[----:B------:R-:W-:Y:S01]  /*290b0*/  ISETP.LT.OR P2, PT, R27, 0x31, !P1 ;  /* 0x000000311b00780c */ /* 0x000fe20004f41670 */
[----:B---3--:R-:W-:-:S05]  /*290c0*/  FMUL R7, R125, UR20 ;  /* 0x000000147d077c20 */ /* 0x008fca0008400000 */
[----:B------:R-:W-:Y:S02]  /*290d0*/  F2FP.SATFINITE.E4M3.F32.PACK_AB_MERGE_C R7, RZ, R7, RZ ;  /* 0x00000007ff07723e */ /* 0x000fe400048070ff */
[----:B0-----:R-:W-:-:S05]  /*290e0*/  @!P4 IADD3 R10, P5, R82, R10, RZ ;  /* 0x0000000a520ac210 */ /* 0x001fca0007fbe0ff */
[----:B------:R-:W-:Y:S01]  /*290f0*/  @!P4 IMAD.X R11, R86, 0x1, R11, P5 ;  /* 0x00000001560bc824 */ /* 0x000fe200028e060b */
[----:B------:R-:W-:-:S04]  /*29100*/  @!P2 IADD3 R121, P5, P6, R3, UR8, R6 ;  /* 0x000000080379ac10 */ /* 0x000fc8000febe006 */
[----:B------:R-:W-:Y:S02]  /*29110*/  @!P2 IADD3.X R210, R0, UR7, R29, P5, P6 ;  /* 0x0000000700d2ac10 */ /* 0x000fe4000afec41d */
[----:B------:R-:W-:Y:S01]  /*29120*/  LOP3.LUT P2, RZ, R5, 0x100000, RZ, 0xc0, !PT ;  /* 0x0010000005ff7812 */ /* 0x000fe2000784c0ff */
[----:B------:R0:W-:Y:S02]  /*29130*/  @!P4 STG.E.U8 desc[UR14][R10.64+0x89], R7 ;  /* 0x000089070a00c986 */ /* 0x0001e4000c10110e */
[----:B0-----:R-:W-:-:S05]  /*29140*/  FMUL R7, R131, UR20 ;  /* 0x0000001483077c20 */ /* 0x001fca0008400000 */
[----:B------:R-:W-:-:S05]  /*29150*/  F2FP.SATFINITE.E4M3.F32.PACK_AB_MERGE_C R7, RZ, R7, RZ ;  /* 0x00000007ff07723e */ /* 0x000fca00048070ff */
[----:B------:R0:W-:Y:S02]  /*29160*/  @!P2 STG.E.U8 desc[UR14][R126.64+0x90], R7 ;  /* 0x000090077e00a986 */ /* 0x0001e4000c10110e */
[----:B0-----:R-:W-:-:S05]  /*29170*/  FMUL R7, R130, UR20 ;  /* 0x0000001482077c20 */ /* 0x001fca0008400000 */
[----:B------:R-:W-:-:S05]  /*29180*/  F2FP.SATFINITE.E4M3.F32.PACK_AB_MERGE_C R7, RZ, R7, RZ ;  /* 0x00000007ff07723e */ /* 0x000fca00048070ff */
[----:B------:R4:W-:Y:S02]  /*29190*/  @!P0 STG.E.U8 desc[UR14][R128.64+0x91], R7 ;  /* 0x0000910780008986 */ /* 0x0009e4000c10110e */
[----:B----4-:R-:W-:Y:S02]  /*291a0*/  FMUL R7, R124, UR20 ;  /* 0x000000147c077c20 */ /* 0x010fe40008400000 */
[----:B------:R-:W2:Y:S04]  /*291b0*/  LDL.LU R124, [R1+0x3a0] ;  /* 0x0003a000017c7983 */ /* 0x000ea80000300800 */
[----:B------:R-:W3:Y:S04]  /*291c0*/  LDL.LU R145, [R1+0x3a4] ;  /* 0x0003a40001917983 */ /* 0x000ee80000300800 */
[----:B------:R-:W4:Y:S04]  /*291d0*/  LDL.LU R144, [R1+0x3a8] ;  /* 0x0003a80001907983 */ /* 0x000f280000300800 */
[----:B------:R-:W4:Y:S01]  /*291e0*/  LDL.LU R221, [R1+0x3ac] ;  /* 0x0003ac0001dd7983 */ /* 0x000f220000300800 */
[----:B------:R-:W-:-:S02]  /*291f0*/  LOP3.LUT P3, RZ, R8, 0x200, RZ, 0xc0, !PT ;  /* 0x0000020008ff7812 */ /* 0x000fc4000786c0ff */
[C---:B------:R-:W-:Y:S02]  /*29200*/  ISETP.LT.OR P4, PT, R27.reuse, 0x32, !P1 ;  /* 0x000000321b00780c */ /* 0x040fe40004f81670 */
[----:B------:R-:W-:-:S09]  /*29210*/  ISETP.LT.OR P2, PT, R27, 0x39, !P1 ;  /* 0x000000391b00780c */ /* 0x000fd20004f41670 */
[----:B------:R-:W0:Y:S02]  /*29220*/  @!P3 LDC.64 R10, c[0x0][0x5c0] ;  /* 0x00017000ff0abb82 */ /* 0x000e240000000a00 */
[----:B------:R-:W-:-:S04]  /*29230*/  @!P4 IADD3 R123, P5, P6, R3, UR8, R6 ;  /* 0x00000008037bcc10 */ /* 0x000fc8000febe006 */
[----:B------:R-:W-:Y:S02]  /*29240*/  @!P4 IADD3.X R125, R0, UR7, R29, P5, P6 ;  /* 0x00000007007dcc10 */ /* 0x000fe4000afec41d */
[----:B------:R-:W-:-:S04]  /*29250*/  @!P2 IADD3 R126, P5, P6, R3, UR8, R6 ;  /* 0x00000008037eac10 */ /* 0x000fc8000febe006 */
[----:B------:R-:W-:Y:S02]  /*29260*/  @!P2 IADD3.X R127, R0, UR7, R29, P5, P6 ;  /* 0x00000007007fac10 */ /* 0x000fe4000afec41d */
[----:B------:R-:W-:Y:S02]  /*29270*/  ISETP.LT.OR P2, PT, R27, 0x3a, !P1 ;  /* 0x0000003a1b00780c */ /* 0x000fe40004f41670 */
[----:B------:R-:W-:Y:S02]  /*29280*/  LOP3.LUT P4, RZ, R5, 0x80000, RZ, 0xc0, !PT ;  /* 0x0008000005ff7812 */ /* 0x000fe4000788c0ff */
[----:B------:R-:W-:Y:S02]  /*29290*/  F2FP.SATFINITE.E4M3.F32.PACK_AB_MERGE_C R7, RZ, R7, RZ ;  /* 0x00000007ff07723e */ /* 0x000fe400048070ff */
[----:B0-----:R-:W-:-:S07]  /*292a0*/  @!P3 IADD3 R10, P0, R80, R10, RZ ;  /* 0x0000000a500ab210 */ /* 0x001fce0007f1e0ff */
[----:B------:R-:W-:Y:S01]  /*292b0*/  @!P2 IADD3 R131, P5, P6, R3, UR8, R6 ;  /* 0x000000080383ac10 */ /* 0x000fe2000febe006 */
[----:B------:R-:W-:-:S03]  /*292c0*/  @!P3 IMAD.X R11, R83, 0x1, R11, P0 ;  /* 0x00000001530bb824 */ /* 0x000fc600000e060b */
[----:B------:R-:W-:Y:S02]  /*292d0*/  @!P2 IADD3.X R216, R0, UR7, R29, P5, P6 ;  /* 0x0000000700d8ac10 */ /* 0x000fe4000afec41d */
[C---:B------:R-:W-:Y:S01]  /*292e0*/  ISETP.LT.OR P2, PT, R27.reuse, 0x41, !P1 ;  /* 0x000000411b00780c */ /* 0x040fe20004f41670 */
[----:B------:R0:W-:Y:S01]  /*292f0*/  @!P3 STG.E.U8 desc[UR14][R10.64+0x90], R7 ;  /* 0x000090070a00b986 */ /* 0x0001e2000c10110e */
[----:B------:R-:W-:Y:S01]  /*29300*/  ISETP.LT.OR P3, PT, R27, 0x42, !P1 ;  /* 0x000000421b00780c */ /* 0x000fe20004f61670 */
[----:B0-----:R-:W0:Y:S10]  /*29310*/  @!P4 LDC.64 R10, c[0x0][0x5c0] ;  /* 0x00017000ff0acb82 */ /* 0x001e340000000a00 */
[----:B------:R-:W-:-:S04]  /*29320*/  @!P2 IADD3 R133, P5, P6, R3, UR8, R6 ;  /* 0x000000080385ac10 */ /* 0x000fc8000febe006 */
[----:B------:R-:W-:Y:S02]  /*29330*/  @!P2 IADD3.X R141, R0, UR7, R29, P5, P6 ;  /* 0x00000007008dac10 */ /* 0x000fe4000afec41d */
[----:B------:R-:W-:-:S04]  /*29340*/  @!P3 IADD3 R130, P5, P6, R3, UR8, R6 ;  /* 0x000000080382bc10 */ /* 0x000fc8000febe006 */
[----:B------:R-:W-:Y:S02]  /*29350*/  @!P3 IADD3.X R139, R0, UR7, R29, P5, P6 ;  /* 0x00000007008bbc10 */ /* 0x000fe4000afec41d */
[----:B------:R-:W-:Y:S01]  /*29360*/  ISETP.LT.OR P3, PT, R27, 0x49, !P1 ;  /* 0x000000491b00780c */ /* 0x000fe20004f61670 */
[----:B------:R-:W-:Y:S01]  /*29370*/  FMUL R7, R132, UR20 ;  /* 0x0000001484077c20 */ /* 0x000fe20008400000 */
[----:B0-----:R-:W-:-:S04]  /*29380*/  @!P4 IADD3 R10, P5, R87, R10, RZ ;  /* 0x0000000a570ac210 */ /* 0x001fc80007fbe0ff */
[----:B------:R-:W-:Y:S01]  /*29390*/  F2FP.SATFINITE.E4M3.F32.PACK_AB_MERGE_C R7, RZ, R7, RZ ;  /* 0x00000007ff07723e */ /* 0x000fe200048070ff */
[----:B------:R-:W-:-:S06]  /*293a0*/  @!P4 IMAD.X R11, R90, 0x1, R11, P5 ;  /* 0x000000015a0bc824 */ /* 0x000fcc00028e060b */
[----:B------:R-:W-:-:S04]  /*293b0*/  @!P3 IADD3 R129, P5, P6, R3, UR8, R6 ;  /* 0x000000080381bc10 */ /* 0x000fc8000febe006 */
[----:B------:R-:W-:Y:S02]  /*293c0*/  @!P3 IADD3.X R138, R0, UR7, R29, P5, P6 ;  /* 0x00000007008abc10 */ /* 0x000fe4000afec41d */
[----:B------:R-:W-:Y:S01]  /*293d0*/  LOP3.LUT P6, RZ, R9, 0x80000, RZ, 0xc0, !PT ;  /* 0x0008000009ff7812 */ /* 0x000fe200078cc0ff */
[----:B------:R0:W-:Y:S01]  /*293e0*/  @!P4 STG.E.U8 desc[UR14][R10.64+0x91], R7 ;  /* 0x000091070a00c986 */ /* 0x0001e2000c10110e */
[----:B------:R-:W-:Y:S01]  /*293f0*/  ISETP.LT.OR P3, PT, R27, 0x4a, !P1 ;  /* 0x0000004a1b00780c */ /* 0x000fe20004f61670 */
[----:B0-----:R-:W-:-:S05]  /*29400*/  FMUL R7, R142, UR20 ;  /* 0x000000148e077c20 */ /* 0x001fca0008400000 */
[----:B------:R-:W-:Y:S02]  /*29410*/  F2FP.SATFINITE.E4M3.F32.PACK_AB_MERGE_C R7, RZ, R7, RZ ;  /* 0x00000007ff07723e */ /* 0x000fe400048070ff */
[----:B------:R-:W-:-:S03]  /*29420*/  LOP3.LUT P2, RZ, R8, 0x400, RZ, 0xc0, !PT ;  /* 0x0000040008ff7812 */ /* 0x000fc6000784c0ff */
[----:B------:R2:W-:Y:S01]  /*29430*/  @!P6 STG.E.U8 desc[UR14][R136.64+0x98], R7 ;  /* 0x000098078800e986 */ /* 0x0005e2000c10110e */
[----:B------:R-:W-:Y:S02]  /*29440*/  ISETP.LT.OR P6, PT, R27, 0x51, !P1 ;  /* 0x000000511b00780c */ /* 0x000fe40004fc1670 */
[----:B------:R-:W-:-:S04]  /*29450*/  @!P3 IADD3 R132, P4, P5, R3, UR8, R6 ;  /* 0x000000080384bc10 */ /* 0x000fc8000fd9e006 */
[----:B------:R-:W-:-:S03]  /*29460*/  @!P3 IADD3.X R140, R0, UR7, R29, P4, P5 ;  /* 0x00000007008cbc10 */ /* 0x000fc6000a7ea41d */
[----:B------:R-:W0:Y:S04]  /*29470*/  @!P2 LDC.64 R10, c[0x0][0x5c0] ;  /* 0x00017000ff0aab82 */ /* 0x000e280000000a00 */
[----:B------:R-:W-:-:S04]  /*29480*/  @!P6 IADD3 R142, P4, P5, R3, UR8, R6 ;  /* 0x00000008038eec10 */ /* 0x000fc8000fd9e006 */
[----:B------:R-:W-:Y:S02]  /*29490*/  @!P6 IADD3.X R143, R0, UR7, R29, P4, P5 ;  /* 0x00000007008fec10 */ /* 0x000fe4000a7ea41d */
[----:B------:R-:W-:Y:S02]  /*294a0*/  ISETP.LT.OR P6, PT, R27, 0x52, !P1 ;  /* 0x000000521b00780c */ /* 0x000fe40004fc1670 */
[----:B------:R-:W-:Y:S02]  /*294b0*/  LOP3.LUT P0, RZ, R8, 0x80000, RZ, 0xc0, !PT ;  /* 0x0008000008ff7812 */ /* 0x000fe4000780c0ff */
[----:B------:R-:W-:-:S09]  /*294c0*/  LOP3.LUT P3, RZ, R5, 0x40000, RZ, 0xc0, !PT ;  /* 0x0004000005ff7812 */ /* 0x000fd2000786c0ff */
[----:B------:R-:W-:-:S04]  /*294d0*/  @!P6 IADD3 R148, P4, P5, R3, UR8, R6 ;  /* 0x000000080394ec10 */ /* 0x000fc8000fd9e006 */
[----:B------:R-:W-:Y:S02]  /*294e0*/  @!P6 IADD3.X R152, R0, UR7, R29, P4, P5 ;  /* 0x000000070098ec10 */ /* 0x000fe4000a7ea41d */
[----:B0-----:R-:W-:-:S05]  /*294f0*/  @!P2 IADD3 R10, P4, R91, R10, RZ ;  /* 0x0000000a5b0aa210 */ /* 0x001fca0007f9e0ff */
[----:B------:R-:W-:Y:S02]  /*29500*/  @!P2 IMAD.X R11, R92, 0x1, R11, P4 ;  /* 0x000000015c0ba824 */ /* 0x000fe400020e060b */
[----:B--2---:R-:W-:Y:S02]  /*29510*/  FMUL R7, R124, UR20 ;  /* 0x000000147c077c20 */ /* 0x004fe40008400000 */
[----:B------:R-:W2:Y:S03]  /*29520*/  LDL.LU R124, [R1+0x3b0] ;  /* 0x0003b000017c7983 */ /* 0x000ea60000300800 */
[----:B------:R-:W-:Y:S01]  /*29530*/  F2FP.SATFINITE.E4M3.F32.PACK_AB_MERGE_C R7, RZ, R7, RZ ;  /* 0x00000007ff07723e */ /* 0x000fe200048070ff */
[----:B------:R-:W2:Y:S04]  /*29540*/  LDL.LU R224, [R1+0x3b4] ;  /* 0x0003b40001e07983 */ /* 0x000ea80000300800 */
[----:B------:R3:W-:Y:S02]  /*29550*/  @!P0 STG.E.U8 desc[UR14][R134.64+0x99], R7 ;  /* 0x0000990786008986 */ /* 0x0007e4000c10110e */
[----:B---3--:R-:W-:-:S05]  /*29560*/  FMUL R7, R145, UR20 ;  /* 0x0000001491077c20 */ /* 0x008fca0008400000 */
[----:B------:R-:W-:Y:S02]  /*29570*/  F2FP.SATFINITE.E4M3.F32.PACK_AB_MERGE_C R7, RZ, R7, RZ ;  /* 0x00000007ff07723e */ /* 0x000fe400048070ff */
[----:B------:R-:W-:-:S03]  /*29580*/  ISETP.LT.OR P0, PT, R27, 0x59, !P1 ;  /* 0x000000591b00780c */ /* 0x000fc60004f01670 */
[----:B------:R0:W-:Y:S01]  /*29590*/  @!P2 STG.E.U8 desc[UR14][R10.64+0x98], R7 ;  /* 0x000098070a00a986 */ /* 0x0001e2000c10110e */
[----:B------:R-:W-:Y:S01]  /*295a0*/  ISETP.LT.OR P2, PT, R27, 0x5a, !P1 ;  /* 0x0000005a1b00780c */ /* 0x000fe20004f41670 */
[----:B0-----:R-:W0:Y:S08]  /*295b0*/  @!P3 LDC.64 R10, c[0x0][0x5c0] ;  /* 0x00017000ff0abb82 */ /* 0x001e300000000a00 */
[----:B------:R-:W-:-:S04]  /*295c0*/  @!P0 IADD3 R149, P5, P6, R3, UR8, R6 ;  /* 0x0000000803958c10 */ /* 0x000fc8000febe006 */
[----:B------:R-:W-:Y:S02]  /*295d0*/  @!P0 IADD3.X R153, R0, UR7, R29, P5, P6 ;  /* 0x0000000700998c10 */ /* 0x000fe4000afec41d */
[----:B------:R-:W-:Y:S01]  /*295e0*/  @!P2 IADD3 R147, P4, P5, R3, UR8, R6 ;  /* 0x000000080393ac10 */ /* 0x000fe2000fd9e006 */
[----:B----4-:R-:W-:-:S03]  /*295f0*/  FMUL R7, R144, UR20 ;  /* 0x0000001490077c20 */ /* 0x010fc60008400000 */
[----:B------:R-:W-:Y:S02]  /*29600*/  @!P2 IADD3.X R151, R0, UR7, R29, P4, P5 ;  /* 0x000000070097ac10 */ /* 0x000fe4000a7ea41d */
[----:B------:R-:W-:Y:S02]  /*29610*/  F2FP.SATFINITE.E4M3.F32.PACK_AB_MERGE_C R7, RZ, R7, RZ ;  /* 0x00000007ff07723e */ /* 0x000fe400048070ff */
[----:B0-----:R-:W-:-:S05]  /*29620*/  @!P3 IADD3 R10, P4, R93, R10, RZ ;  /* 0x0000000a5d0ab210 */ /* 0x001fca0007f9e0ff */
[----:B------:R-:W-:-:S05]  /*29630*/  @!P3 IMAD.X R11, R97, 0x1, R11, P4 ;  /* 0x00000001610bb824 */ /* 0x000fca00020e060b */
[----:B------:R0:W-:Y:S02]  /*29640*/  @!P3 STG.E.U8 desc[UR14][R10.64+0x99], R7 ;  /* 0x000099070a00b986 */ /* 0x0001e4000c10110e */
[----:B0-----:R-:W-:Y:S02]  /*29650*/  FMUL R7, R221, UR20 ;  /* 0x00000014dd077c20 */ /* 0x001fe40008400000 */
[----:B------:R-:W3:Y:S01]  /*29660*/  LDL.LU R221, [R1+0x3b8] ;  /* 0x0003b80001dd7983 */ /* 0x000ee20000300800 */
[----:B------:R-:W-:-:S03]  /*29670*/  ISETP.LT.OR P2, PT, R27, 0x61, !P1 ;  /* 0x000000611b00780c */ /* 0x000fc60004f41670 */
[----:B------:R-:W4:Y:S01]  /*29680*/  LDL.LU R223, [R1+0x3bc] ;  /* 0x0003bc0001df7983 */ /* 0x000f220000300800 */
[----:B------:R-:W-:Y:S02]  /*29690*/  LOP3.LUT P6, RZ, R9, 0x800000, RZ, 0xc0, !PT ;  /* 0x0080000009ff7812 */ /* 0x000fe400078cc0ff */
[----:B------:R-:W-:Y:S01]  /*296a0*/  F2FP.SATFINITE.E4M3.F32.PACK_AB_MERGE_C R7, RZ, R7, RZ ;  /* 0x00000007ff07723e */ /* 0x000fe200048070ff */
[----:B------:R-:W4:Y:S06]  /*296b0*/  LDL.LU R222, [R1+0x3c0] ;  /* 0x0003c00001de7983 */ /* 0x000f2c0000300800 */
[----:B------:R-:W-:-:S04]  /*296c0*/  @!P2 IADD3 R146, P4, P5, R3, UR8, R6 ;  /* 0x000000080392ac10 */ /* 0x000fc8000fd9e006 */
[----:B------:R-:W-:Y:S02]  /*296d0*/  @!P2 IADD3.X R150, R0, UR7, R29, P4, P5 ;  /* 0x000000070096ac10 */ /* 0x000fe4000a7ea41d */
[----:B------:R-:W-:Y:S02]  /*296e0*/  ISETP.LT.OR P5, PT, R27, 0x62, !P1 ;  /* 0x000000621b00780c */ /* 0x000fe40004fa1670 */
[----:B------:R-:W-:-:S11]  /*296f0*/  LOP3.LUT P2, RZ, R5, 0x20000, RZ, 0xc0, !PT ;  /* 0x0002000005ff7812 */ /* 0x000fd6000784c0ff */
[----:B------:R-:W-:Y:S02]  /*29700*/  @!P5 IADD3 R145, P3, P4, R3, UR8, R6 ;  /* 0x000000080391dc10 */ /* 0x000fe4000fc7e006 */
[----:B------:R-:W0:Y:S02]  /*29710*/  @!P2 LDC.64 R10, c[0x0][0x5c0] ;  /* 0x00017000ff0aab82 */ /* 0x000e240000000a00 */
[----:B------:R-:W-:Y:S02]  /*29720*/  @!P5 IADD3.X R144, R0, UR7, R29, P3, P4 ;  /* 0x000000070090dc10 */ /* 0x000fe40009fe841d */
[----:B------:R-:W-:Y:S02]  /*29730*/  ISETP.LT.OR P5, PT, R27, 0x69, !P1 ;  /* 0x000000691b00780c */ /* 0x000fe40004fa1670 */
[----:B------:R-:W-:-:S11]  /*29740*/  LOP3.LUT P0, RZ, R9, 0x2000000, RZ, 0xc0, !PT ;  /* 0x0200000009ff7812 */ /* 0x000fd6000780c0ff */
[----:B------:R-:W-:-:S04]  /*29750*/  @!P5 IADD3 R137, P3, P4, R3, UR8, R6 ;  /* 0x000000080389dc10 */ /* 0x000fc8000fc7e006 */
[----:B------:R-:W-:Y:S02]  /*29760*/  @!P5 IADD3.X R136, R0, UR7, R29, P3, P4 ;  /* 0x000000070088dc10 */ /* 0x000fe40009fe841d */
[----:B------:R-:W-:Y:S01]  /*29770*/  ISETP.LT.OR P5, PT, R27, 0x6a, !P1 ;  /* 0x0000006a1b00780c */ /* 0x000fe20004fa1670 */
[----:B------:R2:W-:-:S12]  /*29780*/  @!P6 STG.E.U8 desc[UR14][R158.64+0xa0], R7 ;  /* 0x0000a0079e00e986 */ /* 0x0005d8000c10110e */
[----:B------:R-:W-:-:S04]  /*29790*/  @!P5 IADD3 R135, P3, P4, R3, UR8, R6 ;  /* 0x000000080387dc10 */ /* 0x000fc8000fc7e006 */
[----:B------:R-:W-:Y:S02]  /*297a0*/  @!P5 IADD3.X R134, R0, UR7, R29, P3, P4 ;  /* 0x000000070086dc10 */ /* 0x000fe40009fe841d */
[----:B0-----:R-:W-:-:S05]  /*297b0*/  @!P2 IADD3 R10, P3, R79, R10, RZ ;  /* 0x0000000a4f0aa210 */ /* 0x001fca0007f7e0ff */
[----:B------:R-:W-:Y:S02]  /*297c0*/  @!P2 IMAD.X R11, R96, 0x1, R11, P3 ;  /* 0x00000001600ba824 */ /* 0x000fe400018e060b */
[----:B--2---:R-:W-:-:S05]  /*297d0*/  FMUL R7, R124, UR20 ;  /* 0x000000147c077c20 */ /* 0x004fca0008400000 */
[----:B------:R-:W-:-:S05]  /*297e0*/  F2FP.SATFINITE.E4M3.F32.PACK_AB_MERGE_C R7, RZ, R7, RZ ;  /* 0x00000007ff07723e */ /* 0x000fca00048070ff */
[----:B------:R0:W-:Y:S02]  /*297f0*/  @!P0 STG.E.U8 desc[UR14][R162.64+0xa1], R7 ;  /* 0x0000a107a2008986 */ /* 0x0001e4000c10110e */
[----:B0-----:R-:W-:-:S05]  /*29800*/  FMUL R7, R224, UR20 ;  /* 0x00000014e0077c20 */ /* 0x001fca0008400000 */
[----:B------:R-:W-:-:S05]  /*29810*/  F2FP.SATFINITE.E4M3.F32.PACK_AB_MERGE_C R7, RZ, R7, RZ ;  /* 0x00000007ff07723e */ /* 0x000fca00048070ff */
[----:B------:R3:W-:Y:S02]  /*29820*/  @!P2 STG.E.U8 desc[UR14][R10.64+0xa0], R7 ;  /* 0x0000a0070a00a986 */ /* 0x0007e4000c10110e */
[----:B---3--:R-:W-:Y:S02]  /*29830*/  FMUL R7, R221, UR20 ;  /* 0x00000014dd077c20 */ /* 0x008fe40008400000 */
[----:B------:R-:W2:Y:S01]  /*29840*/  LDL.LU R221, [R1+0x3c4] ;  /* 0x0003c40001dd7983 */ /* 0x000ea20000300800 */
[----:B------:R-:W-:-:S03]  /*29850*/  ISETP.LT.OR P0, PT, R27, 0x71, !P1 ;  /* 0x000000711b00780c */ /* 0x000fc60004f01670 */
[----:B------:R-:W3:Y:S10]  /*29860*/  LDL.LU R224, [R1+0x3c8] ;  /* 0x0003c80001e07983 */ /* 0x000ef40000300800 */
[----:B------:R-:W-:-:S04]  /*29870*/  @!P0 IADD3 R128, P4, P5, R3, UR8, R6 ;  /* 0x0000000803808c10 */ /* 0x000fc8000fd9e006 */
[----:B------:R-:W-:Y:S02]  /*29880*/  @!P0 IADD3.X R124, R0, UR7, R29, P4, P5 ;  /* 0x00000007007c8c10 */ /* 0x000fe4000a7ea41d */
[C---:B------:R-:W-:Y:S02]  /*29890*/  LOP3.LUT P4, RZ, R8.reuse, 0x800, RZ, 0xc0, !PT ;  /* 0x0000080008ff7812 */ /* 0x040fe4000788c0ff */
[C---:B------:R-:W-:Y:S02]  /*298a0*/  LOP3.LUT P5, RZ, R9.reuse, 0x40000000, RZ, 0xc0, !PT ;  /* 0x4000000009ff7812 */ /* 0x040fe400078ac0ff */
[----:B------:R-:W-:Y:S02]  /*298b0*/  LOP3.LUT P0, RZ, R9, 0x10000000, RZ, 0xc0, !PT ;  /* 0x1000000009ff7812 */ /* 0x000fe4000780c0ff */
[----:B------:R-:W-:Y:S02]  /*298c0*/  LOP3.LUT P6, RZ, R8, 0x20000000, RZ, 0xc0, !PT ;  /* 0x2000000008ff7812 */ /* 0x000fe400078cc0ff */
[----:B------:R-:W-:-:S05]  /*298d0*/  LOP3.LUT R5, R5, 0xfffeffff, RZ, 0xc0, !PT ;  /* 0xfffeffff05057812 */ /* 0x000fca00078ec0ff */
[----:B------:R-:W0:Y:S02]  /*298e0*/  @!P4 LDC.64 R8, c[0x0][0x5c0] ;  /* 0x00017000ff08cb82 */ /* 0x000e240000000a00 */
[----:B------:R-:W-:Y:S02]  /*298f0*/  @P5 LOP3.LUT R5, R5, 0x10000, RZ, 0xfc, !PT ;  /* 0x0001000005055812 */ /* 0x000fe400078efcff */
[----:B------:R-:W-:Y:S02]  /*29900*/  ISETP.LT.OR P5, PT, R27, 0x72, !P1 ;  /* 0x000000721b00780c */ /* 0x000fe40004fa1670 */
[----:B------:R-:W-:-:S11]  /*29910*/  F2FP.SATFINITE.E4M3.F32.PACK_AB_MERGE_C R7, RZ, R7, RZ ;  /* 0x00000007ff07723e */ /* 0x000fd600048070ff */
[----:B------:R-:W-:-:S04]  /*29920*/  @!P5 IADD3 R115, P2, P3, R3, UR8, R6 ;  /* 0x000000080373dc10 */ /* 0x000fc8000fb5e006 */
[----:B------:R-:W-:Y:S02]  /*29930*/  @!P5 IADD3.X R114, R0, UR7, R29, P2, P3 ;  /* 0x000000070072dc10 */ /* 0x000fe400097e641d */
[----:B0-----:R-:W-:-:S05]  /*29940*/  @!P4 IADD3 R8, P2, R78, R8, RZ ;  /* 0x000000084e08c210 */ /* 0x001fca0007f5e0ff */
[----:B------:R-:W-:-:S05]  /*29950*/  @!P4 IMAD.X R9, R94, 0x1, R9, P2 ;  /* 0x000000015e09c824 */ /* 0x000fca00010e0609 */
[----:B------:R4:W-:Y:S02]  /*29960*/  @!P4 STG.E.U8 desc[UR14][R8.64+0xa1], R7 ;  /* 0x0000a1070800c986 */ /* 0x0009e4000c10110e */
[----:B----4-:R-:W-:Y:S01]  /*29970*/  FMUL R7, R223, UR20 ;  /* 0x00000014df077c20 */ /* 0x010fe20008400000 */
[----:B------:R-:W-:Y:S01]  /*29980*/  ISETP.LT.OR P5, PT, R27, 0x79, !P1 ;  /* 0x000000791b00780c */ /* 0x000fe20004fa1670 */
[----:B------:R-:W4:Y:S01]  /*29990*/  LDL.LU R223, [R1+0x3cc] ;  /* 0x0003cc0001df7983 */ /* 0x000f220000300800 */
[----:B------:R-:W0:Y:S11]  /*299a0*/  @!P6 LDC.64 R8, c[0x0][0x5c0] ;  /* 0x00017000ff08eb82 */ /* 0x000e360000000a00 */
[----:B------:R-:W-:-:S04]  /*299b0*/  @!P5 IADD3 R112, P2, P3, R3, UR8, R6 ;  /* 0x000000080370dc10 */ /* 0x000fc8000fb5e006 */
[----:B------:R-:W-:Y:S02]  /*299c0*/  @!P5 IADD3.X R111, R0, UR7, R29, P2, P3 ;  /* 0x00000007006fdc10 */ /* 0x000fe400097e641d */
[----:B------:R-:W-:Y:S02]  /*299d0*/  LOP3.LUT P5, RZ, R5, 0x10000, RZ, 0xc0, !PT ;  /* 0x0001000005ff7812 */ /* 0x000fe400078ac0ff */
[----:B------:R-:W-:-:S11]  /*299e0*/  F2FP.SATFINITE.E4M3.F32.PACK_AB_MERGE_C R7, RZ, R7, RZ ;  /* 0x00000007ff07723e */ /* 0x000fd600048070ff */
[----:B------:R1:W-:Y:S02]  /*299f0*/  @!P5 STG.E.U8 desc[UR14][R172.64+0xa8], R7 ;  /* 0x0000a807ac00d986 */ /* 0x0003e4000c10110e */
[----:B-1----:R-:W-:Y:S02]  /*29a00*/  FMUL R7, R222, UR20 ;  /* 0x00000014de077c20 */ /* 0x002fe40008400000 */
[----:B------:R-:W4:Y:S03]  /*29a10*/  LDL.LU R222, [R1+0x3d0] ;  /* 0x0003d00001de7983 */ /* 0x000f260000300800 */
[----:B------:R-:W-:-:S05]  /*29a20*/  F2FP.SATFINITE.E4M3.F32.PACK_AB_MERGE_C R7, RZ, R7, RZ ;  /* 0x00000007ff07723e */ /* 0x000fca00048070ff */
[----:B------:R2:W-:Y:S01]  /*29a30*/  @!P0 STG.E.U8 desc[UR14][R170.64+0xa9], R7 ;  /* 0x0000a907aa008986 */ /* 0x0005e2000c10110e */
[----:B------:R-:W-:-:S13]  /*29a40*/  ISETP.LT.OR P4, PT, R27, 0x7a, !P1 ;  /* 0x0000007a1b00780c */ /* 0x000fda0004f81670 */
[----:B------:R-:W-:-:S04]  /*29a50*/  @!P4 IADD3 R97, P2, P3, R3, UR8, R6 ;  /* 0x000000080361cc10 */ /* 0x000fc8000fb5e006 */
[----:B------:R-:W-:Y:S02]  /*29a60*/  @!P4 IADD3.X R96, R0, UR7, R29, P2, P3 ;  /* 0x000000070060cc10 */ /* 0x000fe400097e641d */
[----:B------:R-:W-:Y:S01]  /*29a70*/  ISETP.LT.OR P4, PT, R27, 0x81, !P1 ;  /* 0x000000811b00780c */ /* 0x000fe20004f81670 */
[----:B--2---:R-:W-:Y:S02]  /*29a80*/  FMUL R7, R221, UR20 ;  /* 0x00000014dd077c20 */ /* 0x004fe40008400000 */
[----:B------:R-:W2:Y:S10]  /*29a90*/  LDL.LU R221, [R1+0x3d4] ;  /* 0x0003d40001dd7983 */ /* 0x000eb40000300800 */
[----:B------:R-:W-:-:S04]  /*29aa0*/  @!P4 IADD3 R94, P2, P3, R3, UR8, R6 ;  /* 0x00000008035ecc10 */ /* 0x000fc8000fb5e006 */
[----:B------:R-:W-:Y:S02]  /*29ab0*/  @!P4 IADD3.X R93, R0, UR7, R29, P2, P3 ;  /* 0x00000007005dcc10 */ /* 0x000fe400097e641d */
[C---:B------:R-:W-:Y:S02]  /*29ac0*/  ISETP.LT.OR P4, PT, R27.reuse, 0x82, !P1 ;  /* 0x000000821b00780c */ /* 0x040fe40004f81670 */
[----:B------:R-:W-:-:S11]  /*29ad0*/  ISETP.LT.OR P0, PT, R27, 0x89, !P1 ;  /* 0x000000891b00780c */ /* 0x000fd60004f01670 */
[----:B------:R-:W-:-:S04]  /*29ae0*/  @!P4 IADD3 R92, P2, P3, R3, UR8, R6 ;  /* 0x00000008035ccc10 */ /* 0x000fc8000fb5e006 */
[----:B------:R-:W-:Y:S02]  /*29af0*/  @!P4 IADD3.X R91, R0, UR7, R29, P2, P3 ;  /* 0x00000007005bcc10 */ /* 0x000fe400097e641d */
[----:B------:R-:W-:-:S04]  /*29b00*/  @!P0 IADD3 R90, P3, P4, R3, UR8, R6 ;  /* 0x00000008035a8c10 */ /* 0x000fc8000fc7e006 */
[----:B------:R-:W-:Y:S02]  /*29b10*/  @!P0 IADD3.X R89, R0, UR7, R29, P3, P4 ;  /* 0x0000000700598c10 */ /* 0x000fe40009fe841d */
[----:B------:R-:W-:Y:S02]  /*29b20*/  LOP3.LUT P0, RZ, R5, 0x10, RZ, 0xc0, !PT ;  /* 0x0000001005ff7812 */ /* 0x000fe4000780c0ff */
[----:B0-----:R-:W-:Y:S02]  /*29b30*/  @!P6 IADD3 R8, P2, R15, R8, RZ ;  /* 0x000000080f08e210 */ /* 0x001fe40007f5e0ff */
[C---:B------:R-:W-:Y:S02]  /*29b40*/  LOP3.LUT P4, RZ, R5.reuse, 0x2, RZ, 0xc0, !PT ;  /* 0x0000000205ff7812 */ /* 0x040fe4000788c0ff */
[----:B------:R-:W-:Y:S01]  /*29b50*/  LOP3.LUT R5, R5, 0xffff7fff, RZ, 0xc0, !PT ;  /* 0xffff7fff05057812 */ /* 0x000fe200078ec0ff */
[----:B------:R-:W-:Y:S01]  /*29b60*/  @!P6 IMAD.X R9, R28, 0x1, R9, P2 ;  /* 0x000000011c09e824 */ /* 0x000fe200010e0609 */
[----:B------:R-:W-:-:S05]  /*29b70*/  F2FP.SATFINITE.E4M3.F32.PACK_AB_MERGE_C R7, RZ, R7, RZ ;  /* 0x00000007ff07723e */ /* 0x000fca00048070ff */
[----:B------:R-:W-:Y:S02]  /*29b80*/  @P0 LOP3.LUT R5, R5, 0x8000, RZ, 0xfc, !PT ;  /* 0x0000800005050812 */ /* 0x000fe400078efcff */
[----:B------:R-:W-:Y:S01]  /*29b90*/  LOP3.LUT P0, RZ, R12, 0x1, RZ, 0xc0, !PT ;  /* 0x000000010cff7812 */ /* 0x000fe2000780c0ff */
[----:B------:R3:W-:Y:S02]  /*29ba0*/  @!P6 STG.E.U8 desc[UR14][R8.64+0xa8], R7 ;  /* 0x0000a8070800e986 */ /* 0x0007e4000c10110e */
[----:B---3--:R-:W-:-:S10]  /*29bb0*/  FMUL R7, R224, UR20 ;  /* 0x00000014e0077c20 */ /* 0x008fd40008400000 */
[----:B------:R-:W0:Y:S01]  /*29bc0*/  @!P0 LDC.64 R8, c[0x0][0x5c0] ;  /* 0x00017000ff088b82 */ /* 0x000e220000000a00 */
[----:B------:R-:W3:Y:S01]  /*29bd0*/  LDL.LU R224, [R1+0x3d8] ;  /* 0x0003d80001e07983 */ /* 0x000ee20000300800 */
[----:B------:R-:W-:Y:S02]  /*29be0*/  ISETP.LT.OR P6, PT, R27, 0x8a, !P1 ;  /* 0x0000008a1b00780c */ /* 0x000fe40004fc1670 */
[----:B------:R-:W-:-:S11]  /*29bf0*/  F2FP.SATFINITE.E4M3.F32.PACK_AB_MERGE_C R7, RZ, R7, RZ ;  /* 0x00000007ff07723e */ /* 0x000fd600048070ff */
[----:B------:R-:W-:-:S04]  /*29c00*/  @!P6 IADD3 R88, P2, P3, R3, UR8, R6 ;  /* 0x000000080358ec10 */ /* 0x000fc8000fb5e006 */
[----:B------:R-:W-:Y:S02]  /*29c10*/  @!P6 IADD3.X R87, R0, UR7, R29, P2, P3 ;  /* 0x000000070057ec10 */ /* 0x000fe400097e641d */
[----:B0-----:R-:W-:-:S05]  /*29c20*/  @!P0 IADD3 R8, P2, R95, R8, RZ ;  /* 0x000000085f088210 */ /* 0x001fca0007f5e0ff */
[----:B------:R-:W-:-:S05]  /*29c30*/  @!P0 IMAD.X R9, R98, 0x1, R9, P2 ;  /* 0x0000000162098824 */ /* 0x000fca00010e0609 */
[----:B------:R4:W-:Y:S02]  /*29c40*/  @!P0 STG.E.U8 desc[UR14][R8.64+0xa9], R7 ;  /* 0x0000a90708008986 */ /* 0x0009e4000c10110e */
[----:B----4-:R-:W-:Y:S02]  /*29c50*/  FMUL R7, R223, UR20 ;  /* 0x00000014df077c20 */ /* 0x010fe40008400000 */
[----:B------:R-:W4:Y:S03]  /*29c60*/  LDL.LU R223, [R1+0x3dc] ;  /* 0x0003dc0001df7983 */ /* 0x000f260000300800 */
[----:B------:R-:W-:-:S05]  /*29c70*/  F2FP.SATFINITE.E4M3.F32.PACK_AB_MERGE_C R7, RZ, R7, RZ ;  /* 0x00000007ff07723e */ /* 0x000fca00048070ff */
[----:B------:R0:W-:Y:S02]  /*29c80*/  @!P4 STG.E.U8 desc[UR14][R180.64+0xb0], R7 ;  /* 0x0000b007b400c986 */ /* 0x0001e4000c10110e */
[----:B0-----:R-:W-:Y:S02]  /*29c90*/  FMUL R7, R222, UR20 ;  /* 0x00000014de077c20 */ /* 0x001fe40008400000 */
[----:B------:R-:W4:Y:S01]  /*29ca0*/  LDL.LU R222, [R1+0x3e0] ;  /* 0x0003e00001de7983 */ /* 0x000f220000300800 */
[----:B------:R-:W-:-:S13]  /*29cb0*/  ISETP.LT.OR P6, PT, R27, 0x91, !P1 ;  /* 0x000000911b00780c */ /* 0x000fda0004fc1670 */
[----:B------:R-:W-:-:S04]  /*29cc0*/  @!P6 IADD3 R86, P2, P3, R3, UR8, R6 ;  /* 0x000000080356ec10 */ /* 0x000fc8000fb5e006 */
[----:B------:R-:W-:Y:S02]  /*29cd0*/  @!P6 IADD3.X R85, R0, UR7, R29, P2, P3 ;  /* 0x000000070055ec10 */ /* 0x000fe400097e641d */
[----:B------:R-:W-:Y:S02]  /*29ce0*/  LOP3.LUT P6, RZ, R12, 0x1000, RZ, 0xc0, !PT ;  /* 0x000010000cff7812 */ /* 0x000fe400078cc0ff */
[----:B------:R-:W-:Y:S01]  /*29cf0*/  LOP3.LUT R5, R5, 0xffffbfff, RZ, 0xc0, !PT ;  /* 0xffffbfff05057812 */ /* 0x000fe200078ec0ff */
[----:B--2---:R-:W-:Y:S02]  /*29d00*/  FMUL R10, R221, UR20 ;  /* 0x00000014dd0a7c20 */ /* 0x004fe40008400000 */
[----:B------:R-:W2:Y:S08]  /*29d10*/  LDL.LU R221, [R1+0x3e4] ;  /* 0x0003e40001dd7983 */ /* 0x000eb00000300800 */
[----:B------:R-:W-:-:S02]  /*29d20*/  @P6 LOP3.LUT R5, R5, 0x4000, RZ, 0xfc, !PT ;  /* 0x0000400005056812 */ /* 0x000fc400078efcff */
[C---:B------:R-:W-:Y:S01]  /*29d30*/  ISETP.LT.OR P6, PT, R27.reuse, 0x92, !P1 ;  /* 0x000000921b00780c */ /* 0x040fe20004fc1670 */
[----:B------:R-:W2:Y:S01]  /*29d40*/  LDL.LU R225, [R1+0x3e8] ;  /* 0x0003e80001e17983 */ /* 0x000ea20000300800 */
[----:B------:R-:W-:Y:S02]  /*29d50*/  ISETP.LT.OR P4, PT, R27, 0x99, !P1 ;  /* 0x000000991b00780c */ /* 0x000fe40004f81670 */
[----:B------:R-:W-:-:S09]  /*29d60*/  LOP3.LUT P5, RZ, R12, 0x80, RZ, 0xc0, !PT ;  /* 0x000000800cff7812 */ /* 0x000fd200078ac0ff */
[----:B------:R-:W-:-:S04]  /*29d70*/  @!P6 IADD3 R84, P2, P3, R3, UR8, R6 ;  /* 0x000000080354ec10 */ /* 0x000fc8000fb5e006 */
[----:B------:R-:W-:Y:S01]  /*29d80*/  @!P6 IADD3.X R83, R0, UR7, R29, P2, P3 ;  /* 0x000000070053ec10 */ /* 0x000fe200097e641d */
[----:B------:R-:W0:Y:S01]  /*29d90*/  @!P5 LDC.64 R8, c[0x0][0x5c0] ;  /* 0x00017000ff08db82 */ /* 0x000e220000000a00 */
[----:B------:R-:W-:-:S04]  /*29da0*/  @!P4 IADD3 R82, P2, P3, R3, UR8, R6 ;  /* 0x000000080352cc10 */ /* 0x000fc8000fb5e006 */
[----:B------:R-:W-:Y:S02]  /*29db0*/  @!P4 IADD3.X R81, R0, UR7, R29, P2, P3 ;  /* 0x000000070051cc10 */ /* 0x000fe400097e641d */
[C---:B------:R-:W-:Y:S02]  /*29dc0*/  ISETP.LT.OR P4, PT, R27.reuse, 0x9a, !P1 ;  /* 0x0000009a1b00780c */ /* 0x040fe40004f81670 */
[----:B------:R-:W-:Y:S02]  /*29dd0*/  ISETP.LT.OR P6, PT, R27, 0xa1, !P1 ;  /* 0x000000a11b00780c */ /* 0x000fe40004fc1670 */
[----:B------:R-:W-:Y:S02]  /*29de0*/  LOP3.LUT P0, RZ, R5, 0x8000, RZ, 0xc0, !PT ;  /* 0x0000800005ff7812 */ /* 0x000fe4000780c0ff */
[----:B------:R-:W-:-:S07]  /*29df0*/  F2FP.SATFINITE.E4M3.F32.PACK_AB_MERGE_C R7, RZ, R7, RZ ;  /* 0x00000007ff07723e */ /* 0x000fce00048070ff */
[----:B------:R-:W-:-:S04]  /*29e00*/  @!P4 IADD3 R80, P2, P3, R3, UR8, R6 ;  /* 0x000000080350cc10 */ /* 0x000fc8000fb5e006 */
[C-C-:B------:R-:W-:Y:S02]  /*29e10*/  @!P4 IADD3.X R79, R0.reuse, UR7, R29.reuse, P2, P3 ;  /* 0x00000007004fcc10 */ /* 0x140fe400097e641d */
[----:B------:R-:W-:Y:S01]  /*29e20*/  @!P6 IADD3 R78, P3, P4, R3, UR8, R6 ;  /* 0x00000008034eec10 */ /* 0x000fe2000fc7e006 */
[----:B------:R1:W-:Y:S01]  /*29e30*/  @!P0 STG.E.U8 desc[UR14][R184.64+0xb1], R7 ;  /* 0x0000b107b8008986 */ /* 0x0003e2000c10110e */
[----:B0-----:R-:W-:Y:S02]  /*29e40*/  @!P5 IADD3 R8, P2, R99, R8, RZ ;  /* 0x000000086308d210 */ /* 0x001fe40007f5e0ff */
[----:B------:R-:W-:Y:S02]  /*29e50*/  F2FP.SATFINITE.E4M3.F32.PACK_AB_MERGE_C R10, RZ, R10, RZ ;  /* 0x0000000aff0a723e */ /* 0x000fe400048070ff */
[----:B-1----:R-:W-:Y:S02]  /*29e60*/  @!P6 IADD3.X R7, R0, UR7, R29, P3, P4 ;  /* 0x000000070007ec10 */ /* 0x002fe40009fe841d */
[----:B------:R-:W-:Y:S01]  /*29e70*/  LOP3.LUT P6, RZ, R5, 0x4000, RZ, 0xc0, !PT ;  /* 0x0000400005ff7812 */ /* 0x000fe200078cc0ff */
[----:B---3--:R-:W-:-:S02]  /*29e80*/  FMUL R15, R224, UR20 ;  /* 0x00000014e00f7c20 */ /* 0x008fc40008400000 */
[----:B------:R-:W3:Y:S01]  /*29e90*/  LDL.LU R224, [R1+0x3ec] ;  /* 0x0003ec0001e07983 */ /* 0x000ee20000300800 */
[----:B------:R-:W-:-:S05]  /*29ea0*/  @!P5 IMAD.X R9, R100, 0x1, R9, P2 ;  /* 0x000000016409d824 */ /* 0x000fca00010e0609 */
[----:B------:R0:W-:Y:S01]  /*29eb0*/  @!P5 STG.E.U8 desc[UR14][R8.64+0xb0], R10 ;  /* 0x0000b00a0800d986 */ /* 0x0001e2000c10110e */
[----:B------:R-:W-:-:S03]  /*29ec0*/  ISETP.LT.OR P4, PT, R27, 0xa2, !P1 ;  /* 0x000000a21b00780c */ /* 0x000fc60004f81670 */
[----:B0-----:R-:W0:Y:S10]  /*29ed0*/  @!P6 LDC.64 R8, c[0x0][0x5c0] ;  /* 0x00017000ff08eb82 */ /* 0x001e340000000a00 */
[----:B------:R-:W-:-:S04]  /*29ee0*/  @!P4 IADD3 R10, P2, P3, R3, UR8, R6 ;  /* 0x00000008030acc10 */ /* 0x000fc8000fb5e006 */
[----:B------:R-:W-:Y:S02]  /*29ef0*/  @!P4 IADD3.X R11, R0, UR7, R29, P2, P3 ;  /* 0x00000007000bcc10 */ /* 0x000fe400097e641d */
[----:B------:R-:W-:Y:S02]  /*29f00*/  F2FP.SATFINITE.E4M3.F32.PACK_AB_MERGE_C R15, RZ, R15, RZ ;  /* 0x0000000fff0f723e */ /* 0x000fe400048070ff */
[----:B0-----:R-:W-:-:S05]  /*29f10*/  @!P6 IADD3 R8, P2, R101, R8, RZ ;  /* 0x000000086508e210 */ /* 0x001fca0007f5e0ff */
[----:B------:R-:W-:-:S05]  /*29f20*/  @!P6 IMAD.X R9, R102, 0x1, R9, P2 ;  /* 0x000000016609e824 */ /* 0x000fca00010e0609 */
[----:B------:R4:W-:Y:S02]  /*29f30*/  @!P6 STG.E.U8 desc[UR14][R8.64+0xb1], R15 ;  /* 0x0000b10f0800e986 */ /* 0x0009e4000c10110e */
[----:B----4-:R-:W-:Y:S02]  /*29f40*/  FMUL R8, R223, UR20 ;  /* 0x00000014df087c20 */ /* 0x010fe40008400000 */
[----:B------:R-:W4:Y:S01]  /*29f50*/  LDL.LU R223, [R1+0x3f0] ;  /* 0x0003f00001df7983 */ /* 0x000f220000300800 */
[----:B------:R-:W-:Y:S02]  /*29f60*/  LOP3.LUT P0, RZ, R5, 0x80, RZ, 0xc0, !PT ;  /* 0x0000008005ff7812 */ /* 0x000fe4000780c0ff */
[----:B------:R-:W-:-:S11]  /*29f70*/  F2FP.SATFINITE.E4M3.F32.PACK_AB_MERGE_C R8, RZ, R8, RZ ;  /* 0x00000008ff08723e */ /* 0x000fd600048070ff */
[----:B------:R0:W-:Y:S02]  /*29f80*/  @!P0 STG.E.U8 desc[UR14][R190.64+0xb8], R8 ;  /* 0x0000b808be008986 */ /* 0x0001e4000c10110e */
[----:B0-----:R-:W-:Y:S02]  /*29f90*/  FMUL R8, R222, UR20 ;  /* 0x00000014de087c20 */ /* 0x001fe40008400000 */
[----:B------:R-:W4:Y:S01]  /*29fa0*/  LDL.LU R222, [R1+0x3f4] ;  /* 0x0003f40001de7983 */ /* 0x000f220000300800 */
[----:B------:R-:W-:-:S13]  /*29fb0*/  ISETP.LT.OR P4, PT, R27, 0xa9, !P1 ;  /* 0x000000a91b00780c */ /* 0x000fda0004f81670 */
[----:B------:R-:W-:-:S04]  /*29fc0*/  @!P4 IADD3 R13, P2, P3, R3, UR8, R6 ;  /* 0x00000008030dcc10 */ /* 0x000fc8000fb5e006 */
[----:B------:R-:W-:Y:S02]  /*29fd0*/  @!P4 IADD3.X R14, R0, UR7, R29, P2, P3 ;  /* 0x00000007000ecc10 */ /* 0x000fe400097e641d */
[----:B------:R-:W-:Y:S02]  /*29fe0*/  ISETP.LT.OR P3, PT, R27, 0xaa, !P1 ;  /* 0x000000aa1b00780c */ /* 0x000fe40004f61670 */
[----:B------:R-:W-:-:S11]  /*29ff0*/  LOP3.LUT R5, R5, 0xfffff7ff, RZ, 0xc0, !PT ;  /* 0xfffff7ff05057812 */ /* 0x000fd600078ec0ff */
[----:B------:R-:W-:-:S04]  /*2a000*/  @!P3 IADD3 R15, P2, P5, R3, UR8, R6 ;  /* 0x00000008030fbc10 */ /* 0x000fc8000fd5e006 */
[----:B------:R-:W-:Y:S02]  /*2a010*/  @!P3 IADD3.X R26, R0, UR7, R29, P2, P5 ;  /* 0x00000007001abc10 */ /* 0x000fe400097ea41d */
[----:B------:R-:W-:Y:S02]  /*2a020*/  ISETP.LT.OR P2, PT, R27, 0xb1, !P1 ;  /* 0x000000b11b00780c */ /* 0x000fe40004f41670 */
[----:B------:R-:W-:-:S04]  /*2a030*/  @P4 LOP3.LUT R5, R5, 0x800, RZ, 0xfc, !PT ;  /* 0x0000080005054812 */ /* 0x000fc800078efcff */
[----:B------:R-:W-:Y:S01]  /*2a040*/  LOP3.LUT R5, R5, 0xffffefff, RZ, 0xc0, !PT ;  /* 0xffffefff05057812 */ /* 0x000fe200078ec0ff */
[----:B--2---:R-:W-:Y:S02]  /*2a050*/  FMUL R95, R221, UR20 ;  /* 0x00000014dd5f7c20 */ /* 0x004fe40008400000 */
[----:B------:R-:W2:Y:S04]  /*2a060*/  LDL.LU R221, [R1+0x3f8] ;  /* 0x0003f80001dd7983 */ /* 0x000ea80000300800 */
[----:B------:R-:W-:Y:S02]  /*2a070*/  @!P2 IADD3 R77, P5, P6, R3, UR8, R6 ;  /* 0x00000008034dac10 */ /* 0x000fe4000febe006 */
[----:B------:R-:W-:Y:S02]  /*2a080*/  @P3 LOP3.LUT R5, R5, 0x1000, RZ, 0xfc, !PT ;  /* 0x0000100005053812 */ /* 0x000fe400078efcff */
[----:B------:R-:W-:-:S02]  /*2a090*/  LOP3.LUT P4, RZ, R12, 0x8000, RZ, 0xc0, !PT ;  /* 0x000080000cff7812 */ /* 0x000fc4000788c0ff */
[----:B------:R-:W-:Y:S02]  /*2a0a0*/  LOP3.LUT P3, RZ, R12, 0x4000, RZ, 0xc0, !PT ;  /* 0x000040000cff7812 */ /* 0x000fe4000786c0ff */
[----:B------:R-:W-:Y:S02]  /*2a0b0*/  @!P2 IADD3.X R12, R0, UR7, R29, P5, P6 ;  /* 0x00000007000cac10 */ /* 0x000fe4000afec41d */
[----:B------:R-:W-:-:S13]  /*2a0c0*/  ISETP.LT.OR P5, PT, R27, 0xb2, !P1 ;  /* 0x000000b21b00780c */ /* 0x000fda0004fa1670 */
[----:B------:R-:W-:-:S04]  /*2a0d0*/  @!P5 IADD3 R76, P0, P6, R3, UR8, R6 ;  /* 0x00000008034cdc10 */ /* 0x000fc8000fe1e006 */
[----:B------:R-:W-:Y:S02]  /*2a0e0*/  @!P5 IADD3.X R28, R0, UR7, R29, P0, P6 ;  /* 0x00000007001cdc10 */ /* 0x000fe400087ec41d */
[----:B------:R-:W-:Y:S02]  /*2a0f0*/  LOP3.LUT P6, RZ, R5, 0x200, RZ, 0xc0, !PT ;  /* 0x0000020005ff7812 */ /* 0x000fe400078cc0ff */
[----:B------:R-:W-:-:S11]  /*2a100*/  F2FP.SATFINITE.E4M3.F32.PACK_AB_MERGE_C R8, RZ, R8, RZ ;  /* 0x00000008ff08723e */ /* 0x000fd600048070ff */
[----:B------:R0:W-:Y:S02]  /*2a110*/  @!P6 STG.E.U8 desc[UR14][R204.64+0xb9], R8 ;  /* 0x0000b908cc00e986 */ /* 0x0001e4000c10110e */
[----:B0-----:R-:W0:Y:S01]  /*2a120*/  @!P4 LDC.64 R8, c[0x0][0x5c0] ;  /* 0x00017000ff08cb82 */ /* 0x001e220000000a00 */
[----:B------:R-:W-:Y:S02]  /*2a130*/  F2FP.SATFINITE.E4M3.F32.PACK_AB_MERGE_C R95, RZ, R95, RZ ;  /* 0x0000005fff5f723e */ /* 0x000fe400048070ff */
[----:B0-----:R-:W-:-:S05]  /*2a140*/  @!P4 IADD3 R8, P6, R105, R8, RZ ;  /* 0x000000086908c210 */ /* 0x001fca0007fde0ff */
[----:B------:R-:W-:-:S05]  /*2a150*/  @!P4 IMAD.X R9, R109, 0x1, R9, P6 ;  /* 0x000000016d09c824 */ /* 0x000fca00030e0609 */
[----:B------:R0:W-:Y:S02]  /*2a160*/  @!P4 STG.E.U8 desc[UR14][R8.64+0xb8], R95 ;  /* 0x0000b85f0800c986 */ /* 0x0001e4000c10110e */
[----:B0-----:R-:W0:Y:S01]  /*2a170*/  @!P3 LDC.64 R8, c[0x0][0x5c0] ;  /* 0x00017000ff08bb82 */ /* 0x001e220000000a00 */
[----:B------:R-:W-:Y:S02]  /*2a180*/  FMUL R95, R225, UR20 ;  /* 0x00000014e15f7c20 */ /* 0x000fe40008400000 */
[----:B------:R-:W2:Y:S03]  /*2a190*/  LDL.LU R225, [R1+0x3fc] ;  /* 0x0003fc0001e17983 */ /* 0x000ea60000300800 */
[----:B------:R-:W-:Y:S02]  /*2a1a0*/  F2FP.SATFINITE.E4M3.F32.PACK_AB_MERGE_C R95, RZ, R95, RZ ;  /* 0x0000005fff5f723e */ /* 0x000fe400048070ff */
[----:B0-----:R-:W-:-:S05]  /*2a1b0*/  @!P3 IADD3 R8, P6, R103, R8, RZ ;  /* 0x000000086708b210 */ /* 0x001fca0007fde0ff */
[----:B------:R-:W-:-:S05]  /*2a1c0*/  @!P3 IMAD.X R9, R107, 0x1, R9, P6 ;  /* 0x000000016b09b824 */ /* 0x000fca00030e0609 */
[----:B------:R3:W-:Y:S02]  /*2a1d0*/  @!P3 STG.E.U8 desc[UR14][R8.64+0xb9], R95 ;  /* 0x0000b95f0800b986 */ /* 0x0007e4000c10110e */
[----:B---3--:R-:W-:Y:S02]  /*2a1e0*/  FMUL R8, R224, UR20 ;  /* 0x00000014e0087c20 */ /* 0x008fe40008400000 */
[----:B------:R-:W3:Y:S01]  /*2a1f0*/  LDL.LU R224, [R1+0x400] ;  /* 0x0004000001e07983 */ /* 0x000ee20000300800 */
[----:B------:R-:W-:-:S04]  /*2a200*/  LOP3.LUT P0, RZ, R5, 0x2000, RZ, 0xc0, !PT ;  /* 0x0000200005ff7812 */ /* 0x000fc8000780c0ff */
[C---:B------:R-:W-:Y:S02]  /*2a210*/  ISETP.LT.OR P4, PT, R27.reuse, 0x1, !P0 ;  /* 0x000000011b00780c */ /* 0x040fe40004781670 */
[----:B------:R-:W-:Y:S02]  /*2a220*/  F2FP.SATFINITE.E4M3.F32.PACK_AB_MERGE_C R8, RZ, R8, RZ ;  /* 0x00000008ff08723e */ /* 0x000fe400048070ff */
[----:B------:R-:W-:-:S09]  /*2a230*/  ISETP.LT.OR P6, PT, R27, 0x2, !P0 ;  /* 0x000000021b00780c */ /* 0x000fd200047c1670 */
[----:B------:R4:W-:Y:S01]  /*2a240*/  @!P4 STG.E.U8 desc[UR14][R208.64], R8 ;  /* 0x00000008d000c986 */ /* 0x0009e2000c10110e */
[----:B------:R-:W-:Y:S01]  /*2a250*/  ISETP.LT.OR P4, PT, R27, 0x1, !P1 ;  /* 0x000000011b00780c */ /* 0x000fe20004f81670 */
[----:B----4-:R-:W-:Y:S02]  /*2a260*/  FMUL R8, R223, UR20 ;  /* 0x00000014df087c20 */ /* 0x010fe40008400000 */
[----:B------:R-:W4:Y:S03]  /*2a270*/  LDL.LU R223, [R1+0x404] ;  /* 0x0004040001df7983 */ /* 0x000f260000300800 */
[----:B------:R-:W-:-:S05]  /*2a280*/  F2FP.SATFINITE.E4M3.F32.PACK_AB_MERGE_C R8, RZ, R8, RZ ;  /* 0x00000008ff08723e */ /* 0x000fca00048070ff */
[----:B------:R0:W-:Y:S02]  /*2a290*/  @!P6 STG.E.U8 desc[UR14][R192.64+0x1], R8 ;  /* 0x00000108c000e986 */ /* 0x0001e4000c10110e */
[----:B0-----:R-:W0:Y:S01]  /*2a2a0*/  @!P4 LDC.64 R8, c[0x0][0x5c0] ;  /* 0x00017000ff08cb82 */ /* 0x001e220000000a00 */
[----:B------:R-:W-:Y:S02]  /*2a2b0*/  FMUL R95, R222, UR20 ;  /* 0x00000014de5f7c20 */ /* 0x000fe40008400000 */
[----:B------:R-:W4:Y:S03]  /*2a2c0*/  LDL.LU R222, [R1+0x408] ;  /* 0x0004080001de7983 */ /* 0x000f260000300800 */
[----:B------:R-:W-:Y:S02]  /*2a2d0*/  F2FP.SATFINITE.E4M3.F32.PACK_AB_MERGE_C R95, RZ, R95, RZ ;  /* 0x0000005fff5f723e */ /* 0x000fe400048070ff */
[----:B0-----:R-:W-:-:S05]  /*2a2e0*/  @!P4 IADD3 R8, P6, R104, R8, RZ ;  /* 0x000000086808c210 */ /* 0x001fca0007fde0ff */
[----:B------:R-:W-:Y:S01]  /*2a2f0*/  @!P4 IMAD.X R9, R108, 0x1, R9, P6 ;  /* 0x000000016c09c824 */ /* 0x000fe200030e0609 */
[----:B------:R-:W-:-:S13]  /*2a300*/  ISETP.LT.OR P6, PT, R27, 0x1, !P1 ;  /* 0x000000011b00780c */ /* 0x000fda0004fc1670 */
[----:B------:R2:W-:Y:S02]  /*2a310*/  @!P6 STG.E.U8 desc[UR14][R8.64], R95 ;  /* 0x0000005f0800e986 */ /* 0x0005e4000c10110e */
[----:B--2---:R-:W-:Y:S02]  /*2a320*/  FMUL R95, R221, UR20 ;  /* 0x00000014dd5f7c20 */ /* 0x004fe40008400000 */
[----:B------:R-:W2:Y:S01]  /*2a330*/  LDL.LU R221, [R1+0x40c] ;  /* 0x00040c0001dd7983 */ /* 0x000ea20000300800 */
[----:B------:R-:W-:-:S13]  /*2a340*/  ISETP.LT.OR P4, PT, R27, 0x2, !P1 ;  /* 0x000000021b00780c */ /* 0x000fda0004f81670 */
[----:B------:R-:W0:Y:S01]  /*2a350*/  @!P4 LDC.64 R8, c[0x0][0x5c0] ;  /* 0x00017000ff08cb82 */ /* 0x000e220000000a00 */
[----:B------:R-:W-:Y:S02]  /*2a360*/  F2FP.SATFINITE.E4M3.F32.PACK_AB_MERGE_C R95, RZ, R95, RZ ;  /* 0x0000005fff5f723e */ /* 0x000fe400048070ff */
[----:B0-----:R-:W-:-:S05]  /*2a370*/  @!P4 IADD3 R8, P6, R106, R8, RZ ;  /* 0x000000086a08c210 */ /* 0x001fca0007fde0ff */
[----:B------:R-:W-:Y:S01]  /*2a380*/  @!P4 IMAD.X R9, R110, 0x1, R9, P6 ;  /* 0x000000016e09c824 */ /* 0x000fe200030e0609 */
[C---:B------:R-:W-:Y:S02]  /*2a390*/  ISETP.LT.OR P6, PT, R27.reuse, 0x2, !P1 ;  /* 0x000000021b00780c */ /* 0x040fe40004fc1670 */
[----:B------:R-:W-:-:S11]  /*2a3a0*/  ISETP.LT.OR P4, PT, R27, 0x9, !P0 ;  /* 0x000000091b00780c */ /* 0x000fd60004781670 */
[----:B------:R0:W-:Y:S01]  /*2a3b0*/  @!P6 STG.E.U8 desc[UR14][R8.64+0x1], R95 ;  /* 0x0000015f0800e986 */ /* 0x0001e2000c10110e */
[----:B------:R-:W-:Y:S01]  /*2a3c0*/  ISETP.LT.OR P6, PT, R27, 0xa, !P0 ;  /* 0x0000000a1b00780c */ /* 0x000fe200047c1670 */
[----:B0-----:R-:W-:Y:S02]  /*2a3d0*/  FMUL R8, R225, UR20 ;  /* 0x00000014e1087c20 */ /* 0x001fe40008400000 */
[----:B------:R-:W2:Y:S03]  /*2a3e0*/  LDL.LU R225, [R1+0x410] ;  /* 0x0004100001e17983 */ /* 0x000ea60000300800 */
[----:B------:R-:W-:-:S05]  /*2a3f0*/  F2FP.SATFINITE.E4M3.F32.PACK_AB_MERGE_C R8, RZ, R8, RZ ;  /* 0x00000008ff08723e */ /* 0x000fca00048070ff */
[----:B------:R3:W-:Y:S01]  /*2a400*/  @!P4 STG.E.U8 desc[UR14][R200.64+0x8], R8 ;  /* 0x00000808c800c986 */ /* 0x0007e2000c10110e */
[----:B------:R-:W-:Y:S01]  /*2a410*/  ISETP.LT.OR P4, PT, R27, 0x9, !P1 ;  /* 0x000000091b00780c */ /* 0x000fe20004f81670 */
[----:B---3--:R-:W-:Y:S02]  /*2a420*/  FMUL R8, R224, UR20 ;  /* 0x00000014e0087c20 */ /* 0x008fe40008400000 */
[----:B------:R-:W3:Y:S03]  /*2a430*/  LDL.LU R224, [R1+0x414] ;  /* 0x0004140001e07983 */ /* 0x000ee60000300800 */
[----:B------:R-:W-:-:S05]  /*2a440*/  F2FP.SATFINITE.E4M3.F32.PACK_AB_MERGE_C R8, RZ, R8, RZ ;  /* 0x00000008ff08723e */ /* 0x000fca00048070ff */
[----:B------:R0:W-:Y:S02]  /*2a450*/  @!P6 STG.E.U8 desc[UR14][R202.64+0x9], R8 ;  /* 0x00000908ca00e986 */ /* 0x0001e4000c10110e */
[----:B0-----:R-:W0:Y:S01]  /*2a460*/  @!P4 LDC.64 R8, c[0x0][0x5c0] ;  /* 0x00017000ff08cb82 */ /* 0x001e220000000a00 */
[----:B----4-:R-:W-:Y:S02]  /*2a470*/  FMUL R95, R223, UR20 ;  /* 0x00000014df5f7c20 */ /* 0x010fe40008400000 */
[----:B------:R-:W4:Y:S01]  /*2a480*/  LDL.LU R223, [R1+0x418] ;  /* 0x0004180001df7983 */ /* 0x000f220000300800 */
[----:B0-----:R-:W-:-:S05]  /*2a490*/  @!P4 IADD3 R8, P6, R113, R8, RZ ;  /* 0x000000087108c210 */ /* 0x001fca0007fde0ff */
[----:B------:R-:W-:Y:S01]  /*2a4a0*/  @!P4 IMAD.X R9, R156, 0x1, R9, P6 ;  /* 0x000000019c09c824 */ /* 0x000fe200030e0609 */
[C---:B------:R-:W-:Y:S02]  /*2a4b0*/  ISETP.LT.OR P6, PT, R27.reuse, 0x9, !P1 ;  /* 0x000000091b00780c */ /* 0x040fe40004fc1670 */
[----:B------:R-:W-:Y:S02]  /*2a4c0*/  ISETP.LT.OR P4, PT, R27, 0xa, !P1 ;  /* 0x0000000a1b00780c */ /* 0x000fe40004f81670 */
[----:B------:R-:W-:-:S09]  /*2a4d0*/  F2FP.SATFINITE.E4M3.F32.PACK_AB_MERGE_C R95, RZ, R95, RZ ;  /* 0x0000005fff5f723e */ /* 0x000fd200048070ff */
        /* <DEDUP_REMOVED lines=11> */
[C---:B------:R-:W-:Y:S02]  /*2a590*/  ISETP.LT.OR P4, PT, R27.reuse, 0x11, !P0 ;  /* 0x000000111b00780c */ /* 0x040fe40004781670 */
[----:B------:R-:W-:Y:S02]  /*2a5a0*/  F2FP.SATFINITE.E4M3.F32.PACK_AB_MERGE_C R8, RZ, R8, RZ ;  /* 0x00000008ff08723e */ /* 0x000fe400048070ff */
[----:B------:R-:W-:-:S09]  /*2a5b0*/  ISETP.LT.OR P6, PT, R27, 0x12, !P0 ;  /* 0x000000121b00780c */ /* 0x000fd200047c1670 */
[----:B------:R0:W-:Y:S01]  /*2a5c0*/  @!P4 STG.E.U8 desc[UR14][R206.64+0x10], R8 ;  /* 0x00001008ce00c986 */ /* 0x0001e2000c10110e */
[----:B------:R-:W-:Y:S01]  /*2a5d0*/  ISETP.LT.OR P4, PT, R27, 0x11, !P1 ;  /* 0x000000111b00780c */ /* 0x000fe20004f81670 */
[----:B0-----:R-:W-:Y:S02]  /*2a5e0*/  FMUL R8, R225, UR20 ;  /* 0x00000014e1087c20 */ /* 0x001fe40008400000 */
[----:B------:R-:W2:Y:S03]  /*2a5f0*/  LDL.LU R225, [R1+0x424] ;  /* 0x0004240001e17983 */ /* 0x000ea60000300800 */
[----:B------:R-:W-:-:S05]  /*2a600*/  F2FP.SATFINITE.E4M3.F32.PACK_AB_MERGE_C R8, RZ, R8, RZ ;  /* 0x00000008ff08723e */ /* 0x000fca00048070ff */
[----:B------:R0:W-:Y:S02]  /*2a610*/  @!P6 STG.E.U8 desc[UR14][R188.64+0x11], R8 ;  /* 0x00001108bc00e986 */ /* 0x0001e4000c10110e */
[----:B0-----:R-:W0:Y:S02]  /*2a620*/  @!P4 LDC.64 R8, c[0x0][0x5c0] ;  /* 0x00017000ff08cb82 */ /* 0x001e240000000a00 */
[----:B0-----:R-:W-:Y:S01]  /*2a630*/  @!P4 IADD3 R8, P6, R119, R8, RZ ;  /* 0x000000087708c210 */ /* 0x001fe20007fde0ff */
[----:B---3--:R-:W-:Y:S02]  /*2a640*/  FMUL R95, R224, UR20 ;  /* 0x00000014e05f7c20 */ /* 0x008fe40008400000 */
[----:B------:R-:W3:Y:S02]  /*2a650*/  LDL.LU R224, [R1+0x428] ;  /* 0x0004280001e07983 */ /* 0x000ee40000300800 */
[----:B------:R-:W-:Y:S01]  /*2a660*/  @!P4 IMAD.X R9, R175, 0x1, R9, P6 ;  /* 0x00000001af09c824 */ /* 0x000fe200030e0609 */
[----:B------:R-:W-:-:S02]  /*2a670*/  ISETP.LT.OR P6, PT, R27, 0x11, !P1 ;  /* 0x000000111b00780c */ /* 0x000fc40004fc1670 */
[----:B------:R-:W-:Y:S02]  /*2a680*/  ISETP.LT.OR P4, PT, R27, 0x12, !P1 ;  /* 0x000000121b00780c */ /* 0x000fe40004f81670 */
[----:B------:R-:W-:-:S09]  /*2a690*/  F2FP.SATFINITE.E4M3.F32.PACK_AB_MERGE_C R95, RZ, R95, RZ ;  /* 0x0000005fff5f723e */ /* 0x000fd200048070ff */
[----:B------:R0:W-:Y:S02]  /*2a6a0*/  @!P6 STG.E.U8 desc[UR14][R8.64+0x10], R95 ;  /* 0x0000105f0800e986 */ /* 0x0001e4000c10110e */
[----:B0-----:R-:W0:Y:S01]  /*2a6b0*/  @!P4 LDC.64 R8, c[0x0][0x5c0] ;  /* 0x00017000ff08cb82 */ /* 0x001e220000000a00 */
[----:B----4-:R-:W-:Y:S02]  /*2a6c0*/  FMUL R95, R223, UR20 ;  /* 0x00000014df5f7c20 */ /* 0x010fe40008400000 */
[----:B------:R-:W4:Y:S03]  /*2a6d0*/  LDL.LU R223, [R1+0x42c] ;  /* 0x00042c0001df7983 */ /* 0x000f260000300800 */
[----:B------:R-:W-:Y:S02]  /*2a6e0*/  F2FP.SATFINITE.E4M3.F32.PACK_AB_MERGE_C R95, RZ, R95, RZ ;  /* 0x0000005fff5f723e */ /* 0x000fe400048070ff */
[----:B0-----:R-:W-:-:S05]  /*2a6f0*/  @!P4 IADD3 R8, P6, R117, R8, RZ ;  /* 0x000000087508c210 */ /* 0x001fca0007fde0ff */
[----:B------:R-:W-:Y:S01]  /*2a700*/  @!P4 IMAD.X R9, R120, 0x1, R9, P6 ;  /* 0x000000017809c824 */ /* 0x000fe200030e0609 */
[C---:B------:R-:W-:Y:S02]  /*2a710*/  ISETP.LT.OR P6, PT, R27.reuse, 0x12, !P1 ;  /* 0x000000121b00780c */ /* 0x040fe40004fc1670 */
[----:B------:R-:W-:-:S11]  /*2a720*/  ISETP.LT.OR P4, PT, R27, 0x19, !P0 ;  /* 0x000000191b00780c */ /* 0x000fd60004781670 */
[----:B------:R0:W-:Y:S02]  /*2a730*/  @!P6 STG.E.U8 desc[UR14][R8.64+0x11], R95 ;  /* 0x0000115f0800e986 */ /* 0x0001e4000c10110e */
[----:B0-----:R-:W-:Y:S02]  /*2a740*/  FMUL R8, R222, UR20 ;  /* 0x00000014de087c20 */ /* 0x001fe40008400000 */
[----:B------:R-:W4:Y:S03]  /*2a750*/  LDL.LU R222, [R1+0x430] ;  /* 0x0004300001de7983 */ /* 0x000f260000300800 */
[----:B------:R-:W-:-:S05]  /*2a760*/  F2FP.SATFINITE.E4M3.F32.PACK_AB_MERGE_C R8, RZ, R8, RZ ;  /* 0x00000008ff08723e */ /* 0x000fca00048070ff */
[----:B------:R2:W-:Y:S02]  /*2a770*/  @!P4 STG.E.U8 desc[UR14][R194.64+0x18], R8 ;  /* 0x00001808c200c986 */ /* 0x0005e4000c10110e */
[----:B--2---:R-:W-:Y:S02]  /*2a780*/  FMUL R8, R221, UR20 ;  /* 0x00000014dd087c20 */ /* 0x004fe40008400000 */
[----:B------:R-:W2:Y:S01]  /*2a790*/  LDL.LU R221, [R1+0x434] ;  /* 0x0004340001dd7983 */ /* 0x000ea20000300800 */
[C---:B------:R-:W-:Y:S02]  /*2a7a0*/  ISETP.LT.OR P6, PT, R27.reuse, 0x1a, !P0 ;  /* 0x0000001a1b00780c */ /* 0x040fe400047c1670 */
[----:B------:R-:W-:Y:S02]  /*2a7b0*/  ISETP.LT.OR P4, PT, R27, 0x19, !P1 ;  /* 0x000000191b00780c */ /* 0x000fe40004f81670 */
[----:B------:R-:W-:-:S09]  /*2a7c0*/  F2FP.SATFINITE.E4M3.F32.PACK_AB_MERGE_C R8, RZ, R8, RZ ;  /* 0x00000008ff08723e */ /* 0x000fd200048070ff */
[----:B------:R0:W-:Y:S02]  /*2a7d0*/  @!P6 STG.E.U8 desc[UR14][R196.64+0x19], R8 ;  /* 0x00001908c400e986 */ /* 0x0001e4000c10110e */
[----:B0-----:R-:W0:Y:S02]  /*2a7e0*/  @!P4 LDC.64 R8, c[0x0][0x5c0] ;  /* 0x00017000ff08cb82 */ /* 0x001e240000000a00 */
[----:B0-----:R-:W-:-:S05]  /*2a7f0*/  @!P4 IADD3 R8, P6, R116, R8, RZ ;  /* 0x000000087408c210 */ /* 0x001fca0007fde0ff */
[----:B------:R-:W-:Y:S01]  /*2a800*/  @!P4 IMAD.X R9, R213, 0x1, R9, P6 ;  /* 0x00000001d509c824 */ /* 0x000fe200030e0609 */
[C---:B------:R-:W-:Y:S02]  /*2a810*/  ISETP.LT.OR P6, PT, R27.reuse, 0x19, !P1 ;  /* 0x000000191b00780c */ /* 0x040fe40004fc1670 */
[----:B------:R-:W-:Y:S01]  /*2a820*/  ISETP.LT.OR P4, PT, R27, 0x1a, !P1 ;  /* 0x0000001a1b00780c */ /* 0x000fe20004f81670 */
[----:B------:R-:W-:Y:S02]  /*2a830*/  FMUL R95, R225, UR20 ;  /* 0x00000014e15f7c20 */ /* 0x000fe40008400000 */
[----:B------:R-:W2:Y:S03]  /*2a840*/  LDL.LU R225, [R1+0x438] ;  /* 0x0004380001e17983 */ /* 0x000ea60000300800 */
[----:B------:R-:W-:-:S05]  /*2a850*/  F2FP.SATFINITE.E4M3.F32.PACK_AB_MERGE_C R95, RZ, R95, RZ ;  /* 0x0000005fff5f723e */ /* 0x000fca00048070ff */
[----:B------:R0:W-:Y:S02]  /*2a860*/  @!P6 STG.E.U8 desc[UR14][R8.64+0x18], R95 ;  /* 0x0000185f0800e986 */ /* 0x0001e4000c10110e */
[----:B0-----:R-:W0:Y:S01]  /*2a870*/  @!P4 LDC.64 R8, c[0x0][0x5c0] ;  /* 0x00017000ff08cb82 */ /* 0x001e220000000a00 */
[----:B---3--:R-:W-:Y:S02]  /*2a880*/  FMUL R95, R224, UR20 ;  /* 0x00000014e05f7c20 */ /* 0x008fe40008400000 */
[----:B------:R-:W3:Y:S01]  /*2a890*/  LDL.LU R224, [R1+0x43c] ;  /* 0x00043c0001e07983 */ /* 0x000ee20000300800 */
[----:B0-----:R-:W-:-:S05]  /*2a8a0*/  @!P4 IADD3 R8, P6, R118, R8, RZ ;  /* 0x000000087608c210 */ /* 0x001fca0007fde0ff */
[----:B------:R-:W-:Y:S01]  /*2a8b0*/  @!P4 IMAD.X R9, R214, 0x1, R9, P6 ;  /* 0x00000001d609c824 */ /* 0x000fe200030e0609 */
[C---:B------:R-:W-:Y:S02]  /*2a8c0*/  ISETP.LT.OR P6, PT, R27.reuse, 0x1a, !P1 ;  /* 0x0000001a1b00780c */ /* 0x040fe40004fc1670 */
[----:B------:R-:W-:Y:S02]  /*2a8d0*/  F2FP.SATFINITE.E4M3.F32.PACK_AB_MERGE_C R95, RZ, R95, RZ ;  /* 0x0000005fff5f723e */ /* 0x000fe400048070ff */
[----:B------:R-:W-:-:S09]  /*2a8e0*/  ISETP.LT.OR P4, PT, R27, 0x21, !P0 ;  /* 0x000000211b00780c */ /* 0x000fd20004781670 */
[----:B------:R4:W-:Y:S02]  /*2a8f0*/  @!P6 STG.E.U8 desc[UR14][R8.64+0x19], R95 ;  /* 0x0000195f0800e986 */ /* 0x0009e4000c10110e */
[----:B----4-:R-:W-:Y:S02]  /*2a900*/  FMUL R8, R223, UR20 ;  /* 0x00000014df087c20 */ /* 0x010fe40008400000 */
[----:B------:R-:W4:Y:S03]  /*2a910*/  LDL.LU R223, [R1+0x440] ;  /* 0x0004400001df7983 */ /* 0x000f260000300800 */
[----:B------:R-:W-:-:S05]  /*2a920*/  F2FP.SATFINITE.E4M3.F32.PACK_AB_MERGE_C R8, RZ, R8, RZ ;  /* 0x00000008ff08723e */ /* 0x000fca00048070ff */
[----:B------:R0:W-:Y:S02]  /*2a930*/  @!P4 STG.E.U8 desc[UR14][R198.64+0x20], R8 ;  /* 0x00002008c600c986 */ /* 0x0001e4000c10110e */
[----:B0-----:R-:W-:Y:S02]  /*2a940*/  FMUL R8, R222, UR20 ;  /* 0x00000014de087c20 */ /* 0x001fe40008400000 */
[----:B------:R-:W4:Y:S01]  /*2a950*/  LDL.LU R222, [R1+0x444] ;  /* 0x0004440001de7983 */ /* 0x000f220000300800 */
[----:B--2---:R-:W-:-:S03]  /*2a960*/  FMUL R95, R221, UR20 ;  /* 0x00000014dd5f7c20 */ /* 0x004fc60008400000 */
[----:B------:R-:W2:Y:S01]  /*2a970*/  LDL.LU R221, [R1+0x448] ;  /* 0x0004480001dd7983 */ /* 0x000ea20000300800 */
[C---:B------:R-:W-:Y:S02]  /*2a980*/  ISETP.LT.OR P6, PT, R27.reuse, 0x22, !P0 ;  /* 0x000000221b00780c */ /* 0x040fe400047c1670 */
[----:B------:R-:W-:Y:S02]  /*2a990*/  ISETP.LT.OR P4, PT, R27, 0x21, !P1 ;  /* 0x000000211b00780c */ /* 0x000fe40004f81670 */
[----:B------:R-:W-:-:S09]  /*2a9a0*/  F2FP.SATFINITE.E4M3.F32.PACK_AB_MERGE_C R8, RZ, R8, RZ ;  /* 0x00000008ff08723e */ /* 0x000fd200048070ff */
[----:B------:R0:W-:Y:S02]  /*2a9b0*/  @!P6 STG.E.U8 desc[UR14][R186.64+0x21], R8 ;  /* 0x00002108ba00e986 */ /* 0x0001e4000c10110e */
[----:B0-----:R-:W0:Y:S01]  /*2a9c0*/  @!P4 LDC.64 R8, c[0x0][0x5c0] ;  /* 0x00017000ff08cb82 */ /* 0x001e220000000a00 */
[----:B------:R-:W-:Y:S02]  /*2a9d0*/  F2FP.SATFINITE.E4M3.F32.PACK_AB_MERGE_C R95, RZ, R95, RZ ;  /* 0x0000005fff5f723e */ /* 0x000fe400048070ff */
[----:B0-----:R-:W-:-:S05]  /*2a9e0*/  @!P4 IADD3 R8, P6, R212, R8, RZ ;  /* 0x00000008d408c210 */ /* 0x001fca0007fde0ff */
[----:B------:R-:W-:Y:S01]  /*2a9f0*/  @!P4 IMAD.X R9, R217, 0x1, R9, P6 ;  /* 0x00000001d909c824 */ /* 0x000fe200030e0609 */
[C---:B------:R-:W-:Y:S02]  /*2aa00*/  ISETP.LT.OR P6, PT, R27.reuse, 0x21, !P1 ;  /* 0x000000211b00780c */ /* 0x040fe40004fc1670 */
[----:B------:R-:W-:-:S11]  /*2aa10*/  ISETP.LT.OR P4, PT, R27, 0x22, !P1 ;  /* 0x000000221b00780c */ /* 0x000fd60004f81670 */
[----:B------:R0:W-:Y:S02]  /*2aa20*/  @!P6 STG.E.U8 desc[UR14][R8.64+0x20], R95 ;  /* 0x0000205f0800e986 */ /* 0x0001e4000c10110e */
[----:B0-----:R-:W0:Y:S01]  /*2aa30*/  @!P4 LDC.64 R8, c[0x0][0x5c0] ;  /* 0x00017000ff08cb82 */ /* 0x001e220000000a00 */
[----:B------:R-:W-:Y:S02]  /*2aa40*/  FMUL R95, R225, UR20 ;  /* 0x00000014e15f7c20 */ /* 0x000fe40008400000 */
[----:B------:R-:W2:Y:S01]  /*2aa50*/  LDL.LU R225, [R1+0x44c] ;  /* 0x00044c0001e17983 */ /* 0x000ea20000300800 */
[----:B0-----:R-:W-:Y:S01]  /*2aa60*/  @!P4 IADD3 R8, P6, R219, R8, RZ ;  /* 0x00000008db08c210 */ /* 0x001fe20007fde0ff */
[----:B---3--:R-:W-:Y:S02]  /*2aa70*/  FMUL R98, R224, UR20 ;  /* 0x00000014e0627c20 */ /* 0x008fe40008400000 */
[----:B------:R-:W3:Y:S03]  /*2aa80*/  LDL.LU R224, [R1+0x450] ;  /* 0x0004500001e07983 */ /* 0x000ee60000300800 */
[----:B------:R-:W-:Y:S01]  /*2aa90*/  F2FP.SATFINITE.E4M3.F32.PACK_AB_MERGE_C R99, RZ, R98, RZ ;  /* 0x00000062ff63723e */ /* 0x000fe200048070ff */
[----:B------:R-:W-:Y:S01]  /*2aaa0*/  @!P4 IMAD.X R9, R220, 0x1, R9, P6 ;  /* 0x00000001dc09c824 */ /* 0x000fe200030e0609 */
[----:B------:R-:W-:-:S02]  /*2aab0*/  ISETP.LT.OR P6, PT, R27, 0x22, !P1 ;  /* 0x000000221b00780c */ /* 0x000fc40004fc1670 */
[----:B------:R-:W-:Y:S01]  /*2aac0*/  F2FP.SATFINITE.E4M3.F32.PACK_AB_MERGE_C R95, RZ, R95, RZ ;  /* 0x0000005fff5f723e */ /* 0x000fe200048070ff */
[----:B----4-:R-:W-:Y:S02]  /*2aad0*/  FMUL R98, R223, UR20 ;  /* 0x00000014df627c20 */ /* 0x010fe40008400000 */
[----:B------:R-:W4:Y:S03]  /*2aae0*/  LDL.LU R223, [R1+0x454] ;  /* 0x0004540001df7983 */ /* 0x000f260000300800 */
[----:B------:R-:W-:-:S05]  /*2aaf0*/  F2FP.SATFINITE.E4M3.F32.PACK_AB_MERGE_C R101, RZ, R98, RZ ;  /* 0x00000062ff65723e */ /* 0x000fca00048070ff */
[----:B------:R2:W-:Y:S01]  /*2ab00*/  @!P6 STG.E.U8 desc[UR14][R8.64+0x21], R95 ;  /* 0x0000215f0800e986 */ /* 0x0005e2000c10110e */
[----:B------:R-:W-:-:S03]  /*2ab10*/  FMUL R98, R222, UR20 ;  /* 0x00000014de627c20 */ /* 0x000fc60008400000 */
[----:B------:R-:W4:Y:S01]  /*2ab20*/  LDL.LU R222, [R1+0x458] ;  /* 0x0004580001de7983 */ /* 0x000f220000300800 */
[----:B--2---:R-:W-:-:S03]  /*2ab30*/  FMUL R95, R221, UR20 ;  /* 0x00000014dd5f7c20 */ /* 0x004fc60008400000 */
[----:B------:R-:W2:Y:S01]  /*2ab40*/  LDL.LU R221, [R1+0x45c] ;  /* 0x00045c0001dd7983 */ /* 0x000ea20000300800 */
[----:B------:R-:W-:-:S13]  /*2ab50*/  ISETP.LT.OR P4, PT, R27, 0x29, !P0 ;  /* 0x000000291b00780c */ /* 0x000fda0004781670 */
[----:B------:R0:W-:Y:S01]  /*2ab60*/  @!P4 STG.E.U8 desc[UR14][R182.64+0x28], R99 ;  /* 0x00002863b600c986 */ /* 0x0001e2000c10110e */
[C---:B------:R-:W-:Y:S02]  /*2ab70*/  ISETP.LT.OR P4, PT, R27.reuse, 0x29, !P1 ;  /* 0x000000291b00780c */ /* 0x040fe40004f81670 */
[----:B------:R-:W-:-:S11]  /*2ab80*/  ISETP.LT.OR P6, PT, R27, 0x2a, !P0 ;  /* 0x0000002a1b00780c */ /* 0x000fd600047c1670 */
[----:B------:R-:W1:Y:S02]  /*2ab90*/  @!P4 LDC.64 R8, c[0x0][0x5c0] ;  /* 0x00017000ff08cb82 */ /* 0x000e640000000a00 */
[----:B------:R-:W-:Y:S01]  /*2aba0*/  @!P6 STG.E.U8 desc[UR14][R178.64+0x29], R101 ;  /* 0x00002965b200e986 */ /* 0x000fe2000c10110e */
[----:B0-----:R-:W-:Y:S02]  /*2abb0*/  F2FP.SATFINITE.E4M3.F32.PACK_AB_MERGE_C R99, RZ, R95, RZ ;  /* 0x0000005fff63723e */ /* 0x001fe400048070ff */
[----:B------:R-:W-:Y:S02]  /*2abc0*/  F2FP.SATFINITE.E4M3.F32.PACK_AB_MERGE_C R103, RZ, R98, RZ ;  /* 0x00000062ff67723e */ /* 0x000fe400048070ff */
[----:B-1----:R-:W-:-:S05]  /*2abd0*/  @!P4 IADD3 R8, P6, R215, R8, RZ ;  /* 0x00000008d708c210 */ /* 0x002fca0007fde0ff */
[----:B------:R-:W-:Y:S01]  /*2abe0*/  @!P4 IMAD.X R9, R218, 0x1, R9, P6 ;  /* 0x00000001da09c824 */ /* 0x000fe200030e0609 */
[C---:B------:R-:W-:Y:S02]  /*2abf0*/  ISETP.LT.OR P6, PT, R27.reuse, 0x29, !P1 ;  /* 0x000000291b00780c */ /* 0x040fe40004fc1670 */
[----:B------:R-:W-:-:S11]  /*2ac00*/  ISETP.LT.OR P4, PT, R27, 0x2a, !P1 ;  /* 0x0000002a1b00780c */ /* 0x000fd60004f81670 */
[----:B------:R0:W-:Y:S02]  /*2ac10*/  @!P6 STG.E.U8 desc[UR14][R8.64+0x28], R103 ;  /* 0x000028670800e986 */ /* 0x0001e4000c10110e */
[----:B0-----:R-:W0:Y:S01]  /*2ac20*/  @!P4 LDC.64 R8, c[0x0][0x5c0] ;  /* 0x00017000ff08cb82 */ /* 0x001e220000000a00 */
[----:B------:R-:W-:Y:S02]  /*2ac30*/  FMUL R95, R225, UR20 ;  /* 0x00000014e15f7c20 */ /* 0x000fe40008400000 */
[----:B------:R-:W2:Y:S03]  /*2ac40*/  LDL.LU R225, [R1+0x460] ;  /* 0x0004600001e17983 */ /* 0x000ea60000300800 */
[----:B------:R-:W-:Y:S02]  /*2ac50*/  F2FP.SATFINITE.E4M3.F32.PACK_AB_MERGE_C R101, RZ, R95, RZ ;  /* 0x0000005fff65723e */ /* 0x000fe400048070ff */
[----:B0-----:R-:W-:Y:S01]  /*2ac60*/  @!P4 IADD3 R8, P6, R122, R8, RZ ;  /* 0x000000087a08c210 */ /* 0x001fe20007fde0ff */
[----:B---3--:R-:W-:-:S02]  /*2ac70*/  FMUL R95, R224, UR20 ;  /* 0x00000014e05f7c20 */ /* 0x008fc40008400000 */
[----:B------:R-:W3:Y:S02]  /*2ac80*/  LDL.LU R224, [R1+0x464] ;  /* 0x0004640001e07983 */ /* 0x000ee40000300800 */
[----:B------:R-:W-:Y:S01]  /*2ac90*/  @!P4 IMAD.X R9, R211, 0x1, R9, P6 ;  /* 0x00000001d309c824 */ /* 0x000fe200030e0609 */
[----:B------:R-:W-:Y:S02]  /*2aca0*/  F2FP.SATFINITE.E4M3.F32.PACK_AB_MERGE_C R103, RZ, R95, RZ ;  /* 0x0000005fff67723e */ /* 0x000fe400048070ff */
[C---:B------:R-:W-:Y:S02]  /*2acb0*/  ISETP.LT.OR P6, PT, R27.reuse, 0x2a, !P1 ;  /* 0x0000002a1b00780c */ /* 0x040fe40004fc1670 */
[----:B------:R-:W-:Y:S01]  /*2acc0*/  ISETP.LT.OR P4, PT, R27, 0x31, !P0 ;  /* 0x000000311b00780c */ /* 0x000fe20004781670 */
[----:B----4-:R-:W-:Y:S02]  /*2acd0*/  FMUL R95, R223, UR20 ;  /* 0x00000014df5f7c20 */ /* 0x010fe40008400000 */
[----:B------:R-:W4:Y:S08]  /*2ace0*/  LDL.LU R223, [R1+0x468] ;  /* 0x0004680001df7983 */ /* 0x000f300000300800 */
[----:B------:R0:W-:Y:S04]  /*2acf0*/  @!P6 STG.E.U8 desc[UR14][R8.64+0x29], R99 ;  /* 0x000029630800e986 */ /* 0x0001e8000c10110e */
[----:B------:R1:W-:Y:S01]  /*2ad00*/  @!P4 STG.E.U8 desc[UR14][R176.64+0x30], R101 ;  /* 0x00003065b000c986 */ /* 0x0003e2000c10110e */
[----:B0-----:R-:W-:Y:S01]  /*2ad10*/  F2FP.SATFINITE.E4M3.F32.PACK_AB_MERGE_C R99, RZ, R95, RZ ;  /* 0x0000005fff63723e */ /* 0x001fe200048070ff */
[----:B------:R-:W-:-:S02]  /*2ad20*/  FMUL R95, R222, UR20 ;  /* 0x00000014de5f7c20 */ /* 0x000fc40008400000 */
[----:B------:R-:W4:Y:S03]  /*2ad30*/  LDL.LU R222, [R1+0x46c] ;  /* 0x00046c0001de7983 */ /* 0x000f260000300800 */
[----:B-1----:R-:W-:Y:S01]  /*2ad40*/  F2FP.SATFINITE.E4M3.F32.PACK_AB_MERGE_C R101, RZ, R95, RZ ;  /* 0x0000005fff65723e */ /* 0x002fe200048070ff */
[----:B--2---:R-:W-:Y:S02]  /*2ad50*/  FMUL R95, R221, UR20 ;  /* 0x00000014dd5f7c20 */ /* 0x004fe40008400000 */
[----:B------:R-:W2:Y:S01]  /*2ad60*/  LDL.LU R221, [R1+0x470] ;  /* 0x0004700001dd7983 */ /* 0x000ea20000300800 */
[C---:B------:R-:W-:Y:S02]  /*2ad70*/  ISETP.LT.OR P4, PT, R27.reuse, 0x31, !P1 ;  /* 0x000000311b00780c */ /* 0x040fe40004f81670 */
[----:B------:R-:W-:-:S11]  /*2ad80*/  ISETP.LT.OR P6, PT, R27, 0x32, !P0 ;  /* 0x000000321b00780c */ /* 0x000fd600047c1670 */
[----:B------:R-:W0:Y:S02]  /*2ad90*/  @!P4 LDC.64 R8, c[0x0][0x5c0] ;  /* 0x00017000ff08cb82 */ /* 0x000e240000000a00 */
[----:B------:R1:W-:Y:S01]  /*2ada0*/  @!P6 STG.E.U8 desc[UR14][R168.64+0x31], R103 ;  /* 0x00003167a800e986 */ /* 0x0003e2000c10110e */
[----:B0-----:R-:W-:-:S05]  /*2adb0*/  @!P4 IADD3 R8, P6, R121, R8, RZ ;  /* 0x000000087908c210 */ /* 0x001fca0007fde0ff */
[----:B------:R-:W-:Y:S01]  /*2adc0*/  @!P4 IMAD.X R9, R210, 0x1, R9, P6 ;  /* 0x00000001d209c824 */ /* 0x000fe200030e0609 */
[C---:B------:R-:W-:Y:S02]  /*2add0*/  ISETP.LT.OR P6, PT, R27.reuse, 0x31, !P1 ;  /* 0x000000311b00780c */ /* 0x040fe40004fc1670 */
[----:B------:R-:W-:Y:S02]  /*2ade0*/  ISETP.LT.OR P4, PT, R27, 0x32, !P1 ;  /* 0x000000321b00780c */ /* 0x000fe40004f81670 */
[----:B-1----:R-:W-:-:S09]  /*2adf0*/  F2FP.SATFINITE.E4M3.F32.PACK_AB_MERGE_C R103, RZ, R95, RZ ;  /* 0x0000005fff67723e */ /* 0x002fd200048070ff */
[----:B------:R0:W-:Y:S02]  /*2ae00*/  @!P6 STG.E.U8 desc[UR14][R8.64+0x30], R99 ;  /* 0x000030630800e986 */ /* 0x0001e4000c10110e */
[----:B0-----:R-:W0:Y:S01]  /*2ae10*/  @!P4 LDC.64 R8, c[0x0][0x5c0] ;  /* 0x00017000ff08cb82 */ /* 0x001e220000000a00 */
[----:B------:R-:W-:Y:S02]  /*2ae20*/  FMUL R95, R225, UR20 ;  /* 0x00000014e15f7c20 */ /* 0x000fe40008400000 */
[----:B------:R-:W2:Y:S03]  /*2ae30*/  LDL.LU R225, [R1+0x474] ;  /* 0x0004740001e17983 */ /* 0x000ea60000300800 */
[----:B------:R-:W-:Y:S02]  /*2ae40*/  F2FP.SATFINITE.E4M3.F32.PACK_AB_MERGE_C R99, RZ, R95, RZ ;  /* 0x0000005fff63723e */ /* 0x000fe400048070ff */
[----:B0-----:R-:W-:-:S05]  /*2ae50*/  @!P4 IADD3 R8, P6, R123, R8, RZ ;  /* 0x000000087b08c210 */ /* 0x001fca0007fde0ff */
[----:B------:R-:W-:Y:S01]  /*2ae60*/  @!P4 IMAD.X R9, R125, 0x1, R9, P6 ;  /* 0x000000017d09c824 */ /* 0x000fe200030e0609 */
[C---:B------:R-:W-:Y:S01]  /*2ae70*/  ISETP.LT.OR P6, PT, R27.reuse, 0x32, !P1 ;  /* 0x000000321b00780c */ /* 0x040fe20004fc1670 */
[----:B---3--:R-:W-:Y:S02]  /*2ae80*/  FMUL R95, R224, UR20 ;  /* 0x00000014e05f7c20 */ /* 0x008fe40008400000 */
[----:B------:R-:W3:Y:S01]  /*2ae90*/  LDL.LU R224, [R1+0x478] ;  /* 0x0004780001e07983 */ /* 0x000ee20000300800 */
[----:B------:R-:W-:-:S09]  /*2aea0*/  ISETP.LT.OR P4, PT, R27, 0x39, !P0 ;  /* 0x000000391b00780c */ /* 0x000fd20004781670 */
[----:B------:R0:W-:Y:S01]  /*2aeb0*/  @!P6 STG.E.U8 desc[UR14][R8.64+0x31], R101 ;  /* 0x000031650800e986 */ /* 0x0001e2000c10110e */
[----:B------:R-:W-:Y:S02]  /*2aec0*/  ISETP.LT.OR P6, PT, R27, 0x3a, !P0 ;  /* 0x0000003a1b00780c */ /* 0x000fe400047c1670 */
[----:B0-----:R-:W-:Y:S01]  /*2aed0*/  F2FP.SATFINITE.E4M3.F32.PACK_AB_MERGE_C R101, RZ, R95, RZ ;  /* 0x0000005fff65723e */ /* 0x001fe200048070ff */
[----:B------:R-:W-:Y:S01]  /*2aee0*/  @!P4 STG.E.U8 desc[UR14][R166.64+0x38], R103 ;  /* 0x00003867a600c986 */ /* 0x000fe2000c10110e */
[----:B----4-:R-:W-:-:S03]  /*2aef0*/  FMUL R95, R223, UR20 ;  /* 0x00000014df5f7c20 */ /* 0x010fc60008400000 */
[----:B------:R-:W4:Y:S06]  /*2af00*/  LDL.LU R223, [R1+0x47c] ;  /* 0x00047c0001df7983 */ /* 0x000f2c0000300800 */
[----:B------:R0:W-:Y:S02]  /*2af10*/  @!P6 STG.E.U8 desc[UR14][R164.64+0x39], R99 ;  /* 0x00003963a400e986 */ /* 0x0001e4000c10110e */
[----:B0-----:R-:W-:Y:S01]  /*2af20*/  F2FP.SATFINITE.E4M3.F32.PACK_AB_MERGE_C R99, RZ, R95, RZ ;  /* 0x0000005fff63723e */ /* 0x001fe200048070ff */
[----:B------:R-:W-:Y:S02]  /*2af30*/  FMUL R95, R222, UR20 ;  /* 0x00000014de5f7c20 */ /* 0x000fe40008400000 */
[----:B------:R-:W4:Y:S03]  /*2af40*/  LDL.LU R222, [R1+0x480] ;  /* 0x0004800001de7983 */ /* 0x000f260000300800 */
[----:B------:R-:W-:Y:S01]  /*2af50*/  F2FP.SATFINITE.E4M3.F32.PACK_AB_MERGE_C R103, RZ, R95, RZ ;  /* 0x0000005fff67723e */ /* 0x000fe200048070ff */
[----:B--2---:R-:W-:-:S02]  /*2af60*/  FMUL R95, R221, UR20 ;  /* 0x00000014dd5f7c20 */ /* 0x004fc40008400000 */
[----:B------:R-:W2:Y:S01]  /*2af70*/  LDL.LU R221, [R1+0x484] ;  /* 0x0004840001dd7983 */ /* 0x000ea20000300800 */
[----:B------:R-:W-:-:S13]  /*2af80*/  ISETP.LT.OR P4, PT, R27, 0x39, !P1 ;  /* 0x000000391b00780c */ /* 0x000fda0004f81670 */
[----:B------:R-:W0:Y:S02]  /*2af90*/  @!P4 LDC.64 R8, c[0x0][0x5c0] ;  /* 0x00017000ff08cb82 */ /* 0x000e240000000a00 */
[----:B0-----:R-:W-:-:S05]  /*2afa0*/  @!P4 IADD3 R8, P6, R126, R8, RZ ;  /* 0x000000087e08c210 */ /* 0x001fca0007fde0ff */
[----:B------:R-:W-:Y:S01]  /*2afb0*/  @!P4 IMAD.X R9, R127, 0x1, R9, P6 ;  /* 0x000000017f09c824 */ /* 0x000fe200030e0609 */
[C---:B------:R-:W-:Y:S02]  /*2afc0*/  ISETP.LT.OR P6, PT, R27.reuse, 0x39, !P1 ;  /* 0x000000391b00780c */ /* 0x040fe40004fc1670 */
[----:B------:R-:W-:-:S11]  /*2afd0*/  ISETP.LT.OR P4, PT, R27, 0x3a, !P1 ;  /* 0x0000003a1b00780c */ /* 0x000fd60004f81670 */
[----:B------:R0:W-:Y:S02]  /*2afe0*/  @!P6 STG.E.U8 desc[UR14][R8.64+0x38], R101 ;  /* 0x000038650800e986 */ /* 0x0001e4000c10110e */
[----:B0-----:R-:W0:Y:S01]  /*2aff0*/  @!P4 LDC.64 R8, c[0x0][0x5c0] ;  /* 0x00017000ff08cb82 */ /* 0x001e220000000a00 */
[----:B------:R-:W-:Y:S02]  /*2b000*/  F2FP.SATFINITE.E4M3.F32.PACK_AB_MERGE_C R101, RZ, R95, RZ ;  /* 0x0000005fff65723e */ /* 0x000fe400048070ff */
[----:B0-----:R-:W-:-:S05]  /*2b010*/  @!P4 IADD3 R8, P6, R131, R8, RZ ;  /* 0x000000088308c210 */ /* 0x001fca0007fde0ff */
[----:B------:R-:W-:Y:S01]  /*2b020*/  @!P4 IMAD.X R9, R216, 0x1, R9, P6 ;  /* 0x00000001d809c824 */ /* 0x000fe200030e0609 */
[C---:B------:R-:W-:Y:S02]  /*2b030*/  ISETP.LT.OR P6, PT, R27.reuse, 0x3a, !P1 ;  /* 0x0000003a1b00780c */ /* 0x040fe40004fc1670 */
[----:B------:R-:W-:Y:S01]  /*2b040*/  ISETP.LT.OR P4, PT, R27, 0x41, !P0 ;  /* 0x000000411b00780c */ /* 0x000fe20004781670 */
[----:B------:R-:W-:Y:S02]  /*2b050*/  FMUL R95, R225, UR20 ;  /* 0x00000014e15f7c20 */ /* 0x000fe40008400000 */
[----:B------:R-:W2:Y:S08]  /*2b060*/  LDL.LU R225, [R1+0x488] ;  /* 0x0004880001e17983 */ /* 0x000eb00000300800 */
[----:B------:R0:W-:Y:S04]  /*2b070*/  @!P6 STG.E.U8 desc[UR14][R8.64+0x39], R99 ;  /* 0x000039630800e986 */ /* 0x0001e8000c10110e */
[----:B------:R-:W-:Y:S01]  /*2b080*/  @!P4 STG.E.U8 desc[UR14][R160.64+0x40], R103 ;  /* 0x00004067a000c986 */ /* 0x000fe2000c10110e */
[----:B------:R-:W-:-:S02]  /*2b090*/  ISETP.LT.OR P4, PT, R27, 0x41, !P1 ;  /* 0x000000411b00780c */ /* 0x000fc40004f81670 */
[----:B0-----:R-:W-:-:S11]  /*2b0a0*/  F2FP.SATFINITE.E4M3.F32.PACK_AB_MERGE_C R99, RZ, R95, RZ ;  /* 0x0000005fff63723e */ /* 0x001fd600048070ff */
[----:B------:R-:W0:Y:S01]  /*2b0b0*/  @!P4 LDC.64 R8, c[0x0][0x5c0] ;  /* 0x00017000ff08cb82 */ /* 0x000e220000000a00 */
[----:B---3--:R-:W-:Y:S02]  /*2b0c0*/  FMUL R95, R224, UR20 ;  /* 0x00000014e05f7c20 */ /* 0x008fe40008400000 */
[----:B------:R-:W3:Y:S01]  /*2b0d0*/  LDL.LU R224, [R1+0x48c] ;  /* 0x00048c0001e07983 */ /* 0x000ee20000300800 */
[----:B------:R-:W-:-:S13]  /*2b0e0*/  ISETP.LT.OR P6, PT, R27, 0x42, !P0 ;  /* 0x000000421b00780c */ /* 0x000fda00047c1670 */
[----:B------:R1:W-:Y:S01]  /*2b0f0*/  @!P6 STG.E.U8 desc[UR14][R154.64+0x41], R101 ;  /* 0x000041659a00e986 */ /* 0x0003e2000c10110e */
[----:B0-----:R-:W-:Y:S02]  /*2b100*/  @!P4 IADD3 R8, P6, R133, R8, RZ ;  /* 0x000000088508c210 */ /* 0x001fe40007fde0ff */
[----:B-1----:R-:W-:Y:S01]  /*2b110*/  F2FP.SATFINITE.E4M3.F32.PACK_AB_MERGE_C R101, RZ, R95, RZ ;  /* 0x0000005fff65723e */ /* 0x002fe200048070ff */
[----:B----4-:R-:W-:Y:S02]  /*2b120*/  FMUL R95, R223, UR20 ;  /* 0x00000014df5f7c20 */ /* 0x010fe40008400000 */
[----:B------:R-:W4:Y:S01]  /*2b130*/  LDL.LU R223, [R1+0x490] ;  /* 0x0004900001df7983 */ /* 0x000f220000300800 */
[----:B------:R-:W-:Y:S01]  /*2b140*/  @!P4 IMAD.X R9, R141, 0x1, R9, P6 ;  /* 0x000000018d09c824 */ /* 0x000fe200030e0609 */
[----:B------:R-:W-:Y:S02]  /*2b150*/  ISETP.LT.OR P6, PT, R27, 0x41, !P1 ;  /* 0x000000411b00780c */ /* 0x000fe40004fc1670 */
[----:B------:R-:W-:-:S11]  /*2b160*/  F2FP.SATFINITE.E4M3.F32.PACK_AB_MERGE_C R103, RZ, R95, RZ ;  /* 0x0000005fff67723e */ /* 0x000fd600048070ff */
[----:B------:R0:W-:Y:S01]  /*2b170*/  @!P6 STG.E.U8 desc[UR14][R8.64+0x40], R99 ;  /* 0x000040630800e986 */ /* 0x0001e2000c10110e */
[----:B------:R-:W-:-:S03]  /*2b180*/  FMUL R95, R222, UR20 ;  /* 0x00000014de5f7c20 */ /* 0x000fc60008400000 */
[----:B------:R-:W4:Y:S02]  /*2b190*/  LDL.LU R222, [R1+0x494] ;  /* 0x0004940001de7983 */ /* 0x000f240000300800 */
[----:B0-----:R-:W-:Y:S01]  /*2b1a0*/  F2FP.SATFINITE.E4M3.F32.PACK_AB_MERGE_C R99, RZ, R95, RZ ;  /* 0x0000005fff63723e */ /* 0x001fe200048070ff */
[----:B--2---:R-:W-:Y:S02]  /*2b1b0*/  FMUL R95, R221, UR20 ;  /* 0x00000014dd5f7c20 */ /* 0x004fe40008400000 */
[----:B------:R-:W2:Y:S01]  /*2b1c0*/  LDL.LU R221, [R1+0x498] ;  /* 0x0004980001dd7983 */ /* 0x000ea20000300800 */
[----:B------:R-:W-:-:S13]  /*2b1d0*/  ISETP.LT.OR P4, PT, R27, 0x42, !P1 ;  /* 0x000000421b00780c */ /* 0x000fda0004f81670 */
[----:B------:R-:W0:Y:S02]  /*2b1e0*/  @!P4 LDC.64 R8, c[0x0][0x5c0] ;  /* 0x00017000ff08cb82 */ /* 0x000e240000000a00 */
[----:B0-----:R-:W-:-:S05]  /*2b1f0*/  @!P4 IADD3 R8, P6, R130, R8, RZ ;  /* 0x000000088208c210 */ /* 0x001fca0007fde0ff */
[----:B------:R-:W-:Y:S01]  /*2b200*/  @!P4 IMAD.X R9, R139, 0x1, R9, P6 ;  /* 0x000000018b09c824 */ /* 0x000fe200030e0609 */
[C---:B------:R-:W-:Y:S02]  /*2b210*/  ISETP.LT.OR P6, PT, R27.reuse, 0x42, !P1 ;  /* 0x000000421b00780c */ /* 0x040fe40004fc1670 */
[----:B------:R-:W-:-:S11]  /*2b220*/  ISETP.LT.OR P4, PT, R27, 0x49, !P0 ;  /* 0x000000491b00780c */ /* 0x000fd60004781670 */
[----:B------:R0:W-:Y:S04]  /*2b230*/  @!P6 STG.E.U8 desc[UR14][R8.64+0x41], R101 ;  /* 0x000041650800e986 */ /* 0x0001e8000c10110e */
[----:B------:R1:W-:Y:S01]  /*2b240*/  @!P4 STG.E.U8 desc[UR14][R74.64+0x48], R103 ;  /* 0x000048674a00c986 */ /* 0x0003e2000c10110e */
[C---:B------:R-:W-:Y:S02]  /*2b250*/  ISETP.LT.OR P4, PT, R27.reuse, 0x49, !P1 ;  /* 0x000000491b00780c */ /* 0x040fe40004f81670 */
[----:B------:R-:W-:-:S11]  /*2b260*/  ISETP.LT.OR P6, PT, R27, 0x4a, !P0 ;  /* 0x0000004a1b00780c */ /* 0x000fd600047c1670 */
[----:B0-----:R-:W0:Y:S02]  /*2b270*/  @!P4 LDC.64 R8, c[0x0][0x5c0] ;  /* 0x00017000ff08cb82 */ /* 0x001e240000000a00 */
[----:B------:R-:W-:Y:S01]  /*2b280*/  @!P6 STG.E.U8 desc[UR14][R72.64+0x49], R99 ;  /* 0x000049634800e986 */ /* 0x000fe2000c10110e */
[----:B------:R-:W-:Y:S02]  /*2b290*/  F2FP.SATFINITE.E4M3.F32.PACK_AB_MERGE_C R95, RZ, R95, RZ ;  /* 0x0000005fff5f723e */ /* 0x000fe400048070ff */
[----:B0-----:R-:W-:Y:S01]  /*2b2a0*/  @!P4 IADD3 R8, P6, R129, R8, RZ ;  /* 0x000000088108c210 */ /* 0x001fe20007fde0ff */
[----:B-1----:R-:W-:Y:S02]  /*2b2b0*/  FMUL R74, R225, UR20 ;  /* 0x00000014e14a7c20 */ /* 0x002fe40008400000 */
[----:B------:R-:W2:Y:S02]  /*2b2c0*/  LDL.LU R225, [R1+0x49c] ;  /* 0x00049c0001e17983 */ /* 0x000ea40000300800 */
[----:B------:R-:W-:Y:S01]  /*2b2d0*/  @!P4 IMAD.X R9, R138, 0x1, R9, P6 ;  /* 0x000000018a09c824 */ /* 0x000fe200030e0609 */
[----:B------:R-:W-:-:S02]  /*2b2e0*/  ISETP.LT.OR P6, PT, R27, 0x49, !P1 ;  /* 0x000000491b00780c */ /* 0x000fc40004fc1670 */
[----:B------:R-:W-:-:S11]  /*2b2f0*/  ISETP.LT.OR P4, PT, R27, 0x4a, !P1 ;  /* 0x0000004a1b00780c */ /* 0x000fd60004f81670 */
[----:B------:R0:W-:Y:S02]  /*2b300*/  @!P6 STG.E.U8 desc[UR14][R8.64+0x48], R95 ;  /* 0x0000485f0800e986 */ /* 0x0001e4000c10110e */
[----:B0-----:R-:W0:Y:S01]  /*2b310*/  @!P4 LDC.64 R8, c[0x0][0x5c0] ;  /* 0x00017000ff08cb82 */ /* 0x001e220000000a00 */
[----:B---3--:R-:W-:Y:S02]  /*2b320*/  FMUL R72, R224, UR20 ;  /* 0x00000014e0487c20 */ /* 0x008fe40008400000 */
[----:B------:R-:W3:Y:S03]  /*2b330*/  LDL.LU R224, [R1+0x4a0] ;  /* 0x0004a00001e07983 */ /* 0x000ee60000300800 */
[----:B------:R-:W-:Y:S02]  /*2b340*/  F2FP.SATFINITE.E4M3.F32.PACK_AB_MERGE_C R75, RZ, R72, RZ ;  /* 0x00000048ff4b723e */ /* 0x000fe400048070ff */
[----:B0-----:R-:W-:-:S05]  /*2b350*/  @!P4 IADD3 R8, P6, R132, R8, RZ ;  /* 0x000000088408c210 */ /* 0x001fca0007fde0ff */
[----:B------:R-:W-:Y:S01]  /*2b360*/  @!P4 IMAD.X R9, R140, 0x1, R9, P6 ;  /* 0x000000018c09c824 */ /* 0x000fe200030e0609 */
[C---:B------:R-:W-:Y:S02]  /*2b370*/  ISETP.LT.OR P6, PT, R27.reuse, 0x4a, !P1 ;  /* 0x0000004a1b00780c */ /* 0x040fe40004fc1670 */
[----:B------:R-:W-:Y:S02]  /*2b380*/  ISETP.LT.OR P4, PT, R27, 0x51, !P0 ;  /* 0x000000511b00780c */ /* 0x000fe40004781670 */
[----:B------:R-:W-:Y:S01]  /*2b390*/  F2FP.SATFINITE.E4M3.F32.PACK_AB_MERGE_C R73, RZ, R74, RZ ;  /* 0x0000004aff49723e */ /* 0x000fe200048070ff */
[----:B----4-:R-:W-:Y:S02]  /*2b3a0*/  FMUL R72, R223, UR20 ;  /* 0x00000014df487c20 */ /* 0x010fe40008400000 */
[----:B------:R-:W4:Y:S03]  /*2b3b0*/  LDL.LU R223, [R1+0x4a4] ;  /* 0x0004a40001df7983 */ /* 0x000f260000300800 */
[----:B------:R-:W-:-:S03]  /*2b3c0*/  F2FP.SATFINITE.E4M3.F32.PACK_AB_MERGE_C R95, RZ, R72, RZ ;  /* 0x00000048ff5f723e */ /* 0x000fc600048070ff */
[----:B------:R-:W-:Y:S04]  /*2b3d0*/  @!P6 STG.E.U8 desc[UR14][R8.64+0x49], R73 ;  /* 0x000049490800e986 */ /* 0x000fe8000c10110e */
[----:B------:R2:W-:Y:S01]  /*2b3e0*/  @!P4 STG.E.U8 desc[UR14][R70.64+0x50], R75 ;  /* 0x0000504b4600c986 */ /* 0x0005e2000c10110e */
[----:B------:R-:W-:-:S03]  /*2b3f0*/  FMUL R72, R222, UR20 ;  /* 0x00000014de487c20 */ /* 0x000fc60008400000 */
[----:B------:R-:W4:Y:S01]  /*2b400*/  LDL.LU R222, [R1+0x4a8] ;  /* 0x0004a80001de7983 */ /* 0x000f220000300800 */
[----:B--2---:R-:W-:-:S03]  /*2b410*/  FMUL R70, R221, UR20 ;  /* 0x00000014dd467c20 */ /* 0x004fc60008400000 */
[----:B------:R-:W2:Y:S01]  /*2b420*/  LDL.LU R221, [R1+0x4ac] ;  /* 0x0004ac0001dd7983 */ /* 0x000ea20000300800 */
[C---:B------:R-:W-:Y:S02]  /*2b430*/  ISETP.LT.OR P4, PT, R27.reuse, 0x51, !P1 ;  /* 0x000000511b00780c */ /* 0x040fe40004f81670 */
[----:B------:R-:W-:-:S11]  /*2b440*/  ISETP.LT.OR P6, PT, R27, 0x52, !P0 ;  /* 0x000000521b00780c */ /* 0x000fd600047c1670 */
[----:B------:R-:W0:Y:S02]  /*2b450*/  @!P4 LDC.64 R8, c[0x0][0x5c0] ;  /* 0x00017000ff08cb82 */ /* 0x000e240000000a00 */
[----:B------:R-:W-:Y:S01]  /*2b460*/  @!P6 STG.E.U8 desc[UR14][R68.64+0x51], R95 ;  /* 0x0000515f4400e986 */ /* 0x000fe2000c10110e */
        /* <DEDUP_REMOVED lines=14> */
[----:B------:R-:W3:Y:S03]  /*2b550*/  LDL.LU R224, [R1+0x4b4] ;  /* 0x0004b40001e07983 */ /* 0x000ee60000300800 */
[----:B------:R-:W-:Y:S02]  /*2b560*/  F2FP.SATFINITE.E4M3.F32.PACK_AB_MERGE_C R73, RZ, R68, RZ ;  /* 0x00000044ff49723e */ /* 0x000fe400048070ff */
[----:B------:R-:W-:Y:S02]  /*2b570*/  F2FP.SATFINITE.E4M3.F32.PACK_AB_MERGE_C R69, RZ, R70, RZ ;  /* 0x00000046ff45723e */ /* 0x000fe400048070ff */
[----:B------:R-:W-:-:S03]  /*2b580*/  ISETP.LT.OR P4, PT, R27, 0x59, !P0 ;  /* 0x000000591b00780c */ /* 0x000fc60004781670 */
[----:B------:R-:W-:Y:S01]  /*2b590*/  @!P6 STG.E.U8 desc[UR14][R8.64+0x51], R69 ;  /* 0x000051450800e986 */ /* 0x000fe2000c10110e */
[----:B------:R-:W-:Y:S01]  /*2b5a0*/  ISETP.LT.OR P6, PT, R27, 0x5a, !P0 ;  /* 0x0000005a1b00780c */ /* 0x000fe200047c1670 */
[----:B----4-:R-:W-:Y:S02]  /*2b5b0*/  FMUL R68, R223, UR20 ;  /* 0x00000014df447c20 */ /* 0x010fe40008400000 */
[----:B------:R-:W4:Y:S06]  /*2b5c0*/  LDL.LU R223, [R1+0x4b8] ;  /* 0x0004b80001df7983 */ /* 0x000f2c0000300800 */
[----:B------:R0:W-:Y:S04]  /*2b5d0*/  @!P4 STG.E.U8 desc[UR14][R66.64+0x58], R71 ;  /* 0x000058474200c986 */ /* 0x0001e8000c10110e */
[----:B------:R2:W-:Y:S01]  /*2b5e0*/  @!P6 STG.E.U8 desc[UR14][R64.64+0x59], R73 ;  /* 0x000059494000e986 */ /* 0x0005e2000c10110e */
[----:B0-----:R-:W-:-:S03]  /*2b5f0*/  FMUL R66, R222, UR20 ;  /* 0x00000014de427c20 */ /* 0x001fc60008400000 */
[----:B------:R-:W4:Y:S01]  /*2b600*/  LDL.LU R222, [R1+0x4bc] ;  /* 0x0004bc0001de7983 */ /* 0x000f220000300800 */
[----:B--2---:R-:W-:-:S03]  /*2b610*/  FMUL R64, R221, UR20 ;  /* 0x00000014dd407c20 */ /* 0x004fc60008400000 */
[----:B------:R-:W2:Y:S01]  /*2b620*/  LDL.LU R221, [R1+0x4c0] ;  /* 0x0004c00001dd7983 */ /* 0x000ea20000300800 */
[----:B------:R-:W-:-:S13]  /*2b630*/  ISETP.LT.OR P4, PT, R27, 0x59, !P1 ;  /* 0x000000591b00780c */ /* 0x000fda0004f81670 */
[----:B------:R-:W0:Y:S01]  /*2b640*/  @!P4 LDC.64 R8, c[0x0][0x5c0] ;  /* 0x00017000ff08cb82 */ /* 0x000e220000000a00 */
[----:B------:R-:W-:Y:S02]  /*2b650*/  F2FP.SATFINITE.E4M3.F32.PACK_AB_MERGE_C R69, RZ, R68, RZ ;  /* 0x00000044ff45723e */ /* 0x000fe400048070ff */
        /* <DEDUP_REMOVED lines=12> */
[C---:B------:R-:W-:Y:S02]  /*2b720*/  ISETP.LT.OR P6, PT, R27.reuse, 0x5a, !P1 ;  /* 0x0000005a1b00780c */ /* 0x040fe40004fc1670 */
[C---:B------:R-:W-:Y:S02]  /*2b730*/  ISETP.LT.OR P4, PT, R27.reuse, 0x61, !P0 ;  /* 0x000000611b00780c */ /* 0x040fe40004781670 */
[----:B------:R-:W-:Y:S01]  /*2b740*/  F2FP.SATFINITE.E4M3.F32.PACK_AB_MERGE_C R65, RZ, R66, RZ ;  /* 0x00000042ff41723e */ /* 0x000fe200048070ff */
[----:B---3--:R-:W-:Y:S02]  /*2b750*/  FMUL R64, R224, UR20 ;  /* 0x00000014e0407c20 */ /* 0x008fe40008400000 */
[----:B------:R-:W3:Y:S06]  /*2b760*/  LDL.LU R224, [R1+0x4c8] ;  /* 0x0004c80001e07983 */ /* 0x000eec0000300800 */
[----:B------:R-:W-:Y:S04]  /*2b770*/  @!P6 STG.E.U8 desc[UR14][R8.64+0x59], R65 ;  /* 0x000059410800e986 */ /* 0x000fe8000c10110e */
[----:B------:R4:W-:Y:S01]  /*2b780*/  @!P4 STG.E.U8 desc[UR14][R62.64+0x60], R67 ;  /* 0x000060433e00c986 */ /* 0x0009e2000c10110e */
[----:B------:R-:W-:Y:S01]  /*2b790*/  ISETP.LT.OR P6, PT, R27, 0x62, !P0 ;  /* 0x000000621b00780c */ /* 0x000fe200047c1670 */
[----:B----4-:R-:W-:-:S02]  /*2b7a0*/  FMUL R62, R223, UR20 ;  /* 0x00000014df3e7c20 */ /* 0x010fc40008400000 */
[----:B------:R-:W4:Y:S10]  /*2b7b0*/  LDL.LU R223, [R1+0x4cc] ;  /* 0x0004cc0001df7983 */ /* 0x000f340000300800 */
[----:B------:R0:W-:Y:S02]  /*2b7c0*/  @!P6 STG.E.U8 desc[UR14][R60.64+0x61], R69 ;  /* 0x000061453c00e986 */ /* 0x0001e4000c10110e */
[----:B0-----:R-:W-:-:S02]  /*2b7d0*/  FMUL R60, R222, UR20 ;  /* 0x00000014de3c7c20 */ /* 0x001fc40008400000 */
[----:B------:R-:W4:Y:S03]  /*2b7e0*/  LDL.LU R222, [R1+0x4d0] ;  /* 0x0004d00001de7983 */ /* 0x000f260000300800 */
[----:B------:R-:W-:Y:S01]  /*2b7f0*/  F2FP.SATFINITE.E4M3.F32.PACK_AB_MERGE_C R67, RZ, R60, RZ ;  /* 0x0000003cff43723e */ /* 0x000fe200048070ff */
        /* <DEDUP_REMOVED lines=18> */
[----:B------:R-:W-:Y:S04]  /*2b920*/  @!P6 STG.E.U8 desc[UR14][R8.64+0x61], R63 ;  /* 0x0000613f0800e986 */ /* 0x000fe8000c10110e */
[----:B------:R3:W-:Y:S01]  /*2b930*/  @!P4 STG.E.U8 desc[UR14][R58.64+0x68], R67 ;  /* 0x000068433a00c986 */ /* 0x0007e2000c10110e */
[----:B------:R-:W-:-:S02]  /*2b940*/  ISETP.LT.OR P4, PT, R27, 0x69, !P1 ;  /* 0x000000691b00780c */ /* 0x000fc40004f81670 */
[----:B------:R-:W-:Y:S02]  /*2b950*/  F2FP.SATFINITE.E4M3.F32.PACK_AB_MERGE_C R65, RZ, R60, RZ ;  /* 0x0000003cff41723e */ /* 0x000fe400048070ff */
[----:B------:R-:W-:-:S09]  /*2b960*/  ISETP.LT.OR P6, PT, R27, 0x6a, !P0 ;  /* 0x0000006a1b00780c */ /* 0x000fd200047c1670 */
[----:B------:R-:W0:Y:S01]  /*2b970*/  @!P4 LDC.64 R60, c[0x0][0x5c0] ;  /* 0x00017000ff3ccb82 */ /* 0x000e220000000a00 */
[----:B---3--:R-:W-:Y:S02]  /*2b980*/  FMUL R58, R224, UR20 ;  /* 0x00000014e03a7c20 */ /* 0x008fe40008400000 */
[----:B------:R-:W3:Y:S04]  /*2b990*/  LDL.LU R224, [R1+0x4dc] ;  /* 0x0004dc0001e07983 */ /* 0x000ee80000300800 */
[----:B------:R4:W-:Y:S01]  /*2b9a0*/  @!P6 STG.E.U8 desc[UR14][R56.64+0x69], R65 ;  /* 0x000069413800e986 */ /* 0x0009e2000c10110e */
[----:B0-----:R-:W-:-:S05]  /*2b9b0*/  @!P4 IADD3 R60, P6, R137, R60, RZ ;  /* 0x0000003c893cc210 */ /* 0x001fca0007fde0ff */
[----:B------:R-:W-:Y:S01]  /*2b9c0*/  @!P4 IMAD.X R61, R136, 0x1, R61, P6 ;  /* 0x00000001883dc824 */ /* 0x000fe200030e063d */
[----:B------:R-:W-:Y:S02]  /*2b9d0*/  ISETP.LT.OR P6, PT, R27, 0x69, !P1 ;  /* 0x000000691b00780c */ /* 0x000fe40004fc1670 */
[----:B------:R-:W-:Y:S01]  /*2b9e0*/  F2FP.SATFINITE.E4M3.F32.PACK_AB_MERGE_C R63, RZ, R62, RZ ;  /* 0x0000003eff3f723e */ /* 0x000fe200048070ff */
[----:B----4-:R-:W-:Y:S02]  /*2b9f0*/  FMUL R56, R223, UR20 ;  /* 0x00000014df387c20 */ /* 0x010fe40008400000 */
[----:B------:R-:W4:Y:S03]  /*2ba00*/  LDL.LU R223, [R1+0x4e0] ;  /* 0x0004e00001df7983 */ /* 0x000f260000300800 */
[----:B------:R-:W-:-:S05]  /*2ba10*/  F2FP.SATFINITE.E4M3.F32.PACK_AB_MERGE_C R59, RZ, R56, RZ ;  /* 0x00000038ff3b723e */ /* 0x000fca00048070ff */
[----:B------:R0:W-:Y:S01]  /*2ba20*/  @!P6 STG.E.U8 desc[UR14][R60.64+0x68], R63 ;  /* 0x0000683f3c00e986 */ /* 0x0001e2000c10110e */
[----:B------:R-:W-:-:S03]  /*2ba30*/  FMUL R56, R222, UR20 ;  /* 0x00000014de387c20 */ /* 0x000fc60008400000 */
[----:B------:R-:W4:Y:S02]  /*2ba40*/  LDL.LU R222, [R1+0x4e4] ;  /* 0x0004e40001de7983 */ /* 0x000f240000300800 */
[----:B0-----:R-:W-:Y:S01]  /*2ba50*/  F2FP.SATFINITE.E4M3.F32.PACK_AB_MERGE_C R61, RZ, R56, RZ ;  /* 0x00000038ff3d723e */ /* 0x001fe200048070ff */
        /* <DEDUP_REMOVED lines=9> */
[----:B------:R-:W-:Y:S04]  /*2baf0*/  @!P6 STG.E.U8 desc[UR14][R8.64+0x69], R57 ;  /* 0x000069390800e986 */ /* 0x000fe8000c10110e */
[----:B------:R0:W-:Y:S01]  /*2bb00*/  @!P4 STG.E.U8 desc[UR14][R54.64+0x70], R59 ;  /* 0x0000703b3600c986 */ /* 0x0001e2000c10110e */
[C---:B------:R-:W-:Y:S02]  /*2bb10*/  ISETP.LT.OR P4, PT, R27.reuse, 0x71, !P1 ;  /* 0x000000711b00780c */ /* 0x040fe40004f81670 */
[----:B------:R-:W-:-:S11]  /*2bb20*/  ISETP.LT.OR P6, PT, R27, 0x72, !P0 ;  /* 0x000000721b00780c */ /* 0x000fd600047c1670 */
[----:B------:R-:W1:Y:S02]  /*2bb30*/  @!P4 LDC.64 R62, c[0x0][0x5c0] ;  /* 0x00017000ff3ecb82 */ /* 0x000e640000000a00 */
[----:B------:R3:W-:Y:S01]  /*2bb40*/  @!P6 STG.E.U8 desc[UR14][R52.64+0x71], R61 ;  /* 0x0000713d3400e986 */ /* 0x0007e2000c10110e */
[----:B-1----:R-:W-:Y:S01]  /*2bb50*/  @!P4 IADD3 R128, P6, R128, R62, RZ ;  /* 0x0000003e8080c210 */ /* 0x002fe20007fde0ff */
[----:B0-----:R-:W-:Y:S02]  /*2bb60*/  FMUL R54, R225, UR20 ;  /* 0x00000014e1367c20 */ /* 0x001fe40008400000 */
[----:B------:R-:W2:Y:S02]  /*2bb70*/  LDL.LU R225, [R1+0x4ec] ;  /* 0x0004ec0001e17983 */ /* 0x000ea40000300800 */
[----:B------:R-:W-:Y:S01]  /*2bb80*/  @!P4 IMAD.X R129, R124, 0x1, R63, P6 ;  /* 0x000000017c81c824 */ /* 0x000fe200030e063f */
[C---:B------:R-:W-:Y:S02]  /*2bb90*/  ISETP.LT.OR P4, PT, R27.reuse, 0x72, !P1 ;  /* 0x000000721b00780c */ /* 0x040fe40004f81670 */
[----:B------:R-:W-:-:S11]  /*2bba0*/  ISETP.LT.OR P6, PT, R27, 0x71, !P1 ;  /* 0x000000711b00780c */ /* 0x000fd60004fc1670 */
[----:B------:R-:W0:Y:S01]  /*2bbb0*/  @!P4 LDC.64 R8, c[0x0][0x5c0] ;  /* 0x00017000ff08cb82 */ /* 0x000e220000000a00 */
[----:B---3--:R-:W-:Y:S02]  /*2bbc0*/  FMUL R52, R224, UR20 ;  /* 0x00000014e0347c20 */ /* 0x008fe40008400000 */
[----:B------:R-:W3:Y:S01]  /*2bbd0*/  LDL.LU R224, [R1+0x4f0] ;  /* 0x0004f00001e07983 */ /* 0x000ee20000300800 */
[----:B------:R-:W-:Y:S02]  /*2bbe0*/  F2FP.SATFINITE.E4M3.F32.PACK_AB_MERGE_C R57, RZ, R56, RZ ;  /* 0x00000038ff39723e */ /* 0x000fe400048070ff */
[----:B------:R-:W-:-:S03]  /*2bbf0*/  F2FP.SATFINITE.E4M3.F32.PACK_AB_MERGE_C R55, RZ, R52, RZ ;  /* 0x00000034ff37723e */ /* 0x000fc600048070ff */
[----:B------:R1:W-:Y:S01]  /*2bc00*/  @!P6 STG.E.U8 desc[UR14][R128.64+0x70], R57 ;  /* 0x000070398000e986 */ /* 0x0003e2000c10110e */
[----:B0-----:R-:W-:-:S05]  /*2bc10*/  @!P4 IADD3 R8, P6, R115, R8, RZ ;  /* 0x000000087308c210 */ /* 0x001fca0007fde0ff */
[----:B------:R-:W-:Y:S01]  /*2bc20*/  @!P4 IMAD.X R9, R114, 0x1, R9, P6 ;  /* 0x000000017209c824 */ /* 0x000fe200030e0609 */
[C---:B------:R-:W-:Y:S02]  /*2bc30*/  ISETP.LT.OR P6, PT, R27.reuse, 0x72, !P1 ;  /* 0x000000721b00780c */ /* 0x040fe40004fc1670 */
[----:B------:R-:W-:Y:S01]  /*2bc40*/  ISETP.LT.OR P4, PT, R27, 0x79, !P0 ;  /* 0x000000791b00780c */ /* 0x000fe20004781670 */
[----:B----4-:R-:W-:Y:S02]  /*2bc50*/  FMUL R52, R223, UR20 ;  /* 0x00000014df347c20 */ /* 0x010fe40008400000 */
[----:B------:R-:W4:Y:S01]  /*2bc60*/  LDL.LU R223, [R1+0x4f4] ;  /* 0x0004f40001df7983 */ /* 0x000f220000300800 */
[----:B------:R-:W-:Y:S02]  /*2bc70*/  F2FP.SATFINITE.E4M3.F32.PACK_AB_MERGE_C R53, RZ, R54, RZ ;  /* 0x00000036ff35723e */ /* 0x000fe400048070ff */
[----:B-1----:R-:W-:-:S05]  /*2bc80*/  F2FP.SATFINITE.E4M3.F32.PACK_AB_MERGE_C R57, RZ, R52, RZ ;  /* 0x00000034ff39723e */ /* 0x002fca00048070ff */
        /* <DEDUP_REMOVED lines=13> */
[----:B------:R-:W-:-:S11]  /*2bd60*/  ISETP.LT.OR P6, PT, R27, 0x79, !P1 ;  /* 0x000000791b00780c */ /* 0x000fd60004fc1670 */
[----:B------:R-:W0:Y:S01]  /*2bd70*/  @!P4 LDC.64 R8, c[0x0][0x5c0] ;  /* 0x00017000ff08cb82 */ /* 0x000e220000000a00 */
[----:B------:R-:W-:-:S05]  /*2bd80*/  F2FP.SATFINITE.E4M3.F32.PACK_AB_MERGE_C R53, RZ, R52, RZ ;  /* 0x00000034ff35723e */ /* 0x000fca00048070ff */
[----:B------:R3:W-:Y:S01]  /*2bd90*/  @!P6 STG.E.U8 desc[UR14][R112.64+0x78], R53 ;  /* 0x000078357000e986 */ /* 0x0007e2000c10110e */
[----:B-1----:R-:W-:-:S03]  /*2bda0*/  FMUL R48, R225, UR20 ;  /* 0x00000014e1307c20 */ /* 0x002fc60008400000 */
[----:B------:R-:W2:Y:S02]  /*2bdb0*/  LDL.LU R225, [R1+0x500] ;  /* 0x0005000001e17983 */ /* 0x000ea40000300800 */
        /* <DEDUP_REMOVED lines=9> */
[----:B------:R0:W-:Y:S01]  /*2be50*/  @!P6 STG.E.U8 desc[UR14][R8.64+0x79], R49 ;  /* 0x000079310800e986 */ /* 0x0001e2000c10110e */
[----:B------:R-:W-:Y:S01]  /*2be60*/  ISETP.LT.OR P6, PT, R27, 0x82, !P0 ;  /* 0x000000821b00780c */ /* 0x000fe200047c1670 */
[----:B----4-:R-:W-:Y:S02]  /*2be70*/  FMUL R48, R223, UR20 ;  /* 0x00000014df307c20 */ /* 0x010fe40008400000 */
[----:B------:R-:W4:Y:S06]  /*2be80*/  LDL.LU R223, [R1+0x508] ;  /* 0x0005080001df7983 */ /* 0x000f2c0000300800 */
[----:B------:R-:W-:Y:S04]  /*2be90*/  @!P4 STG.E.U8 desc[UR14][R46.64+0x80], R51 ;  /* 0x000080332e00c986 */ /* 0x000fe8000c10110e */
[----:B------:R1:W-:Y:S01]  /*2bea0*/  @!P6 STG.E.U8 desc[UR14][R44.64+0x81], R53 ;  /* 0x000081352c00e986 */ /* 0x0003e2000c10110e */
[----:B0-----:R-:W-:-:S03]  /*2beb0*/  FMUL R8, R222, UR20 ;  /* 0x00000014de087c20 */ /* 0x001fc60008400000 */
[----:B------:R-:W4:Y:S02]  /*2bec0*/  LDL.LU R222, [R1+0x50c] ;  /* 0x00050c0001de7983 */ /* 0x000f240000300800 */
[----:B-1----:R-:W-:Y:S01]  /*2bed0*/  F2FP.SATFINITE.E4M3.F32.PACK_AB_MERGE_C R45, RZ, R8, RZ ;  /* 0x00000008ff2d723e */ /* 0x002fe200048070ff */
[----:B--2---:R-:W-:Y:S02]  /*2bee0*/  FMUL R8, R221, UR20 ;  /* 0x00000014dd087c20 */ /* 0x004fe40008400000 */
        /* <DEDUP_REMOVED lines=9> */
[----:B------:R-:W0:Y:S02]  /*2bf80*/  @!P4 LDC.64 R48, c[0x0][0x5c0] ;  /* 0x00017000ff30cb82 */ /* 0x000e240000000a00 */
[----:B------:R1:W-:Y:S01]  /*2bf90*/  @!P6 STG.E.U8 desc[UR14][R94.64+0x80], R9 ;  /* 0x000080095e00e986 */ /* 0x0003e2000c10110e */
[----:B------:R-:W-:-:S03]  /*2bfa0*/  FMUL R8, R225, UR20 ;  /* 0x00000014e1087c20 */ /* 0x000fc60008400000 */
[----:B------:R-:W2:Y:S02]  /*2bfb0*/  LDL.LU R225, [R1+0x514] ;  /* 0x0005140001e17983 */ /* 0x000ea40000300800 */
[----:B-1----:R-:W-:Y:S02]  /*2bfc0*/  F2FP.SATFINITE.E4M3.F32.PACK_AB_MERGE_C R9, RZ, R8, RZ ;  /* 0x00000008ff09723e */ /* 0x002fe400048070ff */
        /* <DEDUP_REMOVED lines=39> */
[----:B------:R-:W-:Y:S01]  /*2c240*/  ISETP.LT.OR P6, PT, R27, 0x92, !P0 ;  /* 0x000000921b00780c */ /* 0x000fe200047c1670 */
[----:B---3--:R-:W-:Y:S02]  /*2c250*/  FMUL R8, R224, UR20 ;  /* 0x00000014e0087c20 */ /* 0x008fe40008400000 */
[----:B------:R-:W3:Y:S10]  /*2c260*/  LDL.LU R224, [R1+0x52c] ;  /* 0x00052c0001e07983 */ /* 0x000ef40000300800 */
[----:B------:R1:W-:Y:S01]  /*2c270*/  @!P6 STG.E.U8 desc[UR14][R36.64+0x91], R43 ;  /* 0x0000912b2400e986 */ /* 0x0003e2000c10110e */
[----:B0-----:R-:W-:-:S02]  /*2c280*/  @!P4 IADD3 R86, P6, R86, R44, RZ ;  /* 0x0000002c5656c210 */ /* 0x001fc40007fde0ff */
[----:B-1----:R-:W-:-:S03]  /*2c290*/  F2FP.SATFINITE.E4M3.F32.PACK_AB_MERGE_C R37, RZ, R8, RZ ;  /* 0x00000008ff25723e */ /* 0x002fc600048070ff */
[----:B------:R-:W-:Y:S01]  /*2c2a0*/  @!P4 IMAD.X R87, R85, 0x1, R45, P6 ;  /* 0x000000015557c824 */ /* 0x000fe200030e062d */
[----:B------:R-:W-:Y:S01]  /*2c2b0*/  ISETP.LT.OR P6, PT, R27, 0x91, !P1 ;  /* 0x000000911b00780c */ /* 0x000fe20004fc1670 */
[----:B----4-:R-:W-:Y:S02]  /*2c2c0*/  FMUL R8, R223, UR20 ;  /* 0x00000014df087c20 */ /* 0x010fe40008400000 */
[----:B------:R-:W4:Y:S03]  /*2c2d0*/  LDL.LU R223, [R1+0x530] ;  /* 0x0005300001df7983 */ /* 0x000f260000300800 */
[----:B------:R-:W-:-:S07]  /*2c2e0*/  F2FP.SATFINITE.E4M3.F32.PACK_AB_MERGE_C R39, RZ, R8, RZ ;  /* 0x00000008ff27723e */ /* 0x000fce00048070ff */
[----:B------:R0:W-:Y:S01]  /*2c2f0*/  @!P6 STG.E.U8 desc[UR14][R86.64+0x90], R9 ;  /* 0x000090095600e986 */ /* 0x0001e2000c10110e */
[----:B------:R-:W-:-:S03]  /*2c300*/  FMUL R8, R222, UR20 ;  /* 0x00000014de087c20 */ /* 0x000fc60008400000 */
[----:B------:R-:W4:Y:S02]  /*2c310*/  LDL.LU R222, [R1+0x534] ;  /* 0x0005340001de7983 */ /* 0x000f240000300800 */
[----:B0-----:R-:W-:Y:S01]  /*2c320*/  F2FP.SATFINITE.E4M3.F32.PACK_AB_MERGE_C R9, RZ, R8, RZ ;  /* 0x00000008ff09723e */ /* 0x001fe200048070ff */
[----:B--2---:R-:W-:Y:S02]  /*2c330*/  FMUL R8, R221, UR20 ;  /* 0x00000014dd087c20 */ /* 0x004fe40008400000 */
[----:B------:R-:W2:Y:S01]  /*2c340*/  LDL.LU R221, [R1+0x538] ;  /* 0x0005380001dd7983 */ /* 0x000ea20000300800 */
[----:B------:R-:W-:-:S03]  /*2c350*/  ISETP.LT.OR P4, PT, R27, 0x92, !P1 ;  /* 0x000000921b00780c */ /* 0x000fc60004f81670 */
[----:B------:R-:W2:Y:S10]  /*2c360*/  LDL.LU R226, [R1+0x53c] ;  /* 0x00053c0001e27983 */ /* 0x000eb40000300800 */
[----:B------:R-:W0:Y:S02]  /*2c370*/  @!P4 LDC.64 R44, c[0x0][0x5c0] ;  /* 0x00017000ff2ccb82 */ /* 0x000e240000000a00 */
[----:B0-----:R-:W-:-:S05]  /*2c380*/  @!P4 IADD3 R84, P6, R84, R44, RZ ;  /* 0x0000002c5454c210 */ /* 0x001fca0007fde0ff */
[----:B------:R-:W-:Y:S01]  /*2c390*/  @!P4 IMAD.X R85, R83, 0x1, R45, P6 ;  /* 0x000000015355c824 */ /* 0x000fe200030e062d */
[C---:B------:R-:W-:Y:S02]  /*2c3a0*/  ISETP.LT.OR P6, PT, R27.reuse, 0x92, !P1 ;  /* 0x000000921b00780c */ /* 0x040fe40004fc1670 */
[----:B------:R-:W-:-:S11]  /*2c3b0*/  ISETP.LT.OR P4, PT, R27, 0x99, !P0 ;  /* 0x000000991b00780c */ /* 0x000fd60004781670 */
[----:B------:R0:W-:Y:S04]  /*2c3c0*/  @!P6 STG.E.U8 desc[UR14][R84.64+0x91], R37 ;  /* 0x000091255400e986 */ /* 0x0001e8000c10110e */
[----:B------:R-:W-:Y:S01]  /*2c3d0*/  @!P4 STG.E.U8 desc[UR14][R34.64+0x98], R39 ;  /* 0x000098272200c986 */ /* 0x000fe2000c10110e */
[C---:B------:R-:W-:Y:S02]  /*2c3e0*/  ISETP.LT.OR P4, PT, R27.reuse, 0x99, !P1 ;  /* 0x000000991b00780c */ /* 0x040fe40004f81670 */
[----:B------:R-:W-:-:S11]  /*2c3f0*/  ISETP.LT.OR P6, PT, R27, 0x9a, !P0 ;  /* 0x0000009a1b00780c */ /* 0x000fd600047c1670 */
[----:B------:R-:W1:Y:S02]  /*2c400*/  @!P4 LDC.64 R40, c[0x0][0x5c0] ;  /* 0x00017000ff28cb82 */ /* 0x000e640000000a00 */
[----:B------:R0:W-:Y:S01]  /*2c410*/  @!P6 STG.E.U8 desc[UR14][R32.64+0x99], R9 ;  /* 0x000099092000e986 */ /* 0x0001e2000c10110e */
[----:B-1----:R-:W-:-:S05]  /*2c420*/  @!P4 IADD3 R82, P6, R82, R40, RZ ;  /* 0x000000285252c210 */ /* 0x002fca0007fde0ff */
[----:B------:R-:W-:Y:S01]  /*2c430*/  @!P4 IMAD.X R83, R81, 0x1, R41, P6 ;  /* 0x000000015153c824 */ /* 0x000fe200030e0629 */
[C---:B------:R-:W-:Y:S02]  /*2c440*/  ISETP.LT.OR P4, PT, R27.reuse, 0x9a, !P1 ;  /* 0x0000009a1b00780c */ /* 0x040fe40004f81670 */
[----:B------:R-:W-:-:S11]  /*2c450*/  ISETP.LT.OR P6, PT, R27, 0x99, !P1 ;  /* 0x000000991b00780c */ /* 0x000fd60004fc1670 */
[----:B------:R-:W1:Y:S01]  /*2c460*/  @!P4 LDC.64 R40, c[0x0][0x5c0] ;  /* 0x00017000ff28cb82 */ /* 0x000e620000000a00 */
[----:B0-----:R-:W-:-:S05]  /*2c470*/  F2FP.SATFINITE.E4M3.F32.PACK_AB_MERGE_C R37, RZ, R8, RZ ;  /* 0x00000008ff25723e */ /* 0x001fca00048070ff */
[----:B------:R0:W-:Y:S01]  /*2c480*/  @!P6 STG.E.U8 desc[UR14][R82.64+0x98], R37 ;  /* 0x000098255200e986 */ /* 0x0001e2000c10110e */
[----:B------:R-:W-:-:S03]  /*2c490*/  FMUL R8, R225, UR20 ;  /* 0x00000014e1087c20 */ /* 0x000fc60008400000 */
[----:B------:R-:W2:Y:S02]  /*2c4a0*/  LDL.LU R225, [R1+0x540] ;  /* 0x0005400001e17983 */ /* 0x000ea40000300800 */
[----:B------:R-:W-:Y:S02]  /*2c4b0*/  F2FP.SATFINITE.E4M3.F32.PACK_AB_MERGE_C R9, RZ, R8, RZ ;  /* 0x00000008ff09723e */ /* 0x000fe400048070ff */
[----:B-1----:R-:W-:-:S05]  /*2c4c0*/  @!P4 IADD3 R80, P6, R80, R40, RZ ;  /* 0x000000285050c210 */ /* 0x002fca0007fde0ff */
[----:B------:R-:W-:Y:S01]  /*2c4d0*/  @!P4 IMAD.X R81, R79, 0x1, R41, P6 ;  /* 0x000000014f51c824 */ /* 0x000fe200030e0629 */
[C---:B------:R-:W-:Y:S02]  /*2c4e0*/  ISETP.LT.OR P6, PT, R27.reuse, 0x9a, !P1 ;  /* 0x0000009a1b00780c */ /* 0x040fe40004fc1670 */
[----:B------:R-:W-:Y:S01]  /*2c4f0*/  ISETP.LT.OR P4, PT, R27, 0xa1, !P0 ;  /* 0x000000a11b00780c */ /* 0x000fe20004781670 */
[----:B---3--:R-:W-:Y:S02]  /*2c500*/  FMUL R8, R224, UR20 ;  /* 0x00000014e0087c20 */ /* 0x008fe40008400000 */
[----:B------:R-:W3:Y:S03]  /*2c510*/  LDL.LU R224, [R1+0x544] ;  /* 0x0005440001e07983 */ /* 0x000ee60000300800 */
[----:B------:R-:W-:-:S05]  /*2c520*/  F2FP.SATFINITE.E4M3.F32.PACK_AB_MERGE_C R33, RZ, R8, RZ ;  /* 0x00000008ff21723e */ /* 0x000fca00048070ff */
[----:B------:R1:W-:Y:S04]  /*2c530*/  @!P6 STG.E.U8 desc[UR14][R80.64+0x99], R9 ;  /* 0x000099095000e986 */ /* 0x0003e8000c10110e */
[----:B------:R-:W-:Y:S01]  /*2c540*/  @!P4 STG.E.U8 desc[UR14][R30.64+0xa0], R33 ;  /* 0x0000a0211e00c986 */ /* 0x000fe2000c10110e */
[C---:B------:R-:W-:Y:S02]  /*2c550*/  ISETP.LT.OR P4, PT, R27.reuse, 0xa1, !P1 ;  /* 0x000000a11b00780c */ /* 0x040fe40004f81670 */
[----:B------:R-:W-:-:S11]  /*2c560*/  ISETP.LT.OR P6, PT, R27, 0xa2, !P0 ;  /* 0x000000a21b00780c */ /* 0x000fd600047c1670 */
[----:B0-----:R-:W0:Y:S01]  /*2c570*/  @!P4 LDC.64 R36, c[0x0][0x5c0] ;  /* 0x00017000ff24cb82 */ /* 0x001e220000000a00 */
[----:B----4-:R-:W-:Y:S02]  /*2c580*/  FMUL R8, R223, UR20 ;  /* 0x00000014df087c20 */ /* 0x010fe40008400000 */
[----:B------:R-:W4:Y:S03]  /*2c590*/  LDL.LU R223, [R1+0x548] ;  /* 0x0005480001df7983 */ /* 0x000f260000300800 */
[----:B------:R-:W-:-:S05]  /*2c5a0*/  F2FP.SATFINITE.E4M3.F32.PACK_AB_MERGE_C R35, RZ, R8, RZ ;  /* 0x00000008ff23723e */ /* 0x000fca00048070ff */
[----:B------:R2:W-:Y:S01]  /*2c5b0*/  @!P6 STG.E.U8 desc[UR14][R24.64+0xa1], R35 ;  /* 0x0000a1231800e986 */ /* 0x0005e2000c10110e */
[----:B0-----:R-:W-:-:S05]  /*2c5c0*/  @!P4 IADD3 R78, P6, R78, R36, RZ ;  /* 0x000000244e4ec210 */ /* 0x001fca0007fde0ff */
[----:B------:R-:W-:Y:S02]  /*2c5d0*/  @!P4 IMAD.X R79, R7, 0x1, R37, P6 ;  /* 0x00000001074fc824 */ /* 0x000fe400030e0625 */
[----:B------:R-:W-:Y:S02]  /*2c5e0*/  FMUL R7, R222, UR20 ;  /* 0x00000014de077c20 */ /* 0x000fe40008400000 */
[----:B------:R-:W4:Y:S03]  /*2c5f0*/  LDL.LU R222, [R1+0x54c] ;  /* 0x00054c0001de7983 */ /* 0x000f260000300800 */
[----:B-1----:R-:W-:Y:S01]  /*2c600*/  F2FP.SATFINITE.E4M3.F32.PACK_AB_MERGE_C R9, RZ, R7, RZ ;  /* 0x00000007ff09723e */ /* 0x002fe200048070ff */
[----:B--2---:R-:W-:Y:S02]  /*2c610*/  FMUL R7, R221, UR20 ;  /* 0x00000014dd077c20 */ /* 0x004fe40008400000 */
[----:B------:R-:W2:Y:S01]  /*2c620*/  LDL.LU R221, [R1+0x550] ;  /* 0x0005500001dd7983 */ /* 0x000ea20000300800 */
[----:B------:R-:W-:-:S02]  /*2c630*/  ISETP.LT.OR P4, PT, R27, 0xa2, !P1 ;  /* 0x000000a21b00780c */ /* 0x000fc40004f81670 */
[----:B------:R-:W-:-:S11]  /*2c640*/  ISETP.LT.OR P6, PT, R27, 0xa1, !P1 ;  /* 0x000000a11b00780c */ /* 0x000fd60004fc1670 */
[----:B------:R-:W0:Y:S02]  /*2c650*/  @!P4 LDC.64 R36, c[0x0][0x5c0] ;  /* 0x00017000ff24cb82 */ /* 0x000e240000000a00 */
[----:B------:R-:W-:Y:S01]  /*2c660*/  @!P6 STG.E.U8 desc[UR14][R78.64+0xa0], R9 ;  /* 0x0000a0094e00e986 */ /* 0x000fe2000c10110e */
[----:B------:R-:W-:Y:S01]  /*2c670*/  F2FP.SATFINITE.E4M3.F32.PACK_AB_MERGE_C R25, RZ, R7, RZ ;  /* 0x00000007ff19723e */ /* 0x000fe200048070ff */
[----:B------:R-:W-:Y:S01]  /*2c680*/  FMUL R7, R226, UR20 ;  /* 0x00000014e2077c20 */ /* 0x000fe20008400000 */
[----:B------:R-:W-:Y:S01]  /*2c690*/  LOP3.LUT P3, RZ, R5, 0x1000, RZ, 0xc0, !PT ;  /* 0x0000100005ff7812 */ /* 0x000fe2000786c0ff */
[----:B------:R-:W2:Y:S01]  /*2c6a0*/  LDL.LU R226, [R1+0x554] ;  /* 0x0005540001e27983 */ /* 0x000ea20000300800 */
[----:B0-----:R-:W-:-:S05]  /*2c6b0*/  @!P4 IADD3 R10, P6, R10, R36, RZ ;  /* 0x000000240a0ac210 */ /* 0x001fca0007fde0ff */
[----:B------:R-:W-:-:S05]  /*2c6c0*/  @!P4 IMAD.X R11, R11, 0x1, R37, P6 ;  /* 0x000000010b0bc824 */ /* 0x000fca00030e0625 */
[----:B------:R0:W-:Y:S01]  /*2c6d0*/  @!P4 STG.E.U8 desc[UR14][R10.64+0xa1], R25 ;  /* 0x0000a1190a00c986 */ /* 0x0001e2000c10110e */
[C---:B------:R-:W-:Y:S02]  /*2c6e0*/  ISETP.LT.OR P4, PT, R27.reuse, 0xa9, !P0 ;  /* 0x000000a91b00780c */ /* 0x040fe40004781670 */
[----:B------:R-:W-:Y:S02]  /*2c6f0*/  F2FP.SATFINITE.E4M3.F32.PACK_AB_MERGE_C R31, RZ, R7, RZ ;  /* 0x00000007ff1f723e */ /* 0x000fe400048070ff */
[----:B------:R-:W-:Y:S01]  /*2c700*/  ISETP.LT.OR P6, PT, R27, 0xaa, !P0 ;  /* 0x000000aa1b00780c */ /* 0x000fe200047c1670 */
[----:B0-----:R-:W0:Y:S08]  /*2c710*/  @!P3 LDC.64 R10, c[0x0][0x5c0] ;  /* 0x00017000ff0abb82 */ /* 0x001e300000000a00 */
[----:B------:R1:W-:Y:S01]  /*2c720*/  @!P4 STG.E.U8 desc[UR14][R22.64+0xa8], R31 ;  /* 0x0000a81f1600c986 */ /* 0x0003e2000c10110e */
[----:B------:R-:W-:Y:S01]  /*2c730*/  LOP3.LUT P4, RZ, R5, 0x800, RZ, 0xc0, !PT ;  /* 0x0000080005ff7812 */ /* 0x000fe2000788c0ff */
[----:B------:R-:W2:-:S12]  /*2c740*/  @!P5 LDC.64 R24, c[0x0][0x5c0] ;  /* 0x00017000ff18db82 */ /* 0x000e980000000a00 */
[----:B------:R-:W0:Y:S08]  /*2c750*/  @!P4 LDC.64 R8, c[0x0][0x5c0] ;  /* 0x00017000ff08cb82 */ /* 0x000e300000000a00 */
[----:B-1----:R-:W1:Y:S01]  /*2c760*/  @!P2 LDC.64 R22, c[0x0][0x5c0] ;  /* 0x00017000ff16ab82 */ /* 0x002e620000000a00 */
[----:B------:R-:W-:Y:S02]  /*2c770*/  FMUL R7, R225, UR20 ;  /* 0x00000014e1077c20 */ /* 0x000fe40008400000 */
[----:B------:R-:W2:Y:S03]  /*2c780*/  LDL.LU R225, [R1+0x558] ;  /* 0x0005580001e17983 */ /* 0x000ea60000300800 */
[----:B------:R-:W-:-:S05]  /*2c790*/  F2FP.SATFINITE.E4M3.F32.PACK_AB_MERGE_C R33, RZ, R7, RZ ;  /* 0x00000007ff21723e */ /* 0x000fca00048070ff */
[----:B------:R1:W-:Y:S01]  /*2c7a0*/  @!P6 STG.E.U8 desc[UR14][R20.64+0xa9], R33 ;  /* 0x0000a9211400e986 */ /* 0x0003e2000c10110e */
[----:B0-----:R-:W-:-:S05]  /*2c7b0*/  @!P4 IADD3 R8, P6, R13, R8, RZ ;  /* 0x000000080d08c210 */ /* 0x001fca0007fde0ff */
[----:B------:R-:W-:Y:S02]  /*2c7c0*/  @!P4 IMAD.X R9, R14, 0x1, R9, P6 ;  /* 0x000000010e09c824 */ /* 0x000fe400030e0609 */
[----:B---3--:R-:W-:Y:S02]  /*2c7d0*/  FMUL R7, R224, UR20 ;  /* 0x00000014e0077c20 */ /* 0x008fe40008400000 */
[----:B------:R-:W3:Y:S03]  /*2c7e0*/  LDL.LU R224, [R1+0x55c] ;  /* 0x00055c0001e07983 */ /* 0x000ee60000300800 */
[----:B------:R-:W-:-:S05]  /*2c7f0*/  F2FP.SATFINITE.E4M3.F32.PACK_AB_MERGE_C R13, RZ, R7, RZ ;  /* 0x00000007ff0d723e */ /* 0x000fca00048070ff */
[----:B------:R0:W-:Y:S01]  /*2c800*/  @!P4 STG.E.U8 desc[UR14][R8.64+0xa8], R13 ;  /* 0x0000a80d0800c986 */ /* 0x0001e2000c10110e */
[----:B------:R-:W-:Y:S01]  /*2c810*/  @!P3 IADD3 R10, P4, R15, R10, RZ ;  /* 0x0000000a0f0ab210 */ /* 0x000fe20007f9e0ff */
[----:B----4-:R-:W-:Y:S02]  /*2c820*/  FMUL R7, R223, UR20 ;  /* 0x00000014df077c20 */ /* 0x010fe40008400000 */
[----:B------:R-:W4:Y:S03]  /*2c830*/  LDL.LU R223, [R1+0x560] ;  /* 0x0005600001df7983 */ /* 0x000f260000300800 */
[----:B------:R-:W-:Y:S01]  /*2c840*/  F2FP.SATFINITE.E4M3.F32.PACK_AB_MERGE_C R15, RZ, R7, RZ ;  /* 0x00000007ff0f723e */ /* 0x000fe200048070ff */
[----:B------:R-:W-:Y:S02]  /*2c850*/  FMUL R7, R222, UR20 ;  /* 0x00000014de077c20 */ /* 0x000fe40008400000 */
[----:B------:R-:W4:Y:S03]  /*2c860*/  LDL.LU R222, [R1+0x564] ;  /* 0x0005640001de7983 */ /* 0x000f260000300800 */
[----:B-1----:R-:W-:Y:S01]  /*2c870*/  F2FP.SATFINITE.E4M3.F32.PACK_AB_MERGE_C R21, RZ, R7, RZ ;  /* 0x00000007ff15723e */ /* 0x002fe200048070ff */
[----:B--2---:R-:W-:-:S02]  /*2c880*/  FMUL R7, R221, UR20 ;  /* 0x00000014dd077c20 */ /* 0x004fc40008400000 */
[----:B------:R-:W2:Y:S01]  /*2c890*/  LDL.LU R221, [R1+0x568] ;  /* 0x0005680001dd7983 */ /* 0x000ea20000300800 */
[----:B------:R-:W-:Y:S01]  /*2c8a0*/  ISETP.LT.OR P6, PT, R27, 0xb1, !P0 ;  /* 0x000000b11b00780c */ /* 0x000fe200047c1670 */
[----:B------:R-:W-:-:S05]  /*2c8b0*/  @!P3 IMAD.X R11, R26, 0x1, R11, P4 ;  /* 0x000000011a0bb824 */ /* 0x000fca00020e060b */
[----:B------:R1:W-:Y:S01]  /*2c8c0*/  @!P3 STG.E.U8 desc[UR14][R10.64+0xa9], R15 ;  /* 0x0000a90f0a00b986 */ /* 0x0003e2000c10110e */
[----:B------:R-:W-:-:S06]  /*2c8d0*/  ISETP.LT.OR P3, PT, R27, 0xb9, !P0 ;  /* 0x000000b91b00780c */ /* 0x000fcc0004761670 */
[----:B------:R1:W-:Y:S01]  /*2c8e0*/  @!P6 STG.E.U8 desc[UR14][R18.64+0xb0], R21 ;  /* 0x0000b0151200e986 */ /* 0x0003e2000c10110e */
[C---:B------:R-:W-:Y:S02]  /*2c8f0*/  ISETP.LT.OR P6, PT, R27.reuse, 0xb2, !P0 ;  /* 0x000000b21b00780c */ /* 0x040fe400047c1670 */
[----:B------:R-:W-:Y:S02]  /*2c900*/  ISETP.LT.OR P0, PT, R27, 0xba, !P0 ;  /* 0x000000ba1b00780c */ /* 0x000fe40004701670 */
[----:B0-----:R-:W-:Y:S02]  /*2c910*/  @!P2 IADD3 R8, P4, R77, R22, RZ ;  /* 0x000000164d08a210 */ /* 0x001fe40007f9e0ff */
[----:B-1----:R-:W0:Y:S01]  /*2c920*/  @!P3 LDC.64 R10, c[0x0][0x5c0] ;  /* 0x00017000ff0abb82 */ /* 0x002e220000000a00 */
[----:B------:R-:W-:Y:S01]  /*2c930*/  F2FP.SATFINITE.E4M3.F32.PACK_AB_MERGE_C R13, RZ, R7, RZ ;  /* 0x00000007ff0d723e */ /* 0x000fe200048070ff */
[----:B------:R-:W-:Y:S01]  /*2c940*/  FMUL R7, R226, UR20 ;  /* 0x00000014e2077c20 */ /* 0x000fe20008400000 */
[----:B------:R-:W-:Y:S01]  /*2c950*/  @!P2 IMAD.X R9, R12, 0x1, R23, P4 ;  /* 0x000000010c09a824 */ /* 0x000fe200020e0617 */
[----:B------:R-:W-:-:S02]  /*2c960*/  ISETP.LT.OR P4, PT, R27, 0xb9, !P1 ;  /* 0x000000b91b00780c */ /* 0x000fc40004f81670 */
[----:B------:R-:W-:-:S03]  /*2c970*/  ISETP.LT.OR P1, PT, R27, 0xba, !P1 ;  /* 0x000000ba1b00780c */ /* 0x000fc60004f21670 */
[----:B------:R-:W1:Y:S01]  /*2c980*/  @!P0 LDC.64 R18, c[0x0][0x5c0] ;  /* 0x00017000ff128b82 */ /* 0x000e620000000a00 */
[----:B------:R-:W-:Y:S01]  /*2c990*/  F2FP.SATFINITE.E4M3.F32.PACK_AB_MERGE_C R15, RZ, R7, RZ ;  /* 0x00000007ff0f723e */ /* 0x000fe200048070ff */
[----:B------:R0:W-:Y:S04]  /*2c9a0*/  @!P6 STG.E.U8 desc[UR14][R16.64+0xb1], R13 ;  /* 0x0000b10d1000e986 */ /* 0x0001e8000c10110e */
[----:B------:R3:W-:Y:S01]  /*2c9b0*/  @!P2 STG.E.U8 desc[UR14][R8.64+0xb0], R15 ;  /* 0x0000b00f0800a986 */ /* 0x0007e2000c10110e */
[----:B------:R-:W-:Y:S01]  /*2c9c0*/  @!P5 IADD3 R76, P2, R76, R24, RZ ;  /* 0x000000184c4cd210 */ /* 0x000fe20007f5e0ff */
[----:B------:R-:W3:Y:S04]  /*2c9d0*/  @!P4 LDC.64 R20, c[0x0][0x5c0] ;  /* 0x00017000ff14cb82 */ /* 0x000ee80000000a00 */
[----:B------:R-:W-:-:S04]  /*2c9e0*/  @!P5 IMAD.X R77, R28, 0x1, R25, P2 ;  /* 0x000000011c4dd824 */ /* 0x000fc800010e0619 */
[----:B------:R-:W3:Y:S01]  /*2c9f0*/  @!P1 LDC.64 R22, c[0x0][0x5c0] ;  /* 0x00017000ff169b82 */ /* 0x000ee20000000a00 */
[----:B------:R-:W-:-:S05]  /*2ca00*/  FMUL R7, R225, UR20 ;  /* 0x00000014e1077c20 */ /* 0x000fca0008400000 */
[----:B0-----:R-:W-:-:S05]  /*2ca10*/  F2FP.SATFINITE.E4M3.F32.PACK_AB_MERGE_C R17, RZ, R7, RZ ;  /* 0x00000007ff11723e */ /* 0x001fca00048070ff */
[----:B------:R0:W-:Y:S01]  /*2ca20*/  @!P5 STG.E.U8 desc[UR14][R76.64+0xb1], R17 ;  /* 0x0000b1114c00d986 */ /* 0x0001e2000c10110e */
[----:B------:R-:W-:-:S04]  /*2ca30*/  @!P3 IADD3 R10, P2, P5, R6, UR8, R10 ;  /* 0x00000008060abc10 */ /* 0x000fc8000fd5e00a */
[----:B------:R-:W-:Y:S02]  /*2ca40*/  @!P3 IADD3.X R11, R29, UR7, R11, P2, P5 ;  /* 0x000000071d0bbc10 */ /* 0x000fe400097ea40b */
[----:B-1----:R-:W-:-:S04]  /*2ca50*/  @!P0 IADD3 R12, P2, P5, R6, UR8, R18 ;  /* 0x00000008060c8c10 */ /* 0x002fc8000fd5e012 */
[----:B------:R-:W-:Y:S01]  /*2ca60*/  @!P0 IADD3.X R13, R29, UR7, R19, P2, P5 ;  /* 0x000000071d0d8c10 */ /* 0x000fe200097ea413 */
[----:B---3--:R-:W-:Y:S01]  /*2ca70*/  FMUL R7, R224, UR20 ;  /* 0x00000014e0077c20 */ /* 0x008fe20008400000 */
[----:B------:R-:W-:-:S04]  /*2ca80*/  @!P4 IADD3 R9, P2, P5, R3, UR8, R6 ;  /* 0x000000080309cc10 */ /* 0x000fc8000fd5e006 */
[----:B------:R-:W-:Y:S02]  /*2ca90*/  F2FP.SATFINITE.E4M3.F32.PACK_AB_MERGE_C R19, RZ, R7, RZ ;  /* 0x00000007ff13723e */ /* 0x000fe400048070ff */
[C-C-:B------:R-:W-:Y:S02]  /*2caa0*/  @!P4 IADD3.X R16, R0.reuse, UR7, R29.reuse, P2, P5 ;  /* 0x000000070010cc10 */ /* 0x140fe400097ea41d */
[----:B------:R-:W-:Y:S01]  /*2cab0*/  @!P1 IADD3 R7, P2, P5, R3, UR8, R6 ;  /* 0x0000000803079c10 */ /* 0x000fe2000fd5e006 */
[----:B------:R3:W-:Y:S01]  /*2cac0*/  @!P3 STG.E.U8 desc[UR14][R10.64+0xb8], R19 ;  /* 0x0000b8130a00b986 */ /* 0x0007e2000c10110e */
[----:B------:R-:W-:Y:S02]  /*2cad0*/  @!P4 IADD3 R6, P3, R9, R20, RZ ;  /* 0x000000140906c210 */ /* 0x000fe40007f7e0ff */
[----:B------:R-:W-:Y:S02]  /*2cae0*/  @!P1 IADD3.X R18, R0, UR7, R29, P2, P5 ;  /* 0x0000000700129c10 */ /* 0x000fe400097ea41d */
[----:B------:R-:W-:Y:S01]  /*2caf0*/  @!P1 IADD3 R8, P2, R7, R22, RZ ;  /* 0x0000001607089210 */ /* 0x000fe20007f5e0ff */
[----:B------:R-:W-:-:S02]  /*2cb00*/  @!P4 IMAD.X R7, R16, 0x1, R21, P3 ;  /* 0x000000011007c824 */ /* 0x000fc400018e0615 */
[----:B----4-:R-:W-:-:S05]  /*2cb10*/  FMUL R9, R223, UR20 ;  /* 0x00000014df097c20 */ /* 0x010fca0008400000 */
[----:B0-----:R-:W-:Y:S01]  /*2cb20*/  F2FP.SATFINITE.E4M3.F32.PACK_AB_MERGE_C R17, RZ, R9, RZ ;  /* 0x00000009ff11723e */ /* 0x001fe200048070ff */
[----:B------:R-:W-:-:S04]  /*2cb30*/  @!P1 IMAD.X R9, R18, 0x1, R23, P2 ;  /* 0x0000000112099824 */ /* 0x000fc800010e0617 */
[----:B------:R3:W-:Y:S01]  /*2cb40*/  @!P0 STG.E.U8 desc[UR14][R12.64+0xb9], R17 ;  /* 0x0000b9110c008986 */ /* 0x0007e2000c10110e */
[----:B------:R-:W-:-:S05]  /*2cb50*/  FMUL R14, R222, UR20 ;  /* 0x00000014de0e7c20 */ /* 0x000fca0008400000 */
[----:B------:R-:W-:-:S05]  /*2cb60*/  F2FP.SATFINITE.E4M3.F32.PACK_AB_MERGE_C R21, RZ, R14, RZ ;  /* 0x0000000eff15723e */ /* 0x000fca00048070ff */
[----:B------:R3:W-:Y:S01]  /*2cb70*/  @!P4 STG.E.U8 desc[UR14][R6.64+0xb8], R21 ;  /* 0x0000b8150600c986 */ /* 0x0007e2000c10110e */
[----:B--2---:R-:W-:-:S05]  /*2cb80*/  FMUL R15, R221, UR20 ;  /* 0x00000014dd0f7c20 */ /* 0x004fca0008400000 */
[----:B------:R-:W-:-:S05]  /*2cb90*/  F2FP.SATFINITE.E4M3.F32.PACK_AB_MERGE_C R15, RZ, R15, RZ ;  /* 0x0000000fff0f723e */ /* 0x000fca00048070ff */
[----:B------:R3:W-:Y:S02]  /*2cba0*/  @!P1 STG.E.U8 desc[UR14][R8.64+0xb9], R15 ;  /* 0x0000b90f08009986 */ /* 0x0007e4000c10110e */
.L_x_42:
[----:B------:R-:W-:Y:S05]  /*2cbb0*/  BSYNC B0 ;  /* 0x0000000000007941 */ /* 0x000fea0003800000 */
.L_x_38:
[----:B--23--:R-:W2:Y:S04]  /*2cbc0*/  LDL.LU R7, [R1+0x57c] ;  /* 0x00057c0001077983 */ /* 0x00cea80000300800 */
[----:B------:R-:W2:Y:S01]  /*2cbd0*/  LDL.LU R6, [R1+0x580] ;  /* 0x0005800001067983 */ /* 0x000ea20000300800 */
[----:B------:R-:W-:Y:S01]  /*2cbe0*/  ULDC UR6, c[0x0][0xc] ;  /* 0x0000030000067ab9 */ /* 0x000fe20000000800 */
[----:B------:R-:W-:Y:S01]  /*2cbf0*/  ULDC UR7, c[0x0][0x10] ;  /* 0x0000040000077ab9 */ /* 0x000fe20000000800 */
[----:B0-----:R-:W2:Y:S01]  /*2cc00*/  LDC R9, c[0x0][0x14] ;  /* 0x00000500ff097b82 */ /* 0x001ea20000000800 */
[----:B------:R-:W-:Y:S01]  /*2cc10*/  UIMAD.WIDE.U32 UR6, UR6, UR7, URZ ;  /* 0x00000007060672a5 */ /* 0x000fe2000f8e003f */
[----:B------:R0:W5:Y:S01]  /*2cc20*/  LDL R28, [R1] ;  /* 0x00000000011c7983 */ /* 0x0001620000100800 */
[----:B------:R-:W-:-:S04]  /*2cc30*/  UMOV UR10, 0xffffffff ;  /* 0xffffffff000a7882 */ /* 0x000fc80000000000 */
[----:B--2---:R-:W-:-:S04]  /*2cc40*/  IMAD.WIDE.U32 R6, R9, UR6, R6 ;  /* 0x0000000609067c25 */ /* 0x004fc8000f8e0006 */
[----:B------:R-:W-:Y:S01]  /*2cc50*/  IMAD R9, R9, UR7, RZ ;  /* 0x0000000709097c24 */ /* 0x000fe2000f8e02ff */
[----:B------:R-:W-:Y:S01]  /*2cc60*/  ULDC.64 UR6, c[0x0][0x650] ;  /* 0x0001940000067ab9 */ /* 0x000fe20000000a00 */
[----:B------:R-:W-:Y:S01]  /*2cc70*/  IMAD.MOV.U32 R18, RZ, RZ, R6 ;  /* 0x000000ffff127224 */ /* 0x000fe200078e0006 */
[----:B------:R-:W-:Y:S01]  /*2cc80*/  ISETP.GE.U32.AND P0, PT, R6, UR6, PT ;  /* 0x0000000606007c0c */ /* 0x000fe2000bf06070 */
[----:B------:R-:W-:Y:S01]  /*2cc90*/  IMAD.IADD R19, R7, 0x1, R9 ;  /* 0x0000000107137824 */ /* 0x000fe200078e0209 */
[----:B------:R-:W-:Y:S01]  /*2cca0*/  PRMT R7, RZ, 0x7610, R7 ;  /* 0x00007610ff077816 */ /* 0x000fe20000000007 */
[----:B------:R-:W-:-:S03]  /*2ccb0*/  IMAD.MOV.U32 R6, RZ, RZ, -0x1 ;  /* 0xffffffffff067424 */ /* 0x000fc600078e00ff */
[----:B------:R0:W-:Y:S01]  /*2ccc0*/  STL [R1+0x57c], R19 ;  /* 0x00057c1301007387 */ /* 0x0001e20000100800 */
[----:B------:R-:W-:-:S03]  /*2ccd0*/  ISETP.GE.U32.AND.EX P0, PT, R19, UR7, PT, P0 ;  /* 0x0000000713007c0c */ /* 0x000fc6000bf06100 */
[----:B------:R0:W-:Y:S04]  /*2cce0*/  STL [R1+0x580], R18 ;  /* 0x0005801201007387 */ /* 0x0001e80000100800 */
[----:B------:R0:W-:Y:S06]  /*2ccf0*/  STL [R1+0x578], R6 ;  /* 0x0005780601007387 */ /* 0x0001ec0000100800 */
[----:B------:R-:W-:Y:S05]  /*2cd00*/  @P0 BRA `(.L_x_43) ;  /* 0x0000000400800947 */ /* 0x000fea0003800000 */
[----:B------:R-:W0:Y:S01]  /*2cd10*/  S2R R13, SR_CTAID.X ;  /* 0x00000000000d7919 */ /* 0x000e220000002500 */
[----:B------:R-:W-:Y:S01]  /*2cd20*/  ULDC.64 UR18, c[0x0][0x628] ;  /* 0x00018a0000127ab9 */ /* 0x000fe20000000a00 */
[----:B------:R-:W2:Y:S01]  /*2cd30*/  LDC R14, c[0x0][0x144] ;  /* 0x00005100ff0e7b82 */ /* 0x000ea20000000800 */
[----:B------:R-:W-:Y:S01]  /*2cd40*/  ULDC UR6, c[0x0][0x150] ;  /* 0x0000540000067ab9 */ /* 0x000fe20000000800 */
[----:B------:R-:W3:Y:S01]  /*2cd50*/  S2R R17, SR_CTAID.Y ;  /* 0x0000000000117919 */ /* 0x000ee20000002600 */
[----:B------:R-:W-:Y:S01]  /*2cd60*/  ISETP.NE.U32.AND P0, PT, RZ, UR18, PT ;  /* 0x00000012ff007c0c */ /* 0x000fe2000bf05070 */
[----:B------:R-:W-:Y:S01]  /*2cd70*/  ULDC UR23, c[0x0][0x630] ;  /* 0x00018c0000177ab9 */ /* 0x000fe20000000800 */
[----:B------:R-:W-:Y:S02]  /*2cd80*/  R2UR UR16, R18 ;  /* 0x00000000121072ca */ /* 0x000fe400000e0000 */
[----:B------:R-:W-:Y:S01]  /*2cd90*/  ISETP.NE.AND.EX P0, PT, RZ, UR19, PT, P0 ;  /* 0x00000013ff007c0c */ /* 0x000fe2000bf05300 */
[----:B-1----:R-:W1:Y:S01]  /*2cda0*/  LDC.64 R10, c[0x0][0x620] ;  /* 0x00018800ff0a7b82 */ /* 0x002e620000000a00 */
[----:B------:R-:W-:-:S02]  /*2cdb0*/  R2UR UR17, R19 ;  /* 0x00000000131172ca */ /* 0x000fc400000e0000 */
[----:B0-----:R-:W-:-:S05]  /*2cdc0*/  I2FP.F32.U32 R6, R13 ;  /* 0x0000000d00067245 */ /* 0x001fca0000201000 */
[----:B------:R-:W-:-:S06]  /*2cdd0*/  FMUL R6, R6, UR6 ;  /* 0x0000000606067c20 */ /* 0x000fcc0008400000 */
[----:B------:R-:W0:Y:S01]  /*2cde0*/  F2I.U32.TRUNC.NTZ R6, R6 ;  /* 0x0000000600067305 */ /* 0x000e22000020f000 */
[----:B---3--:R-:W-:Y:S05]  /*2cdf0*/  @!P0 BRA `(.L_x_44) ;  /* 0x0000000000308947 */ /* 0x008fea0003800000 */
        /* <DEDUP_REMOVED lines=12> */
.L_x_44:
[----:B------:R-:W-:Y:S01]  /*2cec0*/  USHF.R.U64 UR10, UR16, UR23, UR17 ;  /* 0x00000017100a7299 */ /* 0x000fe20008001211 */
[----:B------:R-:W3:Y:S01]  /*2ced0*/  LDC.64 R24, c[0x0][0x640] ;  /* 0x00019000ff187b82 */ /* 0x000ee20000000a00 */
[----:B------:R-:W-:Y:S01]  /*2cee0*/  USHF.R.U32.HI UR6, URZ, UR23, UR17 ;  /* 0x000000173f067299 */ /* 0x000fe20008011611 */
[----:B0-----:R-:W-:Y:S02]  /*2cef0*/  IMAD.MOV R15, RZ, RZ, -R6 ;  /* 0x000000ffff0f7224 */ /* 0x001fe400078e0a06 */
[----:B------:R-:W-:Y:S01]  /*2cf00*/  IMAD.MOV.U32 R6, RZ, RZ, R18 ;  /* 0x000000ffff067224 */ /* 0x000fe200078e0012 */
[----:B------:R-:W-:Y:S01]  /*2cf10*/  IADD3 R9, P0, RZ, -UR10, RZ ;  /* 0x8000000aff097c10 */ /* 0x000fe2000ff1e0ff */
[----:B--2---:R-:W-:Y:S02]  /*2cf20*/  IMAD R21, R14, R15, R13 ;  /* 0x0000000f0e157224 */ /* 0x004fe400078e020d */
[----:B-----5:R-:W0:Y:S02]  /*2cf30*/  LDC R12, c[0x0][0x618] ;  /* 0x00018600ff0c7b82 */ /* 0x020e240000000800 */
[----:B------:R-:W-:Y:S01]  /*2cf40*/  IMAD.X R7, RZ, RZ, ~UR6, P0 ;  /* 0x80000006ff077e24 */ /* 0x000fe200080e06ff */
[----:B------:R-:W-:-:S03]  /*2cf50*/  ULDC UR6, c[0x0][0x154] ;  /* 0x0000550000067ab9 */ /* 0x000fc60000000800 */
[-C--:B-1----:R-:W-:Y:S02]  /*2cf60*/  IMAD R8, R7, R10.reuse, RZ ;  /* 0x0000000a07087224 */ /* 0x082fe400078e02ff */
[----:B------:R-:W1:Y:S01]  /*2cf70*/  LDC R16, c[0x0][0x608] ;  /* 0x00018200ff107b82 */ /* 0x000e620000000800 */
[----:B------:R-:W-:Y:S02]  /*2cf80*/  IMAD.MOV.U32 R7, RZ, RZ, R19 ;  /* 0x000000ffff077224 */ /* 0x000fe400078e0013 */
[----:B------:R-:W-:-:S05]  /*2cf90*/  IMAD.WIDE.U32 R6, R9, R10, R6 ;  /* 0x0000000a09067225 */ /* 0x000fca00078e0006 */
[----:B------:R-:W2:Y:S01]  /*2cfa0*/  LDC R20, c[0x0][0x658] ;  /* 0x00019600ff147b82 */ /* 0x000ea20000000800 */
[----:B------:R-:W-:Y:S01]  /*2cfb0*/  IMAD R9, R9, R11, R8 ;  /* 0x0000000b09097224 */ /* 0x000fe200078e0208 */
[----:B------:R-:W-:Y:S01]  /*2cfc0*/  I2FP.F32.U32 R8, R17 ;  /* 0x0000001100087245 */ /* 0x000fe20000201000 */
[----:B------:R-:W-:Y:S01]  /*2cfd0*/  IMAD.MOV.U32 R11, RZ, RZ, 0x1 ;  /* 0x00000001ff0b7424 */ /* 0x000fe200078e00ff */
[----:B---3--:R-:W-:Y:S01]  /*2cfe0*/  ISETP.NE.U32.AND P0, PT, R24, RZ, PT ;  /* 0x000000ff1800720c */ /* 0x008fe20003f05070 */
[----:B------:R-:W-:Y:S02]  /*2cff0*/  IMAD.IADD R7, R7, 0x1, R9 ;  /* 0x0000000107077824 */ /* 0x000fe400078e0209 */
[----:B------:R-:W-:Y:S01]  /*2d000*/  FMUL R8, R8, UR6 ;  /* 0x0000000608087c20 */ /* 0x000fe20008400000 */
[----:B------:R-:W3:Y:S01]  /*2d010*/  LDC R18, c[0x0][0x148] ;  /* 0x00005200ff127b82 */ /* 0x000ee20000000800 */
[----:B------:R-:W-:Y:S01]  /*2d020*/  ISETP.NE.AND.EX P0, PT, R25, RZ, PT, P0 ;  /* 0x000000ff1900720c */ /* 0x000fe20003f05300 */
[----:B------:R-:W-:Y:S01]  /*2d030*/  IMAD.MOV.U32 R9, RZ, RZ, -0x1 ;  /* 0xffffffffff097424 */ /* 0x000fe200078e00ff */
[-CC-:B0-----:R-:W-:Y:S01]  /*2d040*/  SHF.R.U64 R14, R6, R12.reuse, R7.reuse ;  /* 0x0000000c060e7219 */ /* 0x181fe20000001207 */
[----:B------:R0:W4:Y:S01]  /*2d050*/  F2I.U32.TRUNC.NTZ R15, R8 ;  /* 0x00000008000f7305 */ /* 0x000122000020f000 */
[----:B------:R-:W-:-:S03]  /*2d060*/  SHF.R.U32.HI R7, RZ, R12, R7 ;  /* 0x0000000cff077219 */ /* 0x000fc60000011607 */
[----:B------:R-:W0:Y:S01]  /*2d070*/  LDC R19, c[0x0][0x600] ;  /* 0x00018000ff137b82 */ /* 0x000e220000000800 */
[-CC-:B-1----:R-:W-:Y:S02]  /*2d080*/  SHF.R.U64 R12, R14, R16.reuse, R7.reuse ;  /* 0x000000100e0c7219 */ /* 0x182fe40000001207 */
[----:B------:R-:W-:-:S05]  /*2d090*/  SHF.R.U32.HI R7, RZ, R16, R7 ;  /* 0x00000010ff077219 */ /* 0x000fca0000011607 */
[----:B------:R-:W1:Y:S01]  /*2d0a0*/  LDC R22, c[0x0][0x648] ;  /* 0x00019200ff167b82 */ /* 0x000e620000000800 */
[-CC-:B--2---:R-:W-:Y:S02]  /*2d0b0*/  SHF.R.U64 R16, R12, R20.reuse, R7.reuse ;  /* 0x000000140c107219 */ /* 0x184fe40000001207 */
[-C--:B------:R-:W-:Y:S02]  /*2d0c0*/  SHF.L.U32 R9, R9, R20.reuse, RZ ;  /* 0x0000001409097219 */ /* 0x080fe400000006ff */
[-C--:B------:R-:W-:Y:S01]  /*2d0d0*/  SHF.R.U32.HI R7, RZ, R20.reuse, R7 ;  /* 0x00000014ff077219 */ /* 0x080fe20000011607 */
[----:B------:R-:W-:Y:S01]  /*2d0e0*/  IMAD.MOV.U32 R6, RZ, RZ, R16 ;  /* 0x000000ffff067224 */ /* 0x000fe200078e0010 */
[----:B------:R-:W-:Y:S01]  /*2d0f0*/  SHF.L.U32 R20, R11, R20, RZ ;  /* 0x000000140b147219 */ /* 0x000fe200000006ff */
[----:B------:R-:W2:Y:S01]  /*2d100*/  LDC R26, c[0x0][0x638] ;  /* 0x00018e00ff1a7b82 */ /* 0x000ea20000000800 */
[----:B------:R-:W-:-:S07]  /*2d110*/  LOP3.LUT R23, RZ, R9, RZ, 0x33, !PT ;  /* 0x00000009ff177212 */ /* 0x000fce00078e33ff */
[----:B------:R-:W0:Y:S01]  /*2d120*/  LDC R27, c[0x0][0x610] ;  /* 0x00018400ff1b7b82 */ /* 0x000e220000000800 */
[----:B----4-:R-:W-:Y:S05]  /*2d130*/  @!P0 BRA `(.L_x_45) ;  /* 0x0000000000288947 */ /* 0x010fea0003800000 */
[----:B------:R-:W4:Y:S02]  /*2d140*/  LDC R11, c[0x0][0x64c] ;  /* 0x00019300ff0b7b82 */ /* 0x000f240000000800 */
[----:B----4-:R-:W-:-:S05]  /*2d150*/  IADD3 R11, P0, R16, R11, RZ ;  /* 0x0000000b100b7210 */ /* 0x010fca0007f1e0ff */
[----:B------:R-:W-:-:S04]  /*2d160*/  IMAD.X R13, RZ, RZ, R7, P0 ;  /* 0x000000ffff0d7224 */ /* 0x000fc800000e0607 */
[----:B------:R-:W-:-:S04]  /*2d170*/  IMAD.WIDE.U32 R6, R13, R24, RZ ;  /* 0x000000180d067225 */ /* 0x000fc800078e00ff */
[----:B0-----:R-:W-:-:S04]  /*2d180*/  IMAD.WIDE.U32 R8, P0, R11, R25, R6 ;  /* 0x000000190b087225 */ /* 0x001fc80007800006 */
[----:B------:R-:W-:-:S04]  /*2d190*/  IMAD.WIDE.U32 R6, R11, R24, RZ ;  /* 0x000000180b067225 */ /* 0x000fc800078e00ff */
[----:B------:R-:W-:Y:S01]  /*2d1a0*/  IMAD.X R11, RZ, RZ, RZ, P0 ;  /* 0x000000ffff0b7224 */ /* 0x000fe200000e06ff */
[----:B------:R-:W-:Y:S01]  /*2d1b0*/  IADD3 RZ, P0, R7, R8, RZ ;  /* 0x0000000807ff7210 */ /* 0x000fe20007f1e0ff */
[----:B------:R-:W-:-:S04]  /*2d1c0*/  IMAD.MOV.U32 R10, RZ, RZ, R9 ;  /* 0x000000ffff0a7224 */ /* 0x000fc800078e0009 */
[----:B------:R-:W-:-:S08]  /*2d1d0*/  IMAD.WIDE.U32.X R6, R13, R25, R10, P0 ;  /* 0x000000190d067225 */ /* 0x000fd000000e040a */
.L_x_45:
[----:B0-----:R-:W0:Y:S01]  /*2d1e0*/  LDC R8, c[0x0][0x65c] ;  /* 0x00019700ff087b82 */ /* 0x001e220000000800 */
[----:B-1----:R-:W-:Y:S01]  /*2d1f0*/  SHF.R.U64 R6, R6, R22, R7 ;  /* 0x0000001606067219 */ /* 0x002fe20000001207 */
[----:B------:R-:W-:Y:S01]  /*2d200*/  VIADD R11, R19, 0xffffffff ;  /* 0xffffffff130b7836 */ /* 0x000fe20000000000 */
[----:B------:R-:W-:Y:S01]  /*2d210*/  LOP3.LUT R9, R12, R23, RZ, 0xc0, !PT ;  /* 0x000000170c097212 */ /* 0x000fe200078ec0ff */
[----:B------:R-:W-:Y:S02]  /*2d220*/  IMAD.MOV R15, RZ, RZ, -R15 ;  /* 0x000000ffff0f7224 */ /* 0x000fe400078e0a0f */
[----:B------:R-:W-:Y:S01]  /*2d230*/  IMAD.MOV R7, RZ, RZ, -R6 ;  /* 0x000000ffff077224 */ /* 0x000fe200078e0a06 */
[----:B------:R-:W-:Y:S01]  /*2d240*/  LOP3.LUT R14, R14, R11, RZ, 0xc0, !PT ;  /* 0x0000000b0e0e7212 */ /* 0x000fe200078ec0ff */
[----:B------:R-:W-:Y:S02]  /*2d250*/  IMAD R6, R20, R6, R9 ;  /* 0x0000000614067224 */ /* 0x000fe400078e0209 */
[----:B--2---:R-:W-:-:S04]  /*2d260*/  IMAD R7, R7, R26, R16 ;  /* 0x0000001a07077224 */ /* 0x004fc800078e0210 */
[----:B------:R-:W-:Y:S01]  /*2d270*/  IMAD R9, R7, R19, R14 ;  /* 0x0000001307097224 */ /* 0x000fe200078e020e */
[----:B0-----:R-:W-:Y:S01]  /*2d280*/  ISETP.NE.AND P0, PT, R8, 0x1, PT ;  /* 0x000000010800780c */ /* 0x001fe20003f05270 */
[----:B------:R-:W-:-:S05]  /*2d290*/  IMAD.MOV.U32 R8, RZ, RZ, 0x1 ;  /* 0x00000001ff087424 */ /* 0x000fca00078e00ff */
[----:B------:R-:W-:-:S07]  /*2d2a0*/  PRMT R7, R8, 0x7610, R7 ;  /* 0x0000761008077816 */ /* 0x000fce0000000007 */
[----:B---3--:R-:W-:-:S04]  /*2d2b0*/  @P0 IMAD R21, R18, R15, R17 ;  /* 0x0000000f12150224 */ /* 0x008fc800078e0211 */
[----:B------:R-:W-:-:S05]  /*2d2c0*/  IMAD R6, R6, R27, R21 ;  /* 0x0000001b06067224 */ /* 0x000fca00078e0215 */
[----:B------:R-:W-:Y:S02]  /*2d2d0*/  SEL R8, R9, R6, !P0 ;  /* 0x0000000609087207 */ /* 0x000fe40004000000 */
[----:B------:R-:W-:-:S03]  /*2d2e0*/  SEL R28, R6, R9, !P0 ;  /* 0x00000009061c7207 */ /* 0x000fc60004000000 */
[----:B------:R2:W-:Y:S04]  /*2d2f0*/  STL [R1+0x578], R8 ;  /* 0x0005780801007387 */ /* 0x0005e80000100800 */
[----:B------:R2:W-:Y:S02]  /*2d300*/  STL [R1], R28 ;  /* 0x0000001c01007387 */ /* 0x0005e40000100800 */
.L_x_43:
[----:B0----5:R-:W-:Y:S01]  /*2d310*/  IMAD.MOV.U32 R6, RZ, RZ, R28 ;  /* 0x000000ffff067224 */ /* 0x021fe200078e001c */
[----:B------:R-:W-:Y:S01]  /*2d320*/  LOP3.LUT P0, RZ, R7, 0xff, RZ, 0xc0, !PT ;  /* 0x000000ff07ff7812 */ /* 0x000fe2000780c0ff */
[----:B------:R-:W-:-:S03]  /*2d330*/  UIMAD.WIDE.U32 UR6, UR5, -0x55555555, URZ ;  /* 0xaaaaaaab050678a5 */ /* 0x000fc6000f8e003f */
[----:B------:R3:W-:Y:S01]  /*2d340*/  STL [R1+0x574], R6 ;  /* 0x0005740601007387 */ /* 0x0007e20000100800 */
[----:B------:R-:W-:-:S04]  /*2d350*/  USHF.R.U32.HI UR6, URZ, 0x3, UR7 ;  /* 0x000000033f067899 */ /* 0x000fc80008011607 */
[----:B------:R-:W-:-:S04]  /*2d360*/  UIMAD UR5, UR6, -0xc, UR5 ;  /* 0xfffffff4060578a4 */ /* 0x000fc8000f8e0205 */
[----:B------:R-:W-:Y:S08]  /*2d370*/  @P0 BRA `(.L_x_46) ;  /* 0xfffffd4000480947 */ /* 0x000ff0000383ffff */
[----:B------:R-:W-:Y:S05]  /*2d380*/  EXIT ;  /* 0x000000000000794d */ /* 0x000fea0003800000 */
.L_x_8:
[----:B------:R-:W2:Y:S01]  /*2d390*/  LDL R20, [R1+0x580] ;  /* 0x0005800001147983 */ /* 0x000ea20000100800 */
[----:B------:R-:W-:-:S03]  /*2d3a0*/  ULDC.64 UR4, c[0x0][0x650] ;  /* 0x0001940000047ab9 */ /* 0x000fc60000000a00 */
[----:B------:R-:W3:Y:S01]  /*2d3b0*/  LDL R163, [R1+0x57c] ;  /* 0x00057c0001a37983 */ /* 0x000ee20000100800 */
[----:B------:R-:W-:Y:S01]  /*2d3c0*/  PRMT R0, RZ, 0x7610, R0 ;  /* 0x00007610ff007816 */ /* 0x000fe20000000000 */
[----:B------:R-:W-:Y:S02]  /*2d3d0*/  IMAD.MOV.U32 R4, RZ, RZ, -0x1 ;  /* 0xffffffffff047424 */ /* 0x000fe400078e00ff */
[----:B------:R-:W-:Y:S02]  /*2d3e0*/  IMAD.MOV.U32 R5, RZ, RZ, -0x1 ;  /* 0xffffffffff057424 */ /* 0x000fe400078e00ff */
[----:B------:R-:W-:Y:S01]  /*2d3f0*/  IMAD.MOV.U32 R11, RZ, RZ, -0x1 ;  /* 0xffffffffff0b7424 */ /* 0x000fe200078e00ff */
[----:B--2---:R-:W-:-:S04]  /*2d400*/  ISETP.GE.U32.AND P0, PT, R20, UR4, PT ;  /* 0x0000000414007c0c */ /* 0x004fc8000bf06070 */
[----:B---3--:R-:W-:-:S13]  /*2d410*/  ISETP.GE.U32.AND.EX P0, PT, R163, UR5, PT, P0 ;  /* 0x00000005a3007c0c */ /* 0x008fda000bf06100 */
[----:B------:R-:W-:Y:S05]  /*2d420*/  @P0 BRA `(.L_x_47) ;  /* 0x0000000400380947 */ /* 0x000fea0003800000 */
[----:B0-----:R-:W0:Y:S01]  /*2d430*/  LDC.64 R10, c[0x0][0x628] ;  /* 0x00018a00ff0a7b82 */ /* 0x001e220000000a00 */
[----:B------:R-:W-:Y:S02]  /*2d440*/  IMAD.MOV.U32 R8, RZ, RZ, R20 ;  /* 0x000000ffff087224 */ /* 0x000fe400078e0014 */
[----:B------:R-:W-:-:S05]  /*2d450*/  IMAD.MOV.U32 R9, RZ, RZ, R163 ;  /* 0x000000ffff097224 */ /* 0x000fca00078e00a3 */
[----:B------:R-:W1:Y:S08]  /*2d460*/  LDC R16, c[0x0][0x630] ;  /* 0x00018c00ff107b82 */ /* 0x000e700000000800 */
[----:B------:R-:W2:Y:S01]  /*2d470*/  LDC.64 R18, c[0x0][0x620] ;  /* 0x00018800ff127b82 */ /* 0x000ea20000000a00 */
[----:B0-----:R-:W-:-:S04]  /*2d480*/  ISETP.NE.U32.AND P0, PT, R10, RZ, PT ;  /* 0x000000ff0a00720c */ /* 0x001fc80003f05070 */
[----:B------:R-:W-:-:S13]  /*2d490*/  ISETP.NE.AND.EX P0, PT, R11, RZ, PT, P0 ;  /* 0x000000ff0b00720c */ /* 0x000fda0003f05300 */
[----:B-12---:R-:W-:Y:S05]  /*2d4a0*/  @!P0 BRA `(.L_x_48) ;  /* 0x0000000000288947 */ /* 0x006fea0003800000 */
[----:B------:R-:W0:Y:S02]  /*2d4b0*/  LDC R0, c[0x0][0x634] ;  /* 0x00018d00ff007b82 */ /* 0x000e240000000800 */
[----:B0-----:R-:W-:-:S05]  /*2d4c0*/  IADD3 R9, P0, R20, R0, RZ ;  /* 0x0000000014097210 */ /* 0x001fca0007f1e0ff */
        /* <DEDUP_REMOVED lines=8> */
.L_x_48:
[----:B------:R-:W0:Y:S01]  /*2d550*/  LDC.64 R22, c[0x0][0x640] ;  /* 0x00019000ff167b82 */ /* 0x000e220000000a00 */
[-CC-:B------:R-:W-:Y:S01]  /*2d560*/  SHF.R.U64 R14, R8, R16.reuse, R9.reuse ;  /* 0x00000010080e7219 */ /* 0x180fe20000001209 */
[----:B------:R-:W-:Y:S01]  /*2d570*/  IMAD.MOV.U32 R4, RZ, RZ, R20 ;  /* 0x000000ffff047224 */ /* 0x000fe200078e0014 */
[----:B------:R-:W-:Y:S02]  /*2d580*/  SHF.R.U32.HI R0, RZ, R16, R9 ;  /* 0x00000010ff007219 */ /* 0x000fe40000011609 */
[----:B------:R-:W-:-:S03]  /*2d590*/  IADD3 R7, P0, RZ, -R14, RZ ;  /* 0x8000000eff077210 */ /* 0x000fc60007f1e0ff */
[----:B------:R-:W1:Y:S02]  /*2d5a0*/  LDC R6, c[0x0][0x618] ;  /* 0x00018600ff067b82 */ /* 0x000e640000000800 */
[----:B------:R-:W-:-:S04]  /*2d5b0*/  IMAD.X R5, RZ, RZ, ~R0, P0 ;  /* 0x000000ffff057224 */ /* 0x000fc800000e0e00 */
[-C--:B------:R-:W-:Y:S02]  /*2d5c0*/  IMAD R0, R5, R18.reuse, RZ ;  /* 0x0000001205007224 */ /* 0x080fe400078e02ff */
[----:B------:R-:W2:Y:S01]  /*2d5d0*/  LDC R8, c[0x0][0x608] ;  /* 0x00018200ff087b82 */ /* 0x000ea20000000800 */
[----:B------:R-:W-:Y:S02]  /*2d5e0*/  IMAD.MOV.U32 R5, RZ, RZ, R163 ;  /* 0x000000ffff057224 */ /* 0x000fe400078e00a3 */
[----:B------:R-:W-:-:S05]  /*2d5f0*/  IMAD.WIDE.U32 R4, R7, R18, R4 ;  /* 0x0000001207047225 */ /* 0x000fca00078e0004 */
[----:B------:R-:W3:Y:S01]  /*2d600*/  LDC R21, c[0x0][0x658] ;  /* 0x00019600ff157b82 */ /* 0x000ee20000000800 */
[----:B------:R-:W-:Y:S01]  /*2d610*/  IMAD R7, R7, R19, R0 ;  /* 0x0000001307077224 */ /* 0x000fe200078e0200 */
[----:B0-----:R-:W-:-:S03]  /*2d620*/  ISETP.NE.U32.AND P0, PT, R22, RZ, PT ;  /* 0x000000ff1600720c */ /* 0x001fc60003f05070 */
[----:B------:R-:W-:Y:S01]  /*2d630*/  IMAD.IADD R5, R5, 0x1, R7 ;  /* 0x0000000105057824 */ /* 0x000fe200078e0207 */
[----:B------:R-:W-:Y:S02]  /*2d640*/  ISETP.NE.AND.EX P0, PT, R23, RZ, PT, P0 ;  /* 0x000000ff1700720c */ /* 0x000fe40003f05300 */
[----:B------:R-:W0:Y:S02]  /*2d650*/  LDC R18, c[0x0][0x600] ;  /* 0x00018000ff127b82 */ /* 0x000e240000000800 */
[-CC-:B-1----:R-:W-:Y:S01]  /*2d660*/  SHF.R.U64 R10, R4, R6.reuse, R5.reuse ;  /* 0x00000006040a7219 */ /* 0x182fe20000001205 */
[----:B------:R-:W-:Y:S01]  /*2d670*/  IMAD.MOV.U32 R4, RZ, RZ, -0x1 ;  /* 0xffffffffff047424 */ /* 0x000fe200078e00ff */
[----:B------:R-:W-:-:S04]  /*2d680*/  SHF.R.U32.HI R5, RZ, R6, R5 ;  /* 0x00000006ff057219 */ /* 0x000fc80000011605 */
[----:B------:R-:W1:Y:S01]  /*2d690*/  LDC R19, c[0x0][0x648] ;  /* 0x00019200ff137b82 */ /* 0x000e620000000800 */
[-CC-:B--2---:R-:W-:Y:S02]  /*2d6a0*/  SHF.R.U64 R17, R10, R8.reuse, R5.reuse ;  /* 0x000000080a117219 */ /* 0x184fe40000001205 */
[----:B------:R-:W-:-:S05]  /*2d6b0*/  SHF.R.U32.HI R0, RZ, R8, R5 ;  /* 0x00000008ff007219 */ /* 0x000fca0000011605 */
[----:B------:R-:W2:Y:S01]  /*2d6c0*/  LDC R20, c[0x0][0x638] ;  /* 0x00018e00ff147b82 */ /* 0x000ea20000000800 */
[-C--:B---3--:R-:W-:Y:S02]  /*2d6d0*/  SHF.L.U32 R4, R4, R21.reuse, RZ ;  /* 0x0000001504047219 */ /* 0x088fe400000006ff */
[-CC-:B------:R-:W-:Y:S02]  /*2d6e0*/  SHF.R.U64 R16, R17, R21.reuse, R0.reuse ;  /* 0x0000001511107219 */ /* 0x180fe40000001200 */
[----:B------:R-:W-:Y:S01]  /*2d6f0*/  SHF.R.U32.HI R5, RZ, R21, R0 ;  /* 0x00000015ff057219 */ /* 0x000fe20000011600 */
[----:B------:R-:W-:Y:S01]  /*2d700*/  IMAD.MOV.U32 R0, RZ, RZ, 0x1 ;  /* 0x00000001ff007424 */ /* 0x000fe200078e00ff */
[----:B------:R-:W-:Y:S01]  /*2d710*/  LOP3.LUT R24, RZ, R4, RZ, 0x33, !PT ;  /* 0x00000004ff187212 */ /* 0x000fe200078e33ff */
[----:B------:R-:W3:Y:S01]  /*2d720*/  LDC R25, c[0x0][0x610] ;  /* 0x00018400ff197b82 */ /* 0x000ee20000000800 */
[----:B------:R-:W-:Y:S01]  /*2d730*/  IMAD.MOV.U32 R4, RZ, RZ, R16 ;  /* 0x000000ffff047224 */ /* 0x000fe200078e0010 */
[----:B------:R-:W-:Y:S06]  /*2d740*/  @!P0 BRA `(.L_x_49) ;  /* 0x0000000000288947 */ /* 0x000fec0003800000 */
        /* <DEDUP_REMOVED lines=10> */
.L_x_49:
[----:B------:R-:W4:Y:S01]  /*2d7f0*/  LDC R6, c[0x0][0x65c] ;  /* 0x00019700ff067b82 */ /* 0x000f220000000800 */
[----:B-1----:R-:W-:Y:S01]  /*2d800*/  SHF.R.U64 R3, R4, R19, R5 ;  /* 0x0000001304037219 */ /* 0x002fe20000001205 */
[----:B0-----:R-:W-:Y:S01]  /*2d810*/  VIADD R7, R18, 0xffffffff ;  /* 0xffffffff12077836 */ /* 0x001fe20000000000 */
[----:B------:R-:W-:Y:S01]  /*2d820*/  SHF.L.U32 R4, R0, R21, RZ ;  /* 0x0000001500047219 */ /* 0x000fe200000006ff */
[----:B------:R-:W-:Y:S01]  /*2d830*/  IMAD.MOV.U32 R11, RZ, RZ, R14 ;  /* 0x000000ffff0b7224 */ /* 0x000fe200078e000e */
[----:B------:R-:W-:Y:S01]  /*2d840*/  LOP3.LUT R0, R17, R24, RZ, 0xc0, !PT ;  /* 0x0000001811007212 */ /* 0x000fe200078ec0ff */
[----:B------:R-:W-:-:S04]  /*2d850*/  IMAD.MOV R5, RZ, RZ, -R3 ;  /* 0x000000ffff057224 */ /* 0x000fc800078e0a03 */
[----:B------:R-:W-:Y:S01]  /*2d860*/  IMAD R4, R4, R3, R0 ;  /* 0x0000000304047224 */ /* 0x000fe200078e0200 */
[----:B------:R-:W-:Y:S01]  /*2d870*/  LOP3.LUT R3, R10, R7, RZ, 0xc0, !PT ;  /* 0x000000070a037212 */ /* 0x000fe200078ec0ff */
[----:B--2---:R-:W-:-:S04]  /*2d880*/  IMAD R0, R5, R20, R16 ;  /* 0x0000001405007224 */ /* 0x004fc800078e0210 */
[----:B------:R-:W-:Y:S01]  /*2d890*/  IMAD R3, R0, R18, R3 ;  /* 0x0000001200037224 */ /* 0x000fe200078e0203 */
[----:B----4-:R-:W-:-:S13]  /*2d8a0*/  ISETP.NE.AND P0, PT, R6, 0x1, PT ;  /* 0x000000010600780c */ /* 0x010fda0003f05270 */
[----:B------:R-:W-:Y:S02]  /*2d8b0*/  @P0 IMAD R13, R15, R12, R2 ;  /* 0x0000000c0f0d0224 */ /* 0x000fe400078e0202 */
[----:B------:R-:W-:Y:S02]  /*2d8c0*/  IMAD.MOV.U32 R2, RZ, RZ, 0x1 ;  /* 0x00000001ff027424 */ /* 0x000fe400078e00ff */
[----:B---3--:R-:W-:-:S03]  /*2d8d0*/  IMAD R4, R4, R25, R13 ;  /* 0x0000001904047224 */ /* 0x008fc600078e020d */
[----:B------:R-:W-:Y:S02]  /*2d8e0*/  PRMT R0, R2, 0x7610, R0 ;  /* 0x0000761002007816 */ /* 0x000fe40000000000 */
[----:B------:R-:W-:Y:S02]  /*2d8f0*/  SEL R5, R3, R4, !P0 ;  /* 0x0000000403057207 */ /* 0x000fe40004000000 */
[----:B------:R-:W-:-:S07]  /*2d900*/  SEL R4, R4, R3, !P0 ;  /* 0x0000000304047207 */ /* 0x000fce0004000000 */
.L_x_47:
[----:B------:R-:W-:-:S08]  /*2d910*/  NOP ;  /* 0x0000000000007918 */ /* 0x000fd00000000000 */
[----:B0-----:R-:W0:-:S00]  /*2d920*/  USETMAXREG.DEALLOC.CTAPOOL 0x18 ;  /* 0x00000018000079c8 */ /* 0x001e0000080e0500 */
[----:B------:R-:W-:-:S13]  /*2d930*/  ISETP.NE.AND P0, PT, RZ, UR8, PT ;  /* 0x00000008ff007c0c */ /* 0x000fda000bf05270 */
[----:B------:R-:W-:Y:S05]  /*2d940*/  @P0 EXIT ;  /* 0x000000000000094d */ /* 0x000fea0003800000 */
[----:B0-----:R-:W-:Y:S01]  /*2d950*/  LOP3.LUT P0, RZ, R0, 0xff, RZ, 0xc0, !PT ;  /* 0x000000ff00ff7812 */ /* 0x001fe2000780c0ff */
[----:B------:R-:W-:Y:S02]  /*2d960*/  IMAD.MOV.U32 R6, RZ, RZ, 0x1 ;  /* 0x00000001ff067424 */ /* 0x000fe400078e00ff */
[----:B------:R-:W-:-:S10]  /*2d970*/  IMAD.MOV.U32 R7, RZ, RZ, RZ ;  /* 0x000000ffff077224 */ /* 0x000fd400078e00ff */
[----:B------:R-:W-:Y:S05]  /*2d980*/  @!P0 BRA `(.L_x_50) ;  /* 0x0000000c00588947 */ /* 0x000fea0003800000 */
[----:B------:R-:W0:Y:S01]  /*2d990*/  LDC R0, c[0x0][0x28c] ;  /* 0x0000a300ff007b82 */ /* 0x000e220000000800 */
[----:B------:R-:W1:Y:S01]  /*2d9a0*/  S2R R10, SR_CgaCtaId ;  /* 0x00000000000a7919 */ /* 0x000e620000008800 */
[----:B------:R-:W-:Y:S01]  /*2d9b0*/  ULDC UR5, c[0x0][0x658] ;  /* 0x0001960000057ab9 */ /* 0x000fe20000000800 */
[----:B------:R-:W-:Y:S01]  /*2d9c0*/  UMOV UR7, 0xffffffff ;  /* 0xffffffff00077882 */ /* 0x000fe20000000000 */
[----:B------:R-:W-:Y:S01]  /*2d9d0*/  ULDC UR6, c[0x0][0xc] ;  /* 0x0000030000067ab9 */ /* 0x000fe20000000800 */
[----:B------:R-:W-:Y:S01]  /*2d9e0*/  USHF.L.U32 UR8, UR7, UR5, URZ ;  /* 0x0000000507087299 */ /* 0x000fe2000800063f */
[----:B------:R-:W-:Y:S01]  /*2d9f0*/  BSSY B0, `(.L_x_50) ;  /* 0x00000cf000007945 */ /* 0x000fe20003800000 */
[----:B------:R-:W-:Y:S01]  /*2da00*/  UMOV UR9, 0x1 ;  /* 0x0000000100097882 */ /* 0x000fe20000000000 */
[----:B------:R-:W-:Y:S01]  /*2da10*/  ULDC UR7, c[0x0][0x10] ;  /* 0x0000040000077ab9 */ /* 0x000fe20000000800 */
[----:B------:R-:W-:Y:S01]  /*2da20*/  USHF.L.U32 UR19, UR9, UR5, URZ ;  /* 0x0000000509137299 */ /* 0x000fe2000800063f */
[----:B------:R-:W-:Y:S01]  /*2da30*/  IMAD.MOV.U32 R9, RZ, RZ, 0x1 ;  /* 0x00000001ff097424 */ /* 0x000fe200078e00ff */
[----:B------:R-:W-:Y:S01]  /*2da40*/  UIMAD.WIDE.U32 UR6, UR6, UR7, URZ ;  /* 0x00000007060672a5 */ /* 0x000fe2000f8e003f */
[----:B------:R-:W-:Y:S01]  /*2da50*/  IMAD.MOV.U32 R6, RZ, RZ, 0x1 ;  /* 0x00000001ff067424 */ /* 0x000fe200078e00ff */
[----:B------:R-:W-:Y:S01]  /*2da60*/  ULDC UR5, c[0x0][0x14] ;  /* 0x0000050000057ab9 */ /* 0x000fe20000000800 */
[----:B------:R-:W-:Y:S01]  /*2da70*/  IMAD.MOV.U32 R7, RZ, RZ, RZ ;  /* 0x000000ffff077224 */ /* 0x000fe200078e00ff */
[----:B------:R-:W-:-:S02]  /*2da80*/  UIMAD.WIDE.U32 UR22, UR6, UR5, URZ ;  /* 0x00000005061672a5 */ /* 0x000fc4000f8e003f */
[----:B------:R-:W-:Y:S01]  /*2da90*/  UIMAD UR16, UR7, UR5, URZ ;  /* 0x00000005071072a4 */ /* 0x000fe2000f8e023f */
[----:B------:R-:W-:Y:S01]  /*2daa0*/  ULDC UR4, c[0x0][0x600] ;  /* 0x0001800000047ab9 */ /* 0x000fe20000000800 */
[----:B------:R-:W-:Y:S02]  /*2dab0*/  ULOP3.LUT UR21, UR13, 0x2, URZ, 0xfc, !UPT ;  /* 0x000000020d157892 */ /* 0x000fe4000f8efc3f */
[----:B------:R-:W-:Y:S01]  /*2dac0*/  UIADD3 UR4, UR4, -0x1, URZ ;  /* 0xffffffff04047890 */ /* 0x000fe2000fffe03f */
[----:B0-----:R-:W-:Y:S01]  /*2dad0*/  VIADD R0, R0, 0x1f ;  /* 0x0000001f00007836 */ /* 0x001fe20000000000 */
[----:B------:R-:W-:Y:S02]  /*2dae0*/  ULOP3.LUT UR18, URZ, UR8, URZ, 0x33, !UPT ;  /* 0x000000083f127292 */ /* 0x000fe4000f8e333f */
[----:B------:R-:W-:Y:S02]  /*2daf0*/  UIADD3 UR16, UR23, UR16, URZ ;  /* 0x0000001017107290 */ /* 0x000fe4000fffe03f */
[----:B------:R-:W-:Y:S01]  /*2db00*/  SHF.R.S32.HI R3, RZ, 0x1f, R0 ;  /* 0x0000001fff037819 */ /* 0x000fe20000011400 */
[----:B------:R-:W-:-:S03]  /*2db10*/  ULDC.64 UR24, c[0x0][0x198] ;  /* 0x0000660000187ab9 */ /* 0x000fc60000000a00 */
[----:B------:R-:W-:Y:S02]  /*2db20*/  LEA.HI R0, R3, R0, RZ, 0x5 ;  /* 0x0000000003007211 */ /* 0x000fe400078f28ff */
[----:B-1----:R-:W-:Y:S02]  /*2db30*/  LOP3.LUT R10, R10, 0x1, RZ, 0xc0, !PT ;  /* 0x000000010a0a7812 */ /* 0x002fe400078ec0ff */
[----:B------:R-:W-:-:S05]  /*2db40*/  SHF.R.S32.HI R0, RZ, 0x5, R0 ;  /* 0x00000005ff007819 */ /* 0x000fca0000011400 */
[----:B------:R-:W-:-:S07]  /*2db50*/  VIADD R16, R0, 0x1 ;  /* 0x0000000100107836 */ /* 0x000fce0000000000 */
.L_x_61:
[----:B------:R-:W-:-:S03]  /*2db60*/  UMOV UR5, 0xffffffff ;  /* 0xffffffff00057882 */ /* 0x000fc60000000000 */
[----:B------:R-:W-:Y:S05]  /*2db70*/  BRA.DIV UR5, `(.L_x_51) ;  /* 0x0000001205f87947 */ /* 0x000fea000b800000 */
[----:B------:R-:W-:-:S13]  /*2db80*/  ELECT P0, URZ, PT ;  /* 0x00000000003f782f */ /* 0x000fda0003800000 */
.L_x_80:
[----:B------:R-:W0:Y:S01]  /*2db90*/  LDC R2, c[0x0][0x28c] ;  /* 0x0000a300ff027b82 */ /* 0x000e220000000800 */
[----:B------:R-:W-:Y:S01]  /*2dba0*/  BSSY B1, `(.L_x_52) ;  /* 0x000003b000017945 */ /* 0x000fe20003800000 */
[----:B0-----:R-:W-:-:S13]  /*2dbb0*/  ISETP.LT.OR P0, PT, R2, 0x1, !P0 ;  /* 0x000000010200780c */ /* 0x001fda0004701670 */
[----:B------:R-:W-:Y:S05]  /*2dbc0*/  @P0 BRA `(.L_x_53) ;  /* 0x0000000000e00947 */ /* 0x000fea0003800000 */
[----:B------:R-:W-:Y:S02]  /*2dbd0*/  IMAD R5, R5, 0x2, R10 ;  /* 0x0000000205057824 */ /* 0x000fe400078e020a */
[----:B------:R-:W-:Y:S02]  /*2dbe0*/  IMAD R2, R4, 0x180, RZ ;  /* 0x0000018004027824 */ /* 0x000fe400078e02ff */
[----:B------:R-:W-:Y:S02]  /*2dbf0*/  IMAD R5, R5, 0x60, RZ ;  /* 0x0000006005057824 */ /* 0x000fe400078e02ff */
[----:B------:R-:W-:Y:S02]  /*2dc00*/  IMAD.MOV.U32 R12, RZ, RZ, RZ ;  /* 0x000000ffff0c7224 */ /* 0x000fe400078e00ff */
[----:B------:R-:W-:Y:S02]  /*2dc10*/  IMAD.MOV.U32 R4, RZ, RZ, R16 ;  /* 0x000000ffff047224 */ /* 0x000fe400078e0010 */
[----:B------:R-:W-:-:S02]  /*2dc20*/  IMAD.MOV.U32 R3, RZ, RZ, R6 ;  /* 0x000000ffff037224 */ /* 0x000fc400078e0006 */
[----:B------:R-:W-:-:S07]  /*2dc30*/  IMAD.MOV.U32 R13, RZ, RZ, R7 ;  /* 0x000000ffff0d7224 */ /* 0x000fce00078e0007 */
.L_x_56:
[----:B------:R-:W0:Y:S01]  /*2dc40*/  S2R R15, SR_CgaCtaId ;  /* 0x00000000000f7919 */ /* 0x000e220000008800 */
[----:B------:R-:W-:Y:S02]  /*2dc50*/  MOV R8, 0x400 ;  /* 0x0000040000087802 */ /* 0x000fe40000000f00 */
[----:B------:R-:W-:Y:S02]  /*2dc60*/  SHF.L.U32 R14, R3, 0x1f, RZ ;  /* 0x0000001f030e7819 */ /* 0x000fe400000006ff */
[----:B0-----:R-:W-:-:S05]  /*2dc70*/  LEA R8, R15, R8, 0x18 ;  /* 0x000000080f087211 */ /* 0x001fca00078ec0ff */
[----:B------:R-:W-:-:S04]  /*2dc80*/  IMAD R15, R13, 0x8, R8 ;  /* 0x000000080d0f7824 */ /* 0x000fc800078e0208 */
[----:B------:R-:W0:Y:S02]  /*2dc90*/  SYNCS.PHASECHK.TRANS64.TRYWAIT P0, [R15+URZ+0x60], R14 ;  /* 0x0000600e0f0075a7 */ /* 0x000e24000800017f */
[----:B0-----:R-:W-:Y:S05]  /*2dca0*/  @!P0 BRA `(.L_x_54) ;  /* 0x0000001000cc8947 */ /* 0x001fea0003800000 */
.L_x_81:
[----:B------:R-:W1:Y:S01]  /*2dcb0*/  S2R R17, SR_TID.X ;  /* 0x0000000000117919 */ /* 0x000e620000002100 */
[----:B------:R-:W-:-:S04]  /*2dcc0*/  UPRMT UR5, UR21, 0x9910, URZ ;  /* 0x0000991015057896 */ /* 0x000fc8000800003f */
[----:B------:R-:W-:Y:S01]  /*2dcd0*/  UISETP.NE.AND UP0, UPT, UR5, 0x2, UPT ;  /* 0x000000020500788c */ /* 0x000fe2000bf05270 */
[----:B-1----:R-:W-:-:S13]  /*2dce0*/  LOP3.LUT P0, RZ, R17, 0x7f, RZ, 0xc0, !PT ;  /* 0x0000007f11ff7812 */ /* 0x002fda000780c0ff */
[----:B0-----:R-:W0:Y:S02]  /*2dcf0*/  @!P0 LDC R14, c[0x0][0x500] ;  /* 0x00014000ff0e8b82 */ /* 0x001e240000000800 */
[----:B0-----:R0:W-:Y:S01]  /*2dd00*/  @!P0 SYNCS.ARRIVE.TRANS64 RZ, [R15+URZ], R14 ;  /* 0x0000000e0fff89a7 */ /* 0x0011e2000800003f */
[----:B------:R-:W-:-:S13]  /*2dd10*/  PLOP3.LUT P0, PT, PT, PT, UP0, 0x80, 0x0 ;  /* 0x000000000000781c */ /* 0x000fda0003f0f008 */
[----:B0-----:R-:W-:Y:S05]  /*2dd20*/  @P0 BRA `(.L_x_55) ;  /* 0x0000000000040947 */ /* 0x001fea0003800000 */
[----:B------:R-:W-:Y:S01]  /*2dd30*/  BPT.TRAP 0x1 ;  /* 0x000000040000795c */ /* 0x000fe20000300000 */
.L_x_55:
[----:B------:R-:W-:Y:S01]  /*2dd40*/  R2UR UR9, R15 ;  /* 0x000000000f0972ca */ /* 0x000fe200000e0000 */
[C---:B------:R-:W-:Y:S01]  /*2dd50*/  IMAD R15, R13.reuse, 0x2, R10 ;  /* 0x000000020d0f7824 */ /* 0x040fe200078e020a */
[----:B------:R-:W-:Y:S01]  /*2dd60*/  UIADD3 UR6, UP0, UR24, 0xf0, URZ ;  /* 0x000000f018067890 */ /* 0x000fe2000ff1e03f */
[--C-:B------:R-:W-:Y:S01]  /*2dd70*/  IMAD R14, R13, 0x3000, R8.reuse ;  /* 0x000030000d0e7824 */ /* 0x100fe200078e0208 */
[----:B------:R-:W-:Y:S01]  /*2dd80*/  R2UR UR11, R2 ;  /* 0x00000000020b72ca */ /* 0x000fe200000e0000 */
[----:B------:R-:W-:Y:S01]  /*2dd90*/  IMAD R15, R15, 0xc00, R8 ;  /* 0x00000c000f0f7824 */ /* 0x000fe200078e0208 */
[----:B------:R-:W-:Y:S01]  /*2dda0*/  R2UR UR10, R12 ;  /* 0x000000000c0a72ca */ /* 0x000fe200000e0000 */
[----:B------:R-:W-:Y:S01]  /*2ddb0*/  VIADD R4, R4, 0xffffffff ;  /* 0xffffffff04047836 */ /* 0x000fe20000000000 */
[----:B------:R-:W-:Y:S01]  /*2ddc0*/  R2UR UR5, R14 ;  /* 0x000000000e0572ca */ /* 0x000fe200000e0000 */
[----:B------:R-:W-:Y:S01]  /*2ddd0*/  UIADD3 UR26, UP1, UR24, 0x1f0, URZ ;  /* 0x000001f0181a7890 */ /* 0x000fe2000ff3e03f */
[----:B------:R-:W-:Y:S01]  /*2dde0*/  R2UR UR8, R15 ;  /* 0x000000000f0872ca */ /* 0x000fe200000e0000 */
[----:B------:R-:W-:Y:S01]  /*2ddf0*/  UIADD3.X UR7, URZ, UR25, URZ, UP0, !UPT ;  /* 0x000000193f077290 */ /* 0x000fe200087fe43f */
[----:B------:R-:W-:Y:S01]  /*2de00*/  R2UR UR12, R11 ;  /* 0x000000000b0c72ca */ /* 0x000fe200000e0000 */
[----:B------:R-:W-:Y:S01]  /*2de10*/  VIADD R13, R13, 0x1 ;  /* 0x000000010d0d7836 */ /* 0x000fe20000000000 */
[----:B------:R-:W-:Y:S01]  /*2de20*/  R2UR UR20, R5 ;  /* 0x00000000051472ca */ /* 0x000fe200000e0000 */
[----:B------:R-:W-:Y:S01]  /*2de30*/  UIADD3.X UR27, URZ, UR25, URZ, UP1, !UPT ;  /* 0x000000193f1b7290 */ /* 0x000fe20008ffe43f */
[----:B------:R-:W-:Y:S01]  /*2de40*/  ISETP.GT.AND P1, PT, R4, 0x1, PT ;  /* 0x000000010400780c */ /* 0x000fe20003f24270 */
[----:B------:R-:W-:Y:S01]  /*2de50*/  UMOV UR14, 0x0 ;  /* 0x00000000000e7882 */ /* 0x000fe20000000000 */
[----:B------:R-:W-:Y:S01]  /*2de60*/  UMOV UR15, 0x10000000 ;  /* 0x10000000000f7882 */ /* 0x000fe20000000000 */
[----:B------:R-:W-:Y:S01]  /*2de70*/  ISETP.NE.AND P0, PT, R13, 0xc, PT ;  /* 0x0000000c0d00780c */ /* 0x000fe20003f05270 */
[----:B------:R-:W-:Y:S01]  /*2de80*/  UMOV UR28, 0x30000 ;  /* 0x00030000001c7882 */ /* 0x000fe20000000000 */
[----:B------:R-:W-:Y:S01]  /*2de90*/  UIADD3 UR5, UR5, 0x180, URZ ;  /* 0x0000018005057890 */ /* 0x000fe2000fffe03f */
[----:B------:R-:W-:Y:S01]  /*2dea0*/  VIADD R12, R12, 0x20 ;  /* 0x000000200c0c7836 */ /* 0x000fe20000000000 */
[----:B------:R-:W-:Y:S01]  /*2deb0*/  UIADD3 UR17, UR8, 0x24180, URZ ;  /* 0x0002418008117890 */ /* 0x000fe2000fffe03f */
[----:B------:R-:W-:-:S02]  /*2dec0*/  SEL R8, RZ, 0x1, P0 ;  /* 0x00000001ff087807 */ /* 0x000fc40000000000 */
[----:B------:R-:W-:Y:S02]  /*2ded0*/  SEL R13, R13, RZ, P0 ;  /* 0x000000ff0d0d7207 */ /* 0x000fe40000000000 */
[----:B------:R-:W-:Y:S01]  /*2dee0*/  UMOV UR8, UR5 ;  /* 0x0000000500087c82 */ /* 0x000fe20008000000 */
[----:B------:R-:W-:Y:S01]  /*2def0*/  LOP3.LUT R3, R3, R8, RZ, 0x3c, !PT ;  /* 0x0000000803037212 */ /* 0x000fe200078e3cff */
[----:B------:R0:W-:Y:S02]  /*2df00*/  UTMALDG.3D [UR8], [UR6], desc[UR14] ;  /* 0x00000e08060075b4 */ /* 0x0001e40008011000 */
[----:B0-----:R-:W-:Y:S01]  /*2df10*/  UMOV UR8, UR17 ;  /* 0x0000001100087c82 */ /* 0x001fe20008000000 */
[----:B------:R-:W-:Y:S02]  /*2df20*/  UMOV UR11, UR20 ;  /* 0x00000014000b7c82 */ /* 0x000fe40008000000 */
[----:B------:R0:W-:Y:S02]  /*2df30*/  UTMALDG.3D.MULTICAST [UR8], [UR26], UR28, desc[UR14] ;  /* 0x00000e081a0073b4 */ /* 0x0001e4000801181c */
[----:B0-----:R-:W-:Y:S05]  /*2df40*/  @P1 BRA `(.L_x_56) ;  /* 0xfffffffc003c1947 */ /* 0x001fea000383ffff */
.L_x_53:
[----:B------:R-:W-:Y:S05]  /*2df50*/  BSYNC B1 ;  /* 0x0000000000017941 */ /* 0x000fea0003800000 */
.L_x_52:
[----:B------:R-:W2:Y:S01]  /*2df60*/  LDL.LU R15, [R1+0x57c] ;  /* 0x00057c00010f7983 */ /* 0x000ea20000300800 */
[----:B------:R-:W-:Y:S01]  /*2df70*/  LOP3.LUT P0, RZ, R9, 0xff, RZ, 0xc0, !PT ;  /* 0x000000ff09ff7812 */ /* 0x000fe2000780c0ff */
[C---:B------:R-:W-:Y:S01]  /*2df80*/  IMAD.IADD R4, R0.reuse, 0x1, R7 ;  /* 0x0000000100047824 */ /* 0x040fe200078e0207 */
[----:B------:R-:W-:Y:S01]  /*2df90*/  ULDC.64 UR6, c[0x0][0x650] ;  /* 0x0001940000067ab9 */ /* 0x000fe20000000a00 */
[----:B------:R-:W3:Y:S01]  /*2dfa0*/  LDL.LU R14, [R1+0x580] ;  /* 0x00058000010e7983 */ /* 0x000ee20000300800 */
[----:B------:R-:W-:Y:S01]  /*2dfb0*/  ISETP.GE.U32.AND P1, PT, R0, 0xc, PT ;  /* 0x0000000c0000780c */ /* 0x000fe20003f26070 */
[----:B------:R-:W-:Y:S01]  /*2dfc0*/  BSSY B1, `(.L_x_57) ;  /* 0x000006f000017945 */ /* 0x000fe20003800000 */
[----:B------:R-:W-:Y:S01]  /*2dfd0*/  IMAD.MOV.U32 R11, RZ, RZ, -0x1 ;  /* 0xffffffffff0b7424 */ /* 0x000fe200078e00ff */
[----:B------:R-:W-:-:S06]  /*2dfe0*/  PRMT R9, RZ, 0x7610, R9 ;  /* 0x00007610ff097816 */ /* 0x000fcc0000000009 */
[----:B------:R-:W0:Y:S01]  /*2dff0*/  @P0 S2R R3, SR_CgaCtaId ;  /* 0x0000000000030919 */ /* 0x000e220000008800 */
[----:B------:R-:W-:-:S04]  /*2e000*/  @P0 MOV R2, 0x400 ;  /* 0x0000040000020802 */ /* 0x000fc80000000f00 */
[----:B0-----:R-:W-:-:S04]  /*2e010*/  @P0 LEA R2, R3, R2, 0x18 ;  /* 0x0000000203020211 */ /* 0x001fc800078ec0ff */
[----:B------:R0:W-:Y:S01]  /*2e020*/  @P0 SYNCS.ARRIVE.TRANS64.A1T0 RZ, [R2+URZ+0xd8], RZ ;  /* 0x0000d8ff02ff09a7 */ /* 0x0001e2000810003f */
[----:B------:R-:W-:-:S04]  /*2e030*/  ISETP.GT.U32.AND P0, PT, R4, 0xb, PT ;  /* 0x0000000b0400780c */ /* 0x000fc80003f04070 */
[----:B------:R-:W-:Y:S01]  /*2e040*/  ISETP.LT.U32.AND P0, PT, R0, 0xc, P0 ;  /* 0x0000000c0000780c */ /* 0x000fe20000701070 */
[----:B0-----:R-:W-:-:S05]  /*2e050*/  IMAD.WIDE.U32 R2, R4, -0x55555555, RZ ;  /* 0xaaaaaaab04027825 */ /* 0x001fca00078e00ff */
[----:B------:R-:W-:Y:S02]  /*2e060*/  SHF.R.U32.HI R5, RZ, 0x3, R3 ;  /* 0x00000003ff057819 */ /* 0x000fe40000011603 */
[----:B------:R-:W-:Y:S02]  /*2e070*/  SEL R3, RZ, 0x1, !P0 ;  /* 0x00000001ff037807 */ /* 0x000fe40004000000 */
[----:B------:R-:W-:Y:S01]  /*2e080*/  PRMT R2, RZ, 0x7610, R2 ;  /* 0x00007610ff027816 */ /* 0x000fe20000000002 */
[----:B------:R-:W-:Y:S01]  /*2e090*/  IMAD R7, R5, -0xc, R4 ;  /* 0xfffffff405077824 */ /* 0x000fe200078e0204 */
[----:B------:R-:W-:Y:S01]  /*2e0a0*/  LOP3.LUT R6, R6, R3, RZ, 0x3c, !PT ;  /* 0x0000000306067212 */ /* 0x000fe200078e3cff */
[----:B------:R-:W-:-:S03]  /*2e0b0*/  IMAD.MOV.U32 R4, RZ, RZ, -0x1 ;  /* 0xffffffffff047424 */ /* 0x000fc600078e00ff */
[----:B------:R-:W-:Y:S01]  /*2e0c0*/  @P1 LOP3.LUT R6, R6, 0x1, R5, 0x78, !PT ;  /* 0x0000000106061812 */ /* 0x000fe200078e7805 */
[----:B------:R-:W-:Y:S01]  /*2e0d0*/  IMAD.MOV.U32 R5, RZ, RZ, -0x1 ;  /* 0xffffffffff057424 */ /* 0x000fe200078e00ff */
[----:B---3--:R-:W-:-:S04]  /*2e0e0*/  IADD3 R14, P0, R14, UR22, RZ ;  /* 0x000000160e0e7c10 */ /* 0x008fc8000ff1e0ff */
[----:B--2---:R-:W-:Y:S01]  /*2e0f0*/  IADD3.X R15, R15, UR16, RZ, P0, !PT ;  /* 0x000000100f0f7c10 */ /* 0x004fe200087fe4ff */
[----:B------:R0:W-:Y:S01]  /*2e100*/  STL [R1+0x580], R14 ;  /* 0x0005800e01007387 */ /* 0x0001e20000100800 */
[----:B------:R-:W-:-:S03]  /*2e110*/  ISETP.GE.U32.AND P0, PT, R14, UR6, PT ;  /* 0x000000060e007c0c */ /* 0x000fc6000bf06070 */
[----:B------:R0:W-:Y:S01]  /*2e120*/  STL [R1+0x57c], R15 ;  /* 0x00057c0f01007387 */ /* 0x0001e20000100800 */
[----:B------:R-:W-:-:S13]  /*2e130*/  ISETP.GE.U32.AND.EX P0, PT, R15, UR7, PT, P0 ;  /* 0x000000070f007c0c */ /* 0x000fda000bf06100 */
[----:B0-----:R-:W-:Y:S05]  /*2e140*/  @P0 BRA `(.L_x_58) ;  /* 0x0000000400580947 */ /* 0x001fea0003800000 */
[----:B------:R-:W0:Y:S01]  /*2e150*/  S2R R8, SR_CTAID.X ;  /* 0x0000000000087919 */ /* 0x000e220000002500 */
[----:B------:R-:W1:Y:S01]  /*2e160*/  LDC R17, c[0x0][0x65c] ;  /* 0x00019700ff117b82 */ /* 0x000e620000000800 */
[----:B------:R-:W-:Y:S01]  /*2e170*/  ULDC UR5, c[0x0][0x150] ;  /* 0x0000540000057ab9 */ /* 0x000fe20000000800 */
[----:B------:R-:W-:Y:S01]  /*2e180*/  ULDC.64 UR6, c[0x0][0x628] ;  /* 0x00018a0000067ab9 */ /* 0x000fe20000000a00 */
[----:B------:R-:W2:Y:S01]  /*2e190*/  S2R R2, SR_CTAID.Y ;  /* 0x0000000000027919 */ /* 0x000ea20000002600 */
[----:B------:R-:W-:Y:S01]  /*2e1a0*/  ISETP.NE.U32.AND P0, PT, RZ, UR6, PT ;  /* 0x00000006ff007c0c */ /* 0x000fe2000bf05070 */
[----:B------:R-:W-:-:S03]  /*2e1b0*/  ULDC UR8, c[0x0][0x630] ;  /* 0x00018c0000087ab9 */ /* 0x000fc60000000800 */
[----:B------:R-:W3:Y:S01]  /*2e1c0*/  LDC R5, c[0x0][0x144] ;  /* 0x00005100ff057b82 */ /* 0x000ee20000000800 */
[----:B------:R-:W-:-:S07]  /*2e1d0*/  ISETP.NE.AND.EX P0, PT, RZ, UR7, PT, P0 ;  /* 0x00000007ff007c0c */ /* 0x000fce000bf05300 */
[----:B------:R-:W4:Y:S01]  /*2e1e0*/  LDC R13, c[0x0][0x148] ;  /* 0x00005200ff0d7b82 */ /* 0x000f220000000800 */
[----:B-1----:R-:W-:Y:S02]  /*2e1f0*/  ISETP.NE.AND P2, PT, R17, 0x1, PT ;  /* 0x000000011100780c */ /* 0x002fe40003f45270 */
[----:B0-----:R-:W-:Y:S02]  /*2e200*/  I2FP.F32.U32 R3, R8 ;  /* 0x0000000800037245 */ /* 0x001fe40000201000 */
[----:B--2---:R-:W-:-:S03]  /*2e210*/  I2FP.F32.U32 R4, R2 ;  /* 0x0000000200047245 */ /* 0x004fc60000201000 */
[----:B------:R-:W-:Y:S01]  /*2e220*/  FMUL R3, R3, UR5 ;  /* 0x0000000503037c20 */ /* 0x000fe20008400000 */
[----:B------:R-:W-:Y:S02]  /*2e230*/  ULDC UR5, c[0x0][0x154] ;  /* 0x0000550000057ab9 */ /* 0x000fe40000000800 */
[----:B------:R-:W-:-:S03]  /*2e240*/  FMUL R11, R4, UR5 ;  /* 0x00000005040b7c20 */ /* 0x000fc60008400000 */
[----:B------:R-:W0:Y:S08]  /*2e250*/  F2I.U32.TRUNC.NTZ R3, R3 ;  /* 0x0000000300037305 */ /* 0x000e30000020f000 */
[----:B------:R-:W1:Y:S01]  /*2e260*/  F2I.U32.TRUNC.NTZ R11, R11 ;  /* 0x0000000b000b7305 */ /* 0x000e62000020f000 */
[----:B0-----:R-:W-:Y:S02]  /*2e270*/  IMAD.MOV R4, RZ, RZ, -R3 ;  /* 0x000000ffff047224 */ /* 0x001fe400078e0a03 */
[----:B------:R-:W-:-:S02]  /*2e280*/  IMAD.MOV.U32 R3, RZ, RZ, R15 ;  /* 0x000000ffff037224 */ /* 0x000fc400078e000f */
[----:B---3--:R-:W-:Y:S02]  /*2e290*/  IMAD R8, R5, R4, R8 ;  /* 0x0000000405087224 */ /* 0x008fe400078e0208 */
[----:B-1----:R-:W-:-:S04]  /*2e2a0*/  IMAD.MOV R4, RZ, RZ, -R11 ;  /* 0x000000ffff047224 */ /* 0x002fc800078e0a0b */
[----:B----4-:R-:W-:Y:S02]  /*2e2b0*/  @P2 IMAD R8, R13, R4, R2 ;  /* 0x000000040d082224 */ /* 0x010fe400078e0202 */
[----:B------:R-:W-:Y:S01]  /*2e2c0*/  IMAD.MOV.U32 R2, RZ, RZ, R14 ;  /* 0x000000ffff027224 */ /* 0x000fe200078e000e */
[----:B------:R-:W-:Y:S06]  /*2e2d0*/  @!P0 BRA `(.L_x_59) ;  /* 0x0000000000288947 */ /* 0x000fec0003800000 */
[----:B------:R-:W-:Y:S02]  /*2e2e0*/  ULDC UR5, c[0x0][0x634] ;  /* 0x00018d0000057ab9 */ /* 0x000fe40000000800 */
[----:B------:R-:W-:-:S05]  /*2e2f0*/  IADD3 R3, P0, R14, UR5, RZ ;  /* 0x000000050e037c10 */ /* 0x000fca000ff1e0ff */
[----:B------:R-:W-:-:S04]  /*2e300*/  IMAD.X R11, RZ, RZ, R15, P0 ;  /* 0x000000ffff0b7224 */ /* 0x000fc800000e060f */
[----:B------:R-:W-:-:S04]  /*2e310*/  IMAD.WIDE.U32 R4, R11, UR6, RZ ;  /* 0x000000060b047c25 */ /* 0x000fc8000f8e00ff */
[----:B------:R-:W-:-:S04]  /*2e320*/  IMAD.WIDE.U32 R4, P0, R3, UR7, R4 ;  /* 0x0000000703047c25 */ /* 0x000fc8000f800004 */
[----:B------:R-:W-:-:S04]  /*2e330*/  IMAD.WIDE.U32 R2, R3, UR6, RZ ;  /* 0x0000000603027c25 */ /* 0x000fc8000f8e00ff */
[----:B------:R-:W-:Y:S01]  /*2e340*/  IMAD.MOV.U32 R2, RZ, RZ, R5 ;  /* 0x000000ffff027224 */ /* 0x000fe200078e0005 */
[----:B------:R-:W-:Y:S01]  /*2e350*/  IADD3 RZ, P1, R3, R4, RZ ;  /* 0x0000000403ff7210 */ /* 0x000fe20007f3e0ff */
[----:B------:R-:W-:-:S04]  /*2e360*/  IMAD.X R3, RZ, RZ, RZ, P0 ;  /* 0x000000ffff037224 */ /* 0x000fc800000e06ff */
[----:B------:R-:W-:-:S08]  /*2e370*/  IMAD.WIDE.U32.X R2, R11, UR7, R2, P1 ;  /* 0x000000070b027c25 */ /* 0x000fd000088e0402 */
.L_x_59:
[--C-:B------:R-:W-:Y:S01]  /*2e380*/  SHF.R.U64 R11, R2, UR8, R3.reuse ;  /* 0x00000008020b7c19 */ /* 0x100fe20008001203 */
[----:B------:R-:W-:Y:S01]  /*2e390*/  ULDC.64 UR6, c[0x0][0x620] ;  /* 0x0001880000067ab9 */ /* 0x000fe20000000a00 */
[----:B------:R-:W-:Y:S01]  /*2e3a0*/  SHF.R.U32.HI R2, RZ, UR8, R3 ;  /* 0x00000008ff027c19 */ /* 0x000fe20008011603 */
[----:B------:R-:W-:Y:S01]  /*2e3b0*/  IMAD.MOV.U32 R3, RZ, RZ, R15 ;  /* 0x000000ffff037224 */ /* 0x000fe200078e000f */
[----:B------:R-:W-:Y:S01]  /*2e3c0*/  IADD3 R13, P0, RZ, -R11, RZ ;  /* 0x8000000bff0d7210 */ /* 0x000fe20007f1e0ff */
[----:B------:R-:W-:-:S04]  /*2e3d0*/  ULDC UR5, c[0x0][0x618] ;  /* 0x0001860000057ab9 */ /* 0x000fc80000000800 */
[----:B------:R-:W-:-:S04]  /*2e3e0*/  IMAD.X R2, RZ, RZ, ~R2, P0 ;  /* 0x000000ffff027224 */ /* 0x000fc800000e0e02 */
[----:B------:R-:W-:-:S04]  /*2e3f0*/  IMAD R2, R2, UR6, RZ ;  /* 0x0000000602027c24 */ /* 0x000fc8000f8e02ff */
[----:B------:R-:W-:Y:S02]  /*2e400*/  IMAD R5, R13, UR7, R2 ;  /* 0x000000070d057c24 */ /* 0x000fe4000f8e0202 */
[----:B------:R-:W-:-:S04]  /*2e410*/  IMAD.MOV.U32 R2, RZ, RZ, R14 ;  /* 0x000000ffff027224 */ /* 0x000fc800078e000e */
[----:B------:R-:W-:Y:S01]  /*2e420*/  IMAD.WIDE.U32 R2, R13, UR6, R2 ;  /* 0x000000060d027c25 */ /* 0x000fe2000f8e0002 */
[----:B------:R-:W-:Y:S02]  /*2e430*/  ULDC.64 UR6, c[0x0][0x640] ;  /* 0x0001900000067ab9 */ /* 0x000fe40000000a00 */
[----:B------:R-:W-:Y:S01]  /*2e440*/  ISETP.NE.U32.AND P0, PT, RZ, UR6, PT ;  /* 0x00000006ff007c0c */ /* 0x000fe2000bf05070 */
[----:B------:R-:W-:-:S03]  /*2e450*/  IMAD.IADD R3, R3, 0x1, R5 ;  /* 0x0000000103037824 */ /* 0x000fc600078e0205 */
[----:B------:R-:W-:Y:S02]  /*2e460*/  ISETP.NE.AND.EX P0, PT, RZ, UR7, PT, P0 ;  /* 0x00000007ff007c0c */ /* 0x000fe4000bf05300 */
[--C-:B------:R-:W-:Y:S02]  /*2e470*/  SHF.R.U64 R12, R2, UR5, R3.reuse ;  /* 0x00000005020c7c19 */ /* 0x100fe40008001203 */
[----:B------:R-:W-:Y:S01]  /*2e480*/  SHF.R.U32.HI R3, RZ, UR5, R3 ;  /* 0x00000005ff037c19 */ /* 0x000fe20008011603 */
[----:B------:R-:W-:-:S03]  /*2e490*/  ULDC UR5, c[0x0][0x608] ;  /* 0x0001820000057ab9 */ /* 0x000fc60000000800 */
[--C-:B------:R-:W-:Y:S02]  /*2e4a0*/  SHF.R.U64 R13, R12, UR5, R3.reuse ;  /* 0x000000050c0d7c19 */ /* 0x100fe40008001203 */
[----:B------:R-:W-:Y:S01]  /*2e4b0*/  SHF.R.U32.HI R2, RZ, UR5, R3 ;  /* 0x00000005ff027c19 */ /* 0x000fe20008011603 */
[----:B------:R-:W-:-:S03]  /*2e4c0*/  ULDC UR5, c[0x0][0x658] ;  /* 0x0001960000057ab9 */ /* 0x000fc60000000800 */
[--C-:B------:R-:W-:Y:S02]  /*2e4d0*/  SHF.R.U64 R14, R13, UR5, R2.reuse ;  /* 0x000000050d0e7c19 */ /* 0x100fe40008001202 */
[----:B------:R-:W-:-:S03]  /*2e4e0*/  SHF.R.U32.HI R15, RZ, UR5, R2 ;  /* 0x00000005ff0f7c19 */ /* 0x000fc60008011602 */
[----:B------:R-:W-:Y:S02]  /*2e4f0*/  IMAD.MOV.U32 R2, RZ, RZ, R14 ;  /* 0x000000ffff027224 */ /* 0x000fe400078e000e */
        /* <DEDUP_REMOVED lines=12> */
.L_x_60:
[----:B------:R-:W-:Y:S01]  /*2e5c0*/  ULDC UR5, c[0x0][0x648] ;  /* 0x0001920000057ab9 */ /* 0x000fe20000000800 */
[----:B------:R-:W-:Y:S02]  /*2e5d0*/  LOP3.LUT R13, R13, UR18, RZ, 0xc0, !PT ;  /* 0x000000120d0d7c12 */ /* 0x000fe4000f8ec0ff */
[----:B------:R-:W-:Y:S01]  /*2e5e0*/  SHF.R.U64 R2, R2, UR5, R3 ;  /* 0x0000000502027c19 */ /* 0x000fe20008001203 */
[----:B------:R-:W-:-:S04]  /*2e5f0*/  ULDC UR5, c[0x0][0x638] ;  /* 0x00018e0000057ab9 */ /* 0x000fc80000000800 */
[----:B------:R-:W-:Y:S02]  /*2e600*/  IMAD.MOV R3, RZ, RZ, -R2 ;  /* 0x000000ffff037224 */ /* 0x000fe400078e0a02 */
[----:B------:R-:W-:Y:S02]  /*2e610*/  IMAD R13, R2, UR19, R13 ;  /* 0x00000013020d7c24 */ /* 0x000fe4000f8e020d */
[----:B------:R-:W-:Y:S01]  /*2e620*/  IMAD R14, R3, UR5, R14 ;  /* 0x00000005030e7c24 */ /* 0x000fe2000f8e020e */
[----:B------:R-:W-:Y:S01]  /*2e630*/  ULDC UR5, c[0x0][0x610] ;  /* 0x0001840000057ab9 */ /* 0x000fe20000000800 */
[----:B------:R-:W-:Y:S01]  /*2e640*/  LOP3.LUT R3, R12, UR4, RZ, 0xc0, !PT ;  /* 0x000000040c037c12 */ /* 0x000fe2000f8ec0ff */
[----:B------:R-:W-:Y:S01]  /*2e650*/  IMAD R8, R13, UR5, R8 ;  /* 0x000000050d087c24 */ /* 0x000fe2000f8e0208 */
[----:B------:R-:W-:Y:S01]  /*2e660*/  ULDC UR5, c[0x0][0x600] ;  /* 0x0001800000057ab9 */ /* 0x000fe20000000800 */
[----:B------:R-:W-:Y:S02]  /*2e670*/  IMAD.MOV.U32 R2, RZ, RZ, 0x1 ;  /* 0x00000001ff027424 */ /* 0x000fe400078e00ff */
[----:B------:R-:W-:-:S05]  /*2e680*/  IMAD R3, R14, UR5, R3 ;  /* 0x000000050e037c24 */ /* 0x000fca000f8e0203 */
[----:B------:R-:W-:Y:S02]  /*2e690*/  SEL R5, R3, R8, !P2 ;  /* 0x0000000803057207 */ /* 0x000fe40005000000 */
[----:B------:R-:W-:-:S07]  /*2e6a0*/  SEL R4, R8, R3, !P2 ;  /* 0x0000000308047207 */ /* 0x000fce0005000000 */
.L_x_58:
[----:B------:R-:W-:Y:S05]  /*2e6b0*/  BSYNC B1 ;  /* 0x0000000000017941 */ /* 0x000fea0003800000 */
.L_x_57:
[----:B------:R-:W-:-:S13]  /*2e6c0*/  LOP3.LUT P0, RZ, R2, 0xff, RZ, 0xc0, !PT ;  /* 0x000000ff02ff7812 */ /* 0x000fda000780c0ff */
[----:B------:R-:W-:Y:S05]  /*2e6d0*/  @P0 BRA `(.L_x_61) ;  /* 0xfffffff400200947 */ /* 0x000fea000383ffff */
[----:B------:R-:W-:Y:S05]  /*2e6e0*/  BSYNC B0 ;  /* 0x0000000000007941 */ /* 0x000fea0003800000 */
.L_x_50:
[----:B------:R-:W-:-:S03]  /*2e6f0*/  UMOV UR5, 0xffffffff ;  /* 0xffffffff00057882 */ /* 0x000fc60000000000 */
[----:B------:R-:W-:Y:S05]  /*2e700*/  BRA.DIV UR5, `(.L_x_62) ;  /* 0x0000000a05487947 */ /* 0x000fea000b800000 */
[----:B------:R-:W-:-:S13]  /*2e710*/  ELECT P0, URZ, PT ;  /* 0x00000000003f782f */ /* 0x000fda0003800000 */
.L_x_84:
[----:B------:R-:W-:Y:S04]  /*2e720*/  BSSY B0, `(.L_x_63) ;  /* 0x0000074000007945 */ /* 0x000fe80003800000 */
[----:B------:R-:W-:Y:S05]  /*2e730*/  @!P0 BRA `(.L_x_64) ;  /* 0x0000000400c88947 */ /* 0x000fea0003800000 */
[----:B------:R-:W-:-:S04]  /*2e740*/  ULOP3.LUT UR5, UR13, 0x2, URZ, 0xfc, !UPT ;  /* 0x000000020d057892 */ /* 0x000fc8000f8efc3f */
[----:B------:R-:W-:-:S06]  /*2e750*/  UISETP.NE.AND UP0, UPT, UR5, 0x3, UPT ;  /* 0x000000030500788c */ /* 0x000fcc000bf05270 */
[----:B------:R-:W-:-:S13]  /*2e760*/  PLOP3.LUT P0, PT, PT, PT, UP0, 0x80, 0x0 ;  /* 0x000000000000781c */ /* 0x000fda0003f0f008 */
[----:B------:R-:W-:Y:S05]  /*2e770*/  @!P0 BRA `(.L_x_65) ;  /* 0x0000000000048947 */ /* 0x000fea0003800000 */
[----:B------:R-:W-:Y:S01]  /*2e780*/  BPT.TRAP 0x1 ;  /* 0x000000040000795c */ /* 0x000fe20000300000 */
.L_x_65:
[----:B------:R-:W0:Y:S01]  /*2e790*/  S2R R3, SR_CgaCtaId ;  /* 0x0000000000037919 */ /* 0x000e220000008800 */
[----:B------:R-:W-:Y:S02]  /*2e7a0*/  MOV R0, 0x400 ;  /* 0x0000040000007802 */ /* 0x000fe40000000f00 */
[----:B------:R-:W-:Y:S02]  /*2e7b0*/  SHF.L.U32 R2, R6, 0x1f, RZ ;  /* 0x0000001f06027819 */ /* 0x000fe400000006ff */
[----:B0-----:R-:W-:-:S05]  /*2e7c0*/  LEA R0, R3, R0, 0x18 ;  /* 0x0000000003007211 */ /* 0x001fca00078ec0ff */
[----:B------:R-:W-:-:S04]  /*2e7d0*/  VIADD R0, R0, 0x60 ;  /* 0x0000006000007836 */ /* 0x000fc80000000000 */
[----:B------:R-:W-:-:S04]  /*2e7e0*/  IMAD R3, R7, 0x8, R0 ;  /* 0x0000000807037824 */ /* 0x000fc800078e0200 */
[----:B------:R-:W0:Y:S02]  /*2e7f0*/  SYNCS.PHASECHK.TRANS64.TRYWAIT P0, [R3+URZ], R2 ;  /* 0x00000002030075a7 */ /* 0x000e24000800017f */
[----:B0-----:R-:W-:Y:S05]  /*2e800*/  @!P0 BRA `(.L_x_66) ;  /* 0x0000000800288947 */ /* 0x001fea0003800000 */
.L_x_85:
[----:B------:R-:W-:-:S05]  /*2e810*/  VIADD R7, R7, 0x1 ;  /* 0x0000000107077836 */ /* 0x000fca0000000000 */
[----:B------:R-:W-:-:S04]  /*2e820*/  ISETP.NE.AND P0, PT, R7, 0xc, PT ;  /* 0x0000000c0700780c */ /* 0x000fc80003f05270 */
[----:B0-----:R-:W-:Y:S02]  /*2e830*/  SEL R3, RZ, 0x1, P0 ;  /* 0x00000001ff037807 */ /* 0x001fe40000000000 */
[----:B------:R-:W-:Y:S02]  /*2e840*/  SEL R7, R7, RZ, P0 ;  /* 0x000000ff07077207 */ /* 0x000fe40000000000 */
[----:B------:R-:W-:-:S03]  /*2e850*/  LOP3.LUT R6, R6, R3, RZ, 0x3c, !PT ;  /* 0x0000000306067212 */ /* 0x000fc600078e3cff */
[----:B------:R-:W-:Y:S01]  /*2e860*/  IMAD R3, R7, 0x8, R0 ;  /* 0x0000000807037824 */ /* 0x000fe200078e0200 */
[----:B------:R-:W-:-:S04]  /*2e870*/  SHF.L.U32 R2, R6, 0x1f, RZ ;  /* 0x0000001f06027819 */ /* 0x000fc800000006ff */
[----:B------:R-:W0:Y:S02]  /*2e880*/  SYNCS.PHASECHK.TRANS64.TRYWAIT P0, [R3+URZ], R2 ;  /* 0x00000002030075a7 */ /* 0x000e24000800017f */
[----:B0-----:R-:W-:Y:S05]  /*2e890*/  @!P0 BRA `(.L_x_67) ;  /* 0x0000000800188947 */ /* 0x001fea0003800000 */
.L_x_86:
[----:B0-----:R-:W-:-:S05]  /*2e8a0*/  VIADD R2, R7, 0x1 ;  /* 0x0000000107027836 */ /* 0x001fca0000000000 */
[----:B------:R-:W-:-:S04]  /*2e8b0*/  ISETP.NE.AND P0, PT, R2, 0xc, PT ;  /* 0x0000000c0200780c */ /* 0x000fc80003f05270 */
[----:B------:R-:W-:Y:S02]  /*2e8c0*/  SEL R3, RZ, 0x1, P0 ;  /* 0x00000001ff037807 */ /* 0x000fe40000000000 */
[----:B------:R-:W-:Y:S02]  /*2e8d0*/  SEL R5, R2, RZ, P0 ;  /* 0x000000ff02057207 */ /* 0x000fe40000000000 */
[----:B------:R-:W-:-:S03]  /*2e8e0*/  LOP3.LUT R6, R6, R3, RZ, 0x3c, !PT ;  /* 0x0000000306067212 */ /* 0x000fc600078e3cff */
[----:B------:R-:W-:Y:S01]  /*2e8f0*/  IMAD R3, R5, 0x8, R0 ;  /* 0x0000000805037824 */ /* 0x000fe200078e0200 */
[----:B------:R-:W-:-:S04]  /*2e900*/  SHF.L.U32 R2, R6, 0x1f, RZ ;  /* 0x0000001f06027819 */ /* 0x000fc800000006ff */
[----:B------:R-:W0:Y:S02]  /*2e910*/  SYNCS.PHASECHK.TRANS64.TRYWAIT P0, [R3+URZ], R2 ;  /* 0x00000002030075a7 */ /* 0x000e24000800017f */
[----:B0-----:R-:W-:Y:S05]  /*2e920*/  @!P0 BRA `(.L_x_68) ;  /* 0x0000000800088947 */ /* 0x001fea0003800000 */
.L_x_87:
        /* <DEDUP_REMOVED lines=9> */
.L_x_88:
        /* <DEDUP_REMOVED lines=9> */
.L_x_89:
        /* <DEDUP_REMOVED lines=9> */
.L_x_90:
        /* <DEDUP_REMOVED lines=9> */
.L_x_91:
        /* <DEDUP_REMOVED lines=9> */
.L_x_92:
        /* <DEDUP_REMOVED lines=9> */
.L_x_93:
        /* <DEDUP_REMOVED lines=9> */
.L_x_94:
        /* <DEDUP_REMOVED lines=9> */
.L_x_95:
[----:B0-----:R-:W-:-:S05]  /*2edb0*/  VIADD R2, R5, 0x1 ;  /* 0x0000000105027836 */ /* 0x001fca0000000000 */
[----:B------:R-:W-:-:S04]  /*2edc0*/  ISETP.NE.AND P0, PT, R2, 0xc, PT ;  /* 0x0000000c0200780c */ /* 0x000fc80003f05270 */
[----:B------:R-:W-:Y:S02]  /*2edd0*/  SEL R4, RZ, 0x1, P0 ;  /* 0x00000001ff047807 */ /* 0x000fe40000000000 */
[----:B------:R-:W-:Y:S02]  /*2ede0*/  SEL R3, R2, RZ, P0 ;  /* 0x000000ff02037207 */ /* 0x000fe40000000000 */
[----:B------:R-:W-:-:S03]  /*2edf0*/  LOP3.LUT R4, R7, R4, RZ, 0x3c, !PT ;  /* 0x0000000407047212 */ /* 0x000fc600078e3cff */
[----:B------:R-:W-:Y:S01]  /*2ee00*/  IMAD R3, R3, 0x8, R0 ;  /* 0x0000000803037824 */ /* 0x000fe200078e0200 */
[----:B------:R-:W-:-:S07]  /*2ee10*/  SHF.L.U32 R0, R4, 0x1f, RZ ;  /* 0x0000001f04007819 */ /* 0x000fce00000006ff */
.L_x_77:
[----:B0-----:R0:W1:Y:S02]  /*2ee20*/  SYNCS.PHASECHK.TRANS64.TRYWAIT P0, [R3+URZ], R0 ;  /* 0x00000000030075a7 */ /* 0x001064000800017f */
[----:B-1----:R-:W-:Y:S05]  /*2ee30*/  @!P0 NANOSLEEP.SYNCS 0x989680 ;  /* 0x009896800000895d */ /* 0x002fea0003900000 */
[----:B------:R-:W1:Y:S02]  /*2ee40*/  @!P0 SYNCS.PHASECHK.TRANS64 P0, [R3+URZ], R0 ;  /* 0x00000000030085a7 */ /* 0x000e64000800007f */
[----:B-1----:R-:W-:Y:S05]  /*2ee50*/  @!P0 BRA `(.L_x_77) ;  /* 0xfffffffc00f08947 */ /* 0x002fea000383ffff */
.L_x_64:
[----:B------:R-:W-:Y:S05]  /*2ee60*/  BSYNC B0 ;  /* 0x0000000000007941 */ /* 0x000fea0003800000 */
.L_x_63:
[----:B------:R-:W-:Y:S05]  /*2ee70*/  EXIT ;  /* 0x000000000000794d */ /* 0x000fea0003800000 */
.L_x_22:
[----:B-1----:R-:W-:-:S04]  /*2ee80*/  IMAD.U32 R7, RZ, RZ, UR7 ;  /* 0x00000007ff077e24 */ /* 0x002fc8000f8e00ff */
[----:B------:R1:W4:Y:S03]  /*2ee90*/  SYNCS.PHASECHK.TRANS64.TRYWAIT P0, [R7+URZ], R6 ;  /* 0x00000006070075a7 */ /* 0x000326000800017f */
[----:B----4-:R-:W-:Y:S05]  /*2eea0*/  @!P0 NANOSLEEP.SYNCS 0x989680 ;  /* 0x009896800000895d */ /* 0x010fea0003900000 */
[----:B------:R-:W4:Y:S02]  /*2eeb0*/  @!P0 SYNCS.PHASECHK.TRANS64 P0, [R7+URZ], R6 ;  /* 0x00000006070085a7 */ /* 0x000f24000800007f */
[----:B----4-:R-:W-:Y:S05]  /*2eec0*/  @!P0 BRA `(.L_x_22) ;  /* 0xfffffffc00ec8947 */ /* 0x010fea000383ffff */
[----:B------:R-:W-:Y:S05]  /*2eed0*/  BRA `(.L_x_21) ;  /* 0xfffffd4400407947 */ /* 0x000fea000383ffff */
.L_x_28:
[----:B-----5:R4:W-:Y:S02]  /*2eee0*/  STL [R1+0x58c], R0 ;  /* 0x00058c0001007387 */ /* 0x0209e40000100800 */
[----:B----4-:R-:W-:-:S04]  /*2eef0*/  IMAD.U32 R0, RZ, RZ, UR16 ;  /* 0x00000010ff007e24 */ /* 0x010fc8000f8e00ff */
[----:B------:R4:W0:Y:S03]  /*2ef00*/  SYNCS.PHASECHK.TRANS64.TRYWAIT P0, [R0+URZ], R8 ;  /* 0x00000008000075a7 */ /* 0x000826000800017f */
[----:B0-----:R-:W-:Y:S05]  /*2ef10*/  @!P0 NANOSLEEP.SYNCS 0x989680 ;  /* 0x009896800000895d */ /* 0x001fea0003900000 */
[----:B------:R4:W0:Y:S02]  /*2ef20*/  @!P0 SYNCS.PHASECHK.TRANS64 P0, [R0+URZ], R8 ;  /* 0x00000008000085a7 */ /* 0x000824000800007f */
[----:B----4-:R4:W5:Y:S02]  /*2ef30*/  LDL.LU R0, [R1+0x58c] ;  /* 0x00058c0001007983 */ /* 0x0109640000300800 */
[----:B0---4-:R-:W-:Y:S05]  /*2ef40*/  @!P0 BRA `(.L_x_28) ;  /* 0xfffffffc00e48947 */ /* 0x011fea000383ffff */
[----:B------:R-:W-:Y:S05]  /*2ef50*/  BRA `(.L_x_27) ;  /* 0xfffffd8400e87947 */ /* 0x000fea000383ffff */
.L_x_51:
[----:B------:R-:W-:Y:S01]  /*2ef60*/  BSSY B1, `(.L_x_78) ;  /* 0x0000006000017945 */ /* 0x000fe20003800000 */
[----:B------:R-:W-:-:S07]  /*2ef70*/  IMAD.MOV.U32 R2, RZ, RZ, -0x1 ;  /* 0xffffffffff027424 */ /* 0x000fce00078e00ff */
[----:B------:R-:W-:Y:S05]  /*2ef80*/  WARPSYNC.COLLECTIVE R2, `(.L_x_79) ;  /* 0x00000000020c7348 */ /* 0x000fea0003c00000 */
[----:B------:R-:W-:Y:S02]  /*2ef90*/  ELECT P0, UR62, PT ;  /* 0x00000000003e782f */ /* 0x000fe40003800000 */
[----:B------:R-:W-:Y:S01]  /*2efa0*/  MOV R2, UR62 ;  /* 0x0000003e00027c02 */ /* 0x000fe20008000f00 */
[----:B------:R-:W-:Y:S10]  /*2efb0*/  ENDCOLLECTIVE ;  /* 0x000000000000791b */ /* 0x000ff40003800000 */
.L_x_79:
[----:B------:R-:W-:Y:S05]  /*2efc0*/  BSYNC B1 ;  /* 0x0000000000017941 */ /* 0x000fea0003800000 */
.L_x_78:
[----:B------:R-:W-:Y:S05]  /*2efd0*/  BRA `(.L_x_80) ;  /* 0xffffffe800ec7947 */ /* 0x000fea000383ffff */
.L_x_54:
[----:B0-----:R0:W1:Y:S02]  /*2efe0*/  SYNCS.PHASECHK.TRANS64.TRYWAIT P0, [R15+URZ+0x60], R14 ;  /* 0x0000600e0f0075a7 */ /* 0x001064000800017f */
[----:B-1----:R-:W-:Y:S05]  /*2eff0*/  @!P0 NANOSLEEP.SYNCS 0x989680 ;  /* 0x009896800000895d */ /* 0x002fea0003900000 */
[----:B------:R-:W1:Y:S02]  /*2f000*/  @!P0 SYNCS.PHASECHK.TRANS64 P0, [R15+URZ+0x60], R14 ;  /* 0x0000600e0f0085a7 */ /* 0x000e64000800007f */
[----:B-1----:R-:W-:Y:S05]  /*2f010*/  @!P0 BRA `(.L_x_54) ;  /* 0xfffffffc00f08947 */ /* 0x002fea000383ffff */
[----:B------:R-:W-:Y:S05]  /*2f020*/  BRA `(.L_x_81) ;  /* 0xffffffec00207947 */ /* 0x000fea000383ffff */
.L_x_62:
[----:B------:R-:W-:Y:S01]  /*2f030*/  BSSY B0, `(.L_x_82) ;  /* 0x0000006000007945 */ /* 0x000fe20003800000 */
[----:B------:R-:W-:-:S07]  /*2f040*/  IMAD.MOV.U32 R2, RZ, RZ, -0x1 ;  /* 0xffffffffff027424 */ /* 0x000fce00078e00ff */
[----:B------:R-:W-:Y:S05]  /*2f050*/  WARPSYNC.COLLECTIVE R2, `(.L_x_83) ;  /* 0x00000000020c7348 */ /* 0x000fea0003c00000 */
[----:B------:R-:W-:Y:S02]  /*2f060*/  ELECT P0, UR62, PT ;  /* 0x00000000003e782f */ /* 0x000fe40003800000 */
[----:B------:R-:W-:Y:S01]  /*2f070*/  MOV R2, UR62 ;  /* 0x0000003e00027c02 */ /* 0x000fe20008000f00 */
[----:B------:R-:W-:Y:S10]  /*2f080*/  ENDCOLLECTIVE ;  /* 0x000000000000791b */ /* 0x000ff40003800000 */
.L_x_83:
[----:B------:R-:W-:Y:S05]  /*2f090*/  BSYNC B0 ;  /* 0x0000000000007941 */ /* 0x000fea0003800000 */
.L_x_82:
[----:B------:R-:W-:Y:S05]  /*2f0a0*/  BRA `(.L_x_84) ;  /* 0xfffffff4009c7947 */ /* 0x000fea000383ffff */
.L_x_66:
[----:B0-----:R0:W1:Y:S02]  /*2f0b0*/  SYNCS.PHASECHK.TRANS64.TRYWAIT P0, [R3+URZ], R2 ;  /* 0x00000002030075a7 */ /* 0x001064000800017f */
[----:B-1----:R-:W-:Y:S05]  /*2f0c0*/  @!P0 NANOSLEEP.SYNCS 0x989680 ;  /* 0x009896800000895d */ /* 0x002fea0003900000 */
[----:B------:R-:W1:Y:S02]  /*2f0d0*/  @!P0 SYNCS.PHASECHK.TRANS64 P0, [R3+URZ], R2 ;  /* 0x00000002030085a7 */ /* 0x000e64000800007f */
[----:B-1----:R-:W-:Y:S05]  /*2f0e0*/  @!P0 BRA `(.L_x_66) ;  /* 0xfffffffc00f08947 */ /* 0x002fea000383ffff */
[----:B------:R-:W-:Y:S05]  /*2f0f0*/  BRA `(.L_x_85) ;  /* 0xfffffff400c47947 */ /* 0x000fea000383ffff */
.L_x_67:
[----:B0-----:R0:W1:Y:S02]  /*2f100*/  SYNCS.PHASECHK.TRANS64.TRYWAIT P0, [R3+URZ], R2 ;  /* 0x00000002030075a7 */ /* 0x001064000800017f */
[----:B-1----:R-:W-:Y:S05]  /*2f110*/  @!P0 NANOSLEEP.SYNCS 0x989680 ;  /* 0x009896800000895d */ /* 0x002fea0003900000 */
[----:B------:R-:W1:Y:S02]  /*2f120*/  @!P0 SYNCS.PHASECHK.TRANS64 P0, [R3+URZ], R2 ;  /* 0x00000002030085a7 */ /* 0x000e64000800007f */
[----:B-1----:R-:W-:Y:S05]  /*2f130*/  @!P0 BRA `(.L_x_67) ;  /* 0xfffffffc00f08947 */ /* 0x002fea000383ffff */
[----:B------:R-:W-:Y:S05]  /*2f140*/  BRA `(.L_x_86) ;  /* 0xfffffff400d47947 */ /* 0x000fea000383ffff */
.L_x_68:
[----:B0-----:R0:W1:Y:S02]  /*2f150*/  SYNCS.PHASECHK.TRANS64.TRYWAIT P0, [R3+URZ], R2 ;  /* 0x00000002030075a7 */ /* 0x001064000800017f */
[----:B-1----:R-:W-:Y:S05]  /*2f160*/  @!P0 NANOSLEEP.SYNCS 0x989680 ;  /* 0x009896800000895d */ /* 0x002fea0003900000 */
[----:B------:R-:W1:Y:S02]  /*2f170*/  @!P0 SYNCS.PHASECHK.TRANS64 P0, [R3+URZ], R2 ;  /* 0x00000002030085a7 */ /* 0x000e64000800007f */
[----:B-1----:R-:W-:Y:S05]  /*2f180*/  @!P0 BRA `(.L_x_68) ;  /* 0xfffffffc00f08947 */ /* 0x002fea000383ffff */
[----:B------:R-:W-:Y:S05]  /*2f190*/  BRA `(.L_x_87) ;  /* 0xfffffff400e47947 */ /* 0x000fea000383ffff */
.L_x_69:
[----:B0-----:R0:W1:Y:S02]  /*2f1a0*/  SYNCS.PHASECHK.TRANS64.TRYWAIT P0, [R3+URZ], R2 ;  /* 0x00000002030075a7 */ /* 0x001064000800017f */
[----:B-1----:R-:W-:Y:S05]  /*2f1b0*/  @!P0 NANOSLEEP.SYNCS 0x989680 ;  /* 0x009896800000895d */ /* 0x002fea0003900000 */
[----:B------:R-:W1:Y:S02]  /*2f1c0*/  @!P0 SYNCS.PHASECHK.TRANS64 P0, [R3+URZ], R2 ;  /* 0x00000002030085a7 */ /* 0x000e64000800007f */
[----:B-1----:R-:W-:Y:S05]  /*2f1d0*/  @!P0 BRA `(.L_x_69) ;  /* 0xfffffffc00f08947 */ /* 0x002fea000383ffff */
[----:B------:R-:W-:Y:S05]  /*2f1e0*/  BRA `(.L_x_88) ;  /* 0xfffffff400f47947 */ /* 0x000fea000383ffff */
.L_x_70:
[----:B0-----:R0:W1:Y:S02]  /*2f1f0*/  SYNCS.PHASECHK.TRANS64.TRYWAIT P0, [R3+URZ], R2 ;  /* 0x00000002030075a7 */ /* 0x001064000800017f */
[----:B-1----:R-:W-:Y:S05]  /*2f200*/  @!P0 NANOSLEEP.SYNCS 0x989680 ;  /* 0x009896800000895d */ /* 0x002fea0003900000 */
[----:B------:R-:W1:Y:S02]  /*2f210*/  @!P0 SYNCS.PHASECHK.TRANS64 P0, [R3+URZ], R2 ;  /* 0x00000002030085a7 */ /* 0x000e64000800007f */
[----:B-1----:R-:W-:Y:S05]  /*2f220*/  @!P0 BRA `(.L_x_70) ;  /* 0xfffffffc00f08947 */ /* 0x002fea000383ffff */
[----:B------:R-:W-:Y:S05]  /*2f230*/  BRA `(.L_x_89) ;  /* 0xfffffff800047947 */ /* 0x000fea000383ffff */
.L_x_71:
[----:B0-----:R0:W1:Y:S02]  /*2f240*/  SYNCS.PHASECHK.TRANS64.TRYWAIT P0, [R3+URZ], R2 ;  /* 0x00000002030075a7 */ /* 0x001064000800017f */
[----:B-1----:R-:W-:Y:S05]  /*2f250*/  @!P0 NANOSLEEP.SYNCS 0x989680 ;  /* 0x009896800000895d */ /* 0x002fea0003900000 */
[----:B------:R-:W1:Y:S02]  /*2f260*/  @!P0 SYNCS.PHASECHK.TRANS64 P0, [R3+URZ], R2 ;  /* 0x00000002030085a7 */ /* 0x000e64000800007f */
[----:B-1----:R-:W-:Y:S05]  /*2f270*/  @!P0 BRA `(.L_x_71) ;  /* 0xfffffffc00f08947 */ /* 0x002fea000383ffff */
[----:B------:R-:W-:Y:S05]  /*2f280*/  BRA `(.L_x_90) ;  /* 0xfffffff800147947 */ /* 0x000fea000383ffff */
.L_x_72:
[----:B0-----:R0:W1:Y:S02]  /*2f290*/  SYNCS.PHASECHK.TRANS64.TRYWAIT P0, [R3+URZ], R2 ;  /* 0x00000002030075a7 */ /* 0x001064000800017f */
[----:B-1----:R-:W-:Y:S05]  /*2f2a0*/  @!P0 NANOSLEEP.SYNCS 0x989680 ;  /* 0x009896800000895d */ /* 0x002fea0003900000 */
[----:B------:R-:W1:Y:S02]  /*2f2b0*/  @!P0 SYNCS.PHASECHK.TRANS64 P0, [R3+URZ], R2 ;  /* 0x00000002030085a7 */ /* 0x000e64000800007f */
[----:B-1----:R-:W-:Y:S05]  /*2f2c0*/  @!P0 BRA `(.L_x_72) ;  /* 0xfffffffc00f08947 */ /* 0x002fea000383ffff */
[----:B------:R-:W-:Y:S05]  /*2f2d0*/  BRA `(.L_x_91) ;  /* 0xfffffff800247947 */ /* 0x000fea000383ffff */
.L_x_73:
[----:B0-----:R0:W1:Y:S02]  /*2f2e0*/  SYNCS.PHASECHK.TRANS64.TRYWAIT P0, [R3+URZ], R2 ;  /* 0x00000002030075a7 */ /* 0x001064000800017f */
[----:B-1----:R-:W-:Y:S05]  /*2f2f0*/  @!P0 NANOSLEEP.SYNCS 0x989680 ;  /* 0x009896800000895d */ /* 0x002fea0003900000 */
[----:B------:R-:W1:Y:S02]  /*2f300*/  @!P0 SYNCS.PHASECHK.TRANS64 P0, [R3+URZ], R2 ;  /* 0x00000002030085a7 */ /* 0x000e64000800007f */
[----:B-1----:R-:W-:Y:S05]  /*2f310*/  @!P0 BRA `(.L_x_73) ;  /* 0xfffffffc00f08947 */ /* 0x002fea000383ffff */
[----:B------:R-:W-:Y:S05]  /*2f320*/  BRA `(.L_x_92) ;  /* 0xfffffff800347947 */ /* 0x000fea000383ffff */
.L_x_74:
[----:B0-----:R0:W1:Y:S02]  /*2f330*/  SYNCS.PHASECHK.TRANS64.TRYWAIT P0, [R3+URZ], R2 ;  /* 0x00000002030075a7 */ /* 0x001064000800017f */
[----:B-1----:R-:W-:Y:S05]  /*2f340*/  @!P0 NANOSLEEP.SYNCS 0x989680 ;  /* 0x009896800000895d */ /* 0x002fea0003900000 */
[----:B------:R-:W1:Y:S02]  /*2f350*/  @!P0 SYNCS.PHASECHK.TRANS64 P0, [R3+URZ], R2 ;  /* 0x00000002030085a7 */ /* 0x000e64000800007f */
[----:B-1----:R-:W-:Y:S05]  /*2f360*/  @!P0 BRA `(.L_x_74) ;  /* 0xfffffffc00f08947 */ /* 0x002fea000383ffff */
[----:B------:R-:W-:Y:S05]  /*2f370*/  BRA `(.L_x_93) ;  /* 0xfffffff800447947 */ /* 0x000fea000383ffff */
.L_x_75:
[----:B0-----:R0:W1:Y:S02]  /*2f380*/  SYNCS.PHASECHK.TRANS64.TRYWAIT P0, [R3+URZ], R2 ;  /* 0x00000002030075a7 */ /* 0x001064000800017f */
[----:B-1----:R-:W-:Y:S05]  /*2f390*/  @!P0 NANOSLEEP.SYNCS 0x989680 ;  /* 0x009896800000895d */ /* 0x002fea0003900000 */
[----:B------:R-:W1:Y:S02]  /*2f3a0*/  @!P0 SYNCS.PHASECHK.TRANS64 P0, [R3+URZ], R2 ;  /* 0x00000002030085a7 */ /* 0x000e64000800007f */
[----:B-1----:R-:W-:Y:S05]  /*2f3b0*/  @!P0 BRA `(.L_x_75) ;  /* 0xfffffffc00f08947 */ /* 0x002fea000383ffff */
[----:B------:R-:W-:Y:S05]  /*2f3c0*/  BRA `(.L_x_94) ;  /* 0xfffffff800547947 */ /* 0x000fea000383ffff */
.L_x_76:
[----:B0-----:R0:W1:Y:S02]  /*2f3d0*/  SYNCS.PHASECHK.TRANS64.TRYWAIT P0, [R3+URZ], R2 ;  /* 0x00000002030075a7 */ /* 0x001064000800017f */
[----:B-1----:R-:W-:Y:S05]  /*2f3e0*/  @!P0 NANOSLEEP.SYNCS 0x989680 ;  /* 0x009896800000895d */ /* 0x002fea0003900000 */
[----:B------:R-:W1:Y:S02]  /*2f3f0*/  @!P0 SYNCS.PHASECHK.TRANS64 P0, [R3+URZ], R2 ;  /* 0x00000002030085a7 */ /* 0x000e64000800007f */
[----:B-1----:R-:W-:Y:S05]  /*2f400*/  @!P0 BRA `(.L_x_76) ;  /* 0xfffffffc00f08947 */ /* 0x002fea000383ffff */
[----:B------:R-:W-:Y:S05]  /*2f410*/  BRA `(.L_x_95) ;  /* 0xfffffff800647947 */ /* 0x000fea000383ffff */
.L_x_96:
[----:B------:R-:W-:-:S00]  /*2f420*/  BRA `(.L_x_96) ;  /* 0xfffffffc00fc7947 */ /* 0x000fc0000383ffff */
[----:B------:R-:W-:-:S00]  /*2f430*/  NOP ;  /* 0x0000000000007918 */ /* 0x000fc00000000000 */
        /* <DEDUP_REMOVED lines=12> */
.L_x_97:


//--------------------- .nv.shared._ZN7cutlass13device_kernelINS_4gemm6kernel13GemmUniversalIN4cute5tupleIJiiiiEEENS1_10collective13CollectiveMmaINS1_37MainloopSm90TmaGmmaWarpSpecializedFP8ILi12ENS5_IJNS4_1CILi2EEENSA_ILi1EEESC_EEENS1_35KernelTmaWarpSpecializedCooperativeEEENS5_IJNSA_ILi384EEENSA_ILi192EEENSA_ILi32EEEEEENS_12float_e4m3_tENS5_IJlSC_lEEESK_SL_NS4_8TiledMMAINS4_8MMA_AtomIJNS4_4SM904GMMA31MMA_64x192x32_F32E4M3E4M3_SS_TNILNSP_7ScaleInE1ELSR_1EEEEEENS4_6LayoutISD_NS5_IJSC_NSA_ILi0EEESV_EEEEENS5_IJNS4_10UnderscoreESY_SY_EEEEENS4_13SM90_TMA_LOADENS4_14ComposedLayoutINS4_7SwizzleILi1ELi4ELi3EEENS4_18smem_ptr_flag_bitsILi8EEENSU_INS5_IJNSA_ILi8EEESI_EEENS5_IJSI_SC_EEEEEEEvNS4_8identityENS4_23SM90_TMA_LOAD_MULTICASTES1B_vS1C_EENS_8epilogue10collective6detail29Sm90TmaWarpSpecializedAdapterINS1G_15DefaultEpilogueISK_SL_SL_NS1F_6thread17LinearCombinationISK_Li1EffLNS1K_9ScaleType4KindE0ELNS_15FloatRoundStyleE2ESK_EENS1_15EpilogueDefaultEEEEEvvEEEEvNT_6ParamsE --------------------------
	.section	.nv.shared._ZN7cutlass13device_kernelINS_4gemm6kernel13GemmUniversalIN4cute5tupleIJiiiiEEENS1_10collective13CollectiveMmaINS1_37MainloopSm90TmaGmmaWarpSpecializedFP8ILi12ENS5_IJNS4_1CILi2EEENSA_ILi1EEESC_EEENS1_35KernelTmaWarpSpecializedCooperativeEEENS5_IJNSA_ILi384EEENSA_ILi192EEENSA_ILi32EEEEEENS_12float_e4m3_tENS5_IJlSC_lEEESK_SL_NS4_8TiledMMAINS4_8MMA_AtomIJNS4_4SM904GMMA31MMA_64x192x32_F32E4M3E4M3_SS_TNILNSP_7ScaleInE1ELSR_1EEEEEENS4_6LayoutISD_NS5_IJSC_NSA_ILi0EEESV_EEEEENS5_IJNS4_10UnderscoreESY_SY_EEEEENS4_13SM90_TMA_LOADENS4_14ComposedLayoutINS4_7SwizzleILi1ELi4ELi3EEENS4_18smem_ptr_flag_bitsILi8EEENSU_INS5_IJNSA_ILi8EEESI_EEENS5_IJSI_SC_EEEEEEEvNS4_8identityENS4_23SM90_TMA_LOAD_MULTICASTES1B_vS1C_EENS_8epilogue10collective6detail29Sm90TmaWarpSpecializedAdapterINS1G_15DefaultEpilogueISK_SL_SL_NS1F_6thread17LinearCombinationISK_Li1EffLNS1K_9ScaleType4KindE0ELNS_15FloatRoundStyleE2ESK_EENS1_15EpilogueDefaultEEEEEvvEEEEvNT_6ParamsE,"aw",@nobits
	.sectionflags	@""
	.align	16
	.zero		1024


//--------------------- .nv.shared.reserved.0     --------------------------
	.section	.nv.shared.reserved.0,"aw",@nobits
	.weak		__nv_reservedSMEM_offset_0_alias
	.size		__nv_reservedSMEM_offset_0_alias, 0, 0
	.other		__nv_reservedSMEM_offset_0_alias,@"STO_CUDA_RESERVED_SHARED STV_DEFAULT"
__nv_reservedSMEM_offset_0_alias:
	.zero		0


//--------------------- .nv.global                --------------------------
	.section	.nv.global,"aw",@nobits
.nv.global:
	.type		_ZN39_INTERNAL_d66f1c6f_4_k_cu_c5bc2d26_63854cute1_E,@object
	.size		_ZN39_INTERNAL_d66f1c6f_4_k_cu_c5bc2d26_63854cute1_E,(_ZN39_INTERNAL_d66f1c6f_4_k_cu_c5bc2d26_63854cuda3std3__45__cpo6cbeginE - _ZN39_INTERNAL_d66f1c6f_4_k_cu_c5bc2d26_63854cute1_E)
_ZN39_INTERNAL_d66f1c6f_4_k_cu_c5bc2d26_63854cute1_E:
	.zero		1
	.type		_ZN39_INTERNAL_d66f1c6f_4_k_cu_c5bc2d26_63854cuda3std3__45__cpo6cbeginE,@object
	.size		_ZN39_INTERNAL_d66f1c6f_4_k_cu_c5bc2d26_63854cuda3std3__45__cpo6cbeginE,(_ZN39_INTERNAL_d66f1c6f_4_k_cu_c5bc2d26_63854cuda3std3__48in_placeE - _ZN39_INTERNAL_d66f1c6f_4_k_cu_c5bc2d26_63854cuda3std3__45__cpo6cbeginE)
_ZN39_INTERNAL_d66f1c6f_4_k_cu_c5bc2d26_63854cuda3std3__45__cpo6cbeginE:
	.zero		1
	.type		_ZN39_INTERNAL_d66f1c6f_4_k_cu_c5bc2d26_63854cuda3std3__48in_placeE,@object
	.size		_ZN39_INTERNAL_d66f1c6f_4_k_cu_c5bc2d26_63854cuda3std3__48in_placeE,(_ZN39_INTERNAL_d66f1c6f_4_k_cu_c5bc2d26_63854cuda3std6ranges3__45__cpo9iter_moveE - _ZN39_INTERNAL_d66f1c6f_4_k_cu_c5bc2d26_63854cuda3std3__48in_placeE)
_ZN39_INTERNAL_d66f1c6f_4_k_cu_c5bc2d26_63854cuda3std3__48in_placeE:
	.zero		1
	.type		_ZN39_INTERNAL_d66f1c6f_4_k_cu_c5bc2d26_63854cuda3std6ranges3__45__cpo9iter_moveE,@object
	.size		_ZN39_INTERNAL_d66f1c6f_4_k_cu_c5bc2d26_63854cuda3std6ranges3__45__cpo9iter_moveE,(_ZN39_INTERNAL_d66f1c6f_4_k_cu_c5bc2d26_63854cuda3std3__45__cpo5beginE - _ZN39_INTERNAL_d66f1c6f_4_k_cu_c5bc2d26_63854cuda3std6ranges3__45__cpo9iter_moveE)
_ZN39_INTERNAL_d66f1c6f_4_k_cu_c5bc2d26_63854cuda3std6ranges3__45__cpo9iter_moveE:
	.zero		1
	.type		_ZN39_INTERNAL_d66f1c6f_4_k_cu_c5bc2d26_63854cuda3std3__45__cpo5beginE,@object
	.size		_ZN39_INTERNAL_d66f1c6f_4_k_cu_c5bc2d26_63854cuda3std3__45__cpo5beginE,(_ZN39_INTERNAL_d66f1c6f_4_k_cu_c5bc2d26_63854cuda3std3__441_GLOBAL__N__d66f1c6f_4_k_cu_c5bc2d26_63856ignoreE - _ZN39_INTERNAL_d66f1c6f_4_k_cu_c5bc2d26_63854cuda3std3__45__cpo5beginE)
_ZN39_INTERNAL_d66f1c6f_4_k_cu_c5bc2d26_63854cuda3std3__45__cpo5beginE:
	.zero		1
	.type		_ZN39_INTERNAL_d66f1c6f_4_k_cu_c5bc2d26_63854cuda3std3__441_GLOBAL__N__d66f1c6f_4_k_cu_c5bc2d26_63856ignoreE,@object
	.size		_ZN39_INTERNAL_d66f1c6f_4_k_cu_c5bc2d26_63854cuda3std3__441_GLOBAL__N__d66f1c6f_4_k_cu_c5bc2d26_63856ignoreE,(_ZN39_INTERNAL_d66f1c6f_4_k_cu_c5bc2d26_63854cute7productE - _ZN39_INTERNAL_d66f1c6f_4_k_cu_c5bc2d26_63854cuda3std3__441_GLOBAL__N__d66f1c6f_4_k_cu_c5bc2d26_63856ignoreE)
_ZN39_INTERNAL_d66f1c6f_4_k_cu_c5bc2d26_63854cuda3std3__441_GLOBAL__N__d66f1c6f_4_k_cu_c5bc2d26_63856ignoreE:
	.zero		1
	.type		_ZN39_INTERNAL_d66f1c6f_4_k_cu_c5bc2d26_63854cute7productE,@object
	.size		_ZN39_INTERNAL_d66f1c6f_4_k_cu_c5bc2d26_63854cute7productE,(_ZN39_INTERNAL_d66f1c6f_4_k_cu_c5bc2d26_63854cuda3std3__45__cpo3endE - _ZN39_INTERNAL_d66f1c6f_4_k_cu_c5bc2d26_63854cute7productE)
_ZN39_INTERNAL_d66f1c6f_4_k_cu_c5bc2d26_63854cute7productE:
	.zero		1
	.type		_ZN39_INTERNAL_d66f1c6f_4_k_cu_c5bc2d26_63854cuda3std3__45__cpo3endE,@object
	.size		_ZN39_INTERNAL_d66f1c6f_4_k_cu_c5bc2d26_63854cuda3std3__45__cpo3endE,(_ZN39_INTERNAL_d66f1c6f_4_k_cu_c5bc2d26_63854cuda3std3__419piecewise_constructE - _ZN39_INTERNAL_d66f1c6f_4_k_cu_c5bc2d26_63854cuda3std3__45__cpo3endE)
_ZN39_INTERNAL_d66f1c6f_4_k_cu_c5bc2d26_63854cuda3std3__45__cpo3endE:
	.zero		1
	.type		_ZN39_INTERNAL_d66f1c6f_4_k_cu_c5bc2d26_63854cuda3std3__419piecewise_constructE,@object
	.size		_ZN39_INTERNAL_d66f1c6f_4_k_cu_c5bc2d26_63854cuda3std3__419piecewise_constructE,(_ZN39_INTERNAL_d66f1c6f_4_k_cu_c5bc2d26_63854cuda3std3__45__cpo4cendE - _ZN39_INTERNAL_d66f1c6f_4_k_cu_c5bc2d26_63854cuda3std3__419piecewise_constructE)
_ZN39_INTERNAL_d66f1c6f_4_k_cu_c5bc2d26_63854cuda3std3__419piecewise_constructE:
	.zero		1
	.type		_ZN39_INTERNAL_d66f1c6f_4_k_cu_c5bc2d26_63854cuda3std3__45__cpo4cendE,@object
	.size		_ZN39_INTERNAL_d66f1c6f_4_k_cu_c5bc2d26_63854cuda3std3__45__cpo4cendE,(_ZN39_INTERNAL_d66f1c6f_4_k_cu_c5bc2d26_63854cuda3std6ranges3__45__cpo4swapE - _ZN39_INTERNAL_d66f1c6f_4_k_cu_c5bc2d26_63854cuda3std3__45__cpo4cendE)
_ZN39_INTERNAL_d66f1c6f_4_k_cu_c5bc2d26_63854cuda3std3__45__cpo4cendE:
	.zero		1
	.type		_ZN39_INTERNAL_d66f1c6f_4_k_cu_c5bc2d26_63854cuda3std6ranges3__45__cpo4swapE,@object
	.size		_ZN39_INTERNAL_d66f1c6f_4_k_cu_c5bc2d26_63854cuda3std6ranges3__45__cpo4swapE,(.L_7 - _ZN39_INTERNAL_d66f1c6f_4_k_cu_c5bc2d26_63854cuda3std6ranges3__45__cpo4swapE)
_ZN39_INTERNAL_d66f1c6f_4_k_cu_c5bc2d26_63854cuda3std6ranges3__45__cpo4swapE:
	.zero		1
.L_7:


//--------------------- .nv.constant0._ZN7cutlass13device_kernelINS_4gemm6kernel13GemmUniversalIN4cute5tupleIJiiiiEEENS1_10collective13CollectiveMmaINS1_37MainloopSm90TmaGmmaWarpSpecializedFP8ILi12ENS5_IJNS4_1CILi2EEENSA_ILi1EEESC_EEENS1_35KernelTmaWarpSpecializedCooperativeEEENS5_IJNSA_ILi384EEENSA_ILi192EEENSA_ILi32EEEEEENS_12float_e4m3_tENS5_IJlSC_lEEESK_SL_NS4_8TiledMMAINS4_8MMA_AtomIJNS4_4SM904GMMA31MMA_64x192x32_F32E4M3E4M3_SS_TNILNSP_7ScaleInE1ELSR_1EEEEEENS4_6LayoutISD_NS5_IJSC_NSA_ILi0EEESV_EEEEENS5_IJNS4_10UnderscoreESY_SY_EEEEENS4_13SM90_TMA_LOADENS4_14ComposedLayoutINS4_7SwizzleILi1ELi4ELi3EEENS4_18smem_ptr_flag_bitsILi8EEENSU_INS5_IJNSA_ILi8EEESI_EEENS5_IJSI_SC_EEEEEEEvNS4_8identityENS4_23SM90_TMA_LOAD_MULTICASTES1B_vS1C_EENS_8epilogue10collective6detail29Sm90TmaWarpSpecializedAdapterINS1G_15DefaultEpilogueISK_SL_SL_NS1F_6thread17LinearCombinationISK_Li1EffLNS1K_9ScaleType4KindE0ELNS_15FloatRoundStyleE2ESK_EENS1_15EpilogueDefaultEEEEEvvEEEEvNT_6ParamsE --------------------------
	.section	.nv.constant0._ZN7cutlass13device_kernelINS_4gemm6kernel13GemmUniversalIN4cute5tupleIJiiiiEEENS1_10collective13CollectiveMmaINS1_37MainloopSm90TmaGmmaWarpSpecializedFP8ILi12ENS5_IJNS4_1CILi2EEENSA_ILi1EEESC_EEENS1_35KernelTmaWarpSpecializedCooperativeEEENS5_IJNSA_ILi384EEENSA_ILi192EEENSA_ILi32EEEEEENS_12float_e4m3_tENS5_IJlSC_lEEESK_SL_NS4_8TiledMMAINS4_8MMA_AtomIJNS4_4SM904GMMA31MMA_64x192x32_F32E4M3E4M3_SS_TNILNSP_7ScaleInE1ELSR_1EEEEEENS4_6LayoutISD_NS5_IJSC_NSA_ILi0EEESV_EEEEENS5_IJNS4_10UnderscoreESY_SY_EEEEENS4_13SM90_TMA_LOADENS4_14ComposedLayoutINS4_7SwizzleILi1ELi4ELi3EEENS4_18smem_ptr_flag_bitsILi8EEENSU_INS5_IJNSA_ILi8EEESI_EEENS5_IJSI_SC_EEEEEEEvNS4_8identityENS4_23SM90_TMA_LOAD_MULTICASTES1B_vS1C_EENS_8epilogue10collective6detail29Sm90TmaWarpSpecializedAdapterINS1G_15DefaultEpilogueISK_SL_SL_NS1F_6thread17LinearCombinationISK_Li1EffLNS1K_9ScaleType4KindE0ELNS_15FloatRoundStyleE2ESK_EENS1_15EpilogueDefaultEEEEEvvEEEEvNT_6ParamsE,"a",@progbits
	.sectionflags	@""
	.align	4
.nv.constant0._ZN7cutlass13device_kernelINS_4gemm6kernel13GemmUniversalIN4cute5tupleIJiiiiEEENS1_10collective13CollectiveMmaINS1_37MainloopSm90TmaGmmaWarpSpecializedFP8ILi12ENS5_IJNS4_1CILi2EEENSA_ILi1EEESC_EEENS1_35KernelTmaWarpSpecializedCooperativeEEENS5_IJNSA_ILi384EEENSA_ILi192EEENSA_ILi32EEEEEENS_12float_e4m3_tENS5_IJlSC_lEEESK_SL_NS4_8TiledMMAINS4_8MMA_AtomIJNS4_4SM904GMMA31MMA_64x192x32_F32E4M3E4M3_SS_TNILNSP_7ScaleInE1ELSR_1EEEEEENS4_6LayoutISD_NS5_IJSC_NSA_ILi0EEESV_EEEEENS5_IJNS4_10UnderscoreESY_SY_EEEEENS4_13SM90_TMA_LOADENS4_14ComposedLayoutINS4_7SwizzleILi1ELi4ELi3EEENS4_18smem_ptr_flag_bitsILi8EEENSU_INS5_IJNSA_ILi8EEESI_EEENS5_IJSI_SC_EEEEEEEvNS4_8identityENS4_23SM90_TMA_LOAD_MULTICASTES1B_vS1C_EENS_8epilogue10collective6detail29Sm90TmaWarpSpecializedAdapterINS1G_15DefaultEpilogueISK_SL_SL_NS1F_6thread17LinearCombinationISK_Li1EffLNS1K_9ScaleType4KindE0ELNS_15FloatRoundStyleE2ESK_EENS1_15EpilogueDefaultEEEEEvvEEEEvNT_6ParamsE:
	.zero		1664


//--------------------- SYMBOLS --------------------------

	.type		.nv.reservedSmem.offset0,@object
	.size		.nv.reservedSmem.offset0,0x4
